	.target	sm_90a

	.elftype	@"ET_EXEC"


//--------------------- .note.nv.tkinfo           --------------------------
	.section	.note.nv.tkinfo,"",@"SHT_NOTE"
	.sectionflags	@"SHF_NOTE_NV_TKINFO"
	.tkinfo
        /*0018*/ 	.word	0x00000002
        /*0030*/ 	.string	""
        /*0030*/ 	.string	"ptxas"
        /*0030*/ 	.string	"Cuda compilation tools, release 13.0, V13.0.88"
        /*0030*/ 	.string	"Build cuda_13.0.r13.0/compiler.36424714_0"
        /*0030*/ 	.string	"-v  -suppress-debug-info  -lineinfo  -arch sm_90a "



//--------------------- .note.nv.cuinfo           --------------------------
	.section	.note.nv.cuinfo,"",@"SHT_NOTE"
	.sectionflags	@"SHF_NOTE_NV_CUINFO"
        /*0018*/ 	.short	0x0002
        /*001a*/ 	.short	0x005a
        /*001c*/ 	.short	0x0082
	.zero		2


//--------------------- .nv.info                  --------------------------
	.section	.nv.info,"",@"SHT_CUDA_INFO"
	.align	4


	//----- nvinfo : EIATTR_REGCOUNT
	.align		4
        /*0000*/ 	.byte	0x04, 0x2f
        /*0002*/ 	.short	(.L_1 - .L_0)
	.align		4
.L_0:
        /*0004*/ 	.word	index@(matmul_kernel)
        /*0008*/ 	.word	0x000000ff


	//----- nvinfo : EIATTR_FRAME_SIZE
	.align		4
.L_1:
        /*000c*/ 	.byte	0x04, 0x11
        /*000e*/ 	.short	(.L_3 - .L_2)
	.align		4
.L_2:
        /*0010*/ 	.word	index@(matmul_kernel)
        /*0014*/ 	.word	0x00000240


	//----- nvinfo : EIATTR_MIN_STACK_SIZE
	.align		4
.L_3:
        /*0018*/ 	.byte	0x04, 0x12
        /*001a*/ 	.short	(.L_5 - .L_4)
	.align		4
.L_4:
        /*001c*/ 	.word	index@(matmul_kernel)
        /*0020*/ 	.word	0x00000240
.L_5:


//--------------------- .nv.compat                --------------------------
	.section	.nv.compat,"",@"SHT_CUDA_COMPAT_INFO"
	.align	4
        /*0000*/ 	.byte	0x02, 0x09, 0x01, 0x00, 0x02, 0x02, 0x04, 0x00, 0x02, 0x05, 0x05, 0x00, 0x03, 0x07, 0x01, 0x01
        /*0010*/ 	.byte	0x02, 0x03, 0x00, 0x00, 0x02, 0x06, 0x01, 0x00, 0x04, 0x0b, 0x08, 0x00, 0x00, 0x00, 0x00, 0x00
        /*0020*/ 	.byte	0x00, 0x00, 0x00, 0x00


//--------------------- .nv.info.matmul_kernel    --------------------------
	.section	.nv.info.matmul_kernel,"",@"SHT_CUDA_INFO"
	.sectionflags	@""
	.align	4


	//----- nvinfo : EIATTR_CUDA_API_VERSION
	.align		4
        /*0000*/ 	.byte	0x04, 0x37
        /*0002*/ 	.short	(.L_7 - .L_6)
.L_6:
        /*0004*/ 	.word	0x00000082


	//----- nvinfo : EIATTR_KPARAM_INFO
	.align		4
.L_7:
        /*0008*/ 	.byte	0x04, 0x17
        /*000a*/ 	.short	(.L_9 - .L_8)
.L_8:
        /*000c*/ 	.word	0x00000000
        /*0010*/ 	.short	0x000d
        /*0012*/ 	.short	0x0048
        /*0014*/ 	.byte	0x00, 0xf4, 0x21, 0x00


	//----- nvinfo : EIATTR_KPARAM_INFO
	.align		4
.L_9:
        /*0018*/ 	.byte	0x04, 0x17
        /*001a*/ 	.short	(.L_11 - .L_10)
.L_10:
        /*001c*/ 	.word	0x00000000
        /*0020*/ 	.short	0x000c
        /*0022*/ 	.short	0x0040
        /*0024*/ 	.byte	0x00, 0xf4, 0x21, 0x00


	//----- nvinfo : EIATTR_KPARAM_INFO
	.align		4
.L_11:
        /*0028*/ 	.byte	0x04, 0x17
        /*002a*/ 	.short	(.L_13 - .L_12)
.L_12:
        /*002c*/ 	.word	0x00000000
        /*0030*/ 	.short	0x000b
        /*0032*/ 	.short	0x0038
        /*0034*/ 	.byte	0x00, 0xf0, 0x11, 0x00


	//----- nvinfo : EIATTR_KPARAM_INFO
	.align		4
.L_13:
        /*0038*/ 	.byte	0x04, 0x17
        /*003a*/ 	.short	(.L_15 - .L_14)
.L_14:
        /*003c*/ 	.word	0x00000000
        /*0040*/ 	.short	0x000a
        /*0042*/ 	.short	0x0034
        /*0044*/ 	.byte	0x00, 0xf0, 0x11, 0x00


	//----- nvinfo : EIATTR_KPARAM_INFO
	.align		4
.L_15:
        /*0048*/ 	.byte	0x04, 0x17
        /*004a*/ 	.short	(.L_17 - .L_16)
.L_16:
        /*004c*/ 	.word	0x00000000
        /*0050*/ 	.short	0x0009
        /*0052*/ 	.short	0x0030
        /*0054*/ 	.byte	0x00, 0xf0, 0x11, 0x00


	//----- nvinfo : EIATTR_KPARAM_INFO
	.align		4
.L_17:
        /*0058*/ 	.byte	0x04, 0x17
        /*005a*/ 	.short	(.L_19 - .L_18)
.L_18:
        /*005c*/ 	.word	0x00000000
        /*0060*/ 	.short	0x0008
        /*0062*/ 	.short	0x002c
        /*0064*/ 	.byte	0x00, 0xf0, 0x11, 0x00


	//----- nvinfo : EIATTR_KPARAM_INFO
	.align		4
.L_19:
        /*0068*/ 	.byte	0x04, 0x17
        /*006a*/ 	.short	(.L_21 - .L_20)
.L_20:
        /*006c*/ 	.word	0x00000000
        /*0070*/ 	.short	0x0007
        /*0072*/ 	.short	0x0028
        /*0074*/ 	.byte	0x00, 0xf0, 0x11, 0x00


	//----- nvinfo : EIATTR_KPARAM_INFO
	.align		4
.L_21:
        /*0078*/ 	.byte	0x04, 0x17
        /*007a*/ 	.short	(.L_23 - .L_22)
.L_22:
        /*007c*/ 	.word	0x00000000
        /*0080*/ 	.short	0x0006
        /*0082*/ 	.short	0x0024
        /*0084*/ 	.byte	0x00, 0xf0, 0x11, 0x00


	//----- nvinfo : EIATTR_KPARAM_INFO
	.align		4
.L_23:
        /*0088*/ 	.byte	0x04, 0x17
        /*008a*/ 	.short	(.L_25 - .L_24)
.L_24:
        /*008c*/ 	.word	0x00000000
        /*0090*/ 	.short	0x0005
        /*0092*/ 	.short	0x0020
        /*0094*/ 	.byte	0x00, 0xf0, 0x11, 0x00


	//----- nvinfo : EIATTR_KPARAM_INFO
	.align		4
.L_25:
        /*0098*/ 	.byte	0x04, 0x17
        /*009a*/ 	.short	(.L_27 - .L_26)
.L_26:
        /*009c*/ 	.word	0x00000000
        /*00a0*/ 	.short	0x0004
        /*00a2*/ 	.short	0x001c
        /*00a4*/ 	.byte	0x00, 0xf0, 0x11, 0x00


	//----- nvinfo : EIATTR_KPARAM_INFO
	.align		4
.L_27:
        /*00a8*/ 	.byte	0x04, 0x17
        /*00aa*/ 	.short	(.L_29 - .L_28)
.L_28:
        /*00ac*/ 	.word	0x00000000
        /*00b0*/ 	.short	0x0003
        /*00b2*/ 	.short	0x0018
        /*00b4*/ 	.byte	0x00, 0xf0, 0x11, 0x00


	//----- nvinfo : EIATTR_KPARAM_INFO
	.align		4
.L_29:
        /*00b8*/ 	.byte	0x04, 0x17
        /*00ba*/ 	.short	(.L_31 - .L_30)
.L_30:
        /*00bc*/ 	.word	0x00000000
        /*00c0*/ 	.short	0x0002
        /*00c2*/ 	.short	0x0010
        /*00c4*/ 	.byte	0x00, 0xf4, 0x21, 0x00


	//----- nvinfo : EIATTR_KPARAM_INFO
	.align		4
.L_31:
        /*00c8*/ 	.byte	0x04, 0x17
        /*00ca*/ 	.short	(.L_33 - .L_32)
.L_32:
        /*00cc*/ 	.word	0x00000000
        /*00d0*/ 	.short	0x0001
        /*00d2*/ 	.short	0x0008
        /*00d4*/ 	.byte	0x00, 0xf4, 0x21, 0x00


	//----- nvinfo : EIATTR_KPARAM_INFO
	.align		4
.L_33:
        /*00d8*/ 	.byte	0x04, 0x17
        /*00da*/ 	.short	(.L_35 - .L_34)
.L_34:
        /*00dc*/ 	.word	0x00000000
        /*00e0*/ 	.short	0x0000
        /*00e2*/ 	.short	0x0000
        /*00e4*/ 	.byte	0x00, 0xf4, 0x21, 0x00


	//----- nvinfo : EIATTR_EXPLICIT_CLUSTER
	.align		4
.L_35:
        /*00e8*/ 	.byte	0x01, 0x3e
	.zero		2


	//----- nvinfo : EIATTR_CTA_PER_CLUSTER
	.align		4
        /*00ec*/ 	.byte	0x04, 0x3d
        /*00ee*/ 	.short	(.L_37 - .L_36)
.L_36:
        /*00f0*/ 	.word	0x00000004
        /*00f4*/ 	.word	0x00000001
        /*00f8*/ 	.word	0x00000001


	//----- nvinfo : EIATTR_SPARSE_MMA_MASK
	.align		4
.L_37:
        /*00fc*/ 	.byte	0x03, 0x50
        /*00fe*/ 	.short	0x0000


	//----- nvinfo : EIATTR_MAXREG_COUNT
	.align		4
        /*0100*/ 	.byte	0x03, 0x1b
        /*0102*/ 	.short	0x00ff


	//----- nvinfo : EIATTR_NUM_BARRIERS
	.align		4
        /*0104*/ 	.byte	0x02, 0x4c
        /*0106*/ 	.byte	0x01
	.zero		1


	//----- nvinfo : EIATTR_ANNOTATIONS
	.align		4
        /*0108*/ 	.byte	0x04, 0x55
        /*010a*/ 	.short	(.L_39 - .L_38)


	//   ....[0]....
.L_38:
        /*010c*/ 	.word	0x00000001
        /*0110*/ 	.byte	0x30, 0x34, 0x00, 0x00, 0x01, 0x00, 0x00, 0x00, 0xb0, 0x34, 0x00, 0x00, 0x01, 0x00, 0x00, 0x00
        /* <DEDUP_REMOVED lines=119> */
        /*0890*/ 	.byte	0xc0, 0x03, 0x01, 0x00


	//----- nvinfo : EIATTR_MERCURY_ISA_VERSION
	.align		4
.L_39:
        /*0894*/ 	.byte	0x03, 0x5f
        /*0896*/ 	.short	0x0101


	//----- nvinfo : EIATTR_EXIT_INSTR_OFFSETS
	.align		4
        /*0898*/ 	.byte	0x04, 0x1c
        /*089a*/ 	.short	(.L_41 - .L_40)


	//   ....[0]....
.L_40:
        /*089c*/ 	.word	0x00011300


	//   ....[1]....
        /*08a0*/ 	.word	0x00011320


	//----- nvinfo : EIATTR_REQNTID
	.align		4
.L_41:
        /*08a4*/ 	.byte	0x04, 0x10
        /*08a6*/ 	.short	(.L_43 - .L_42)
.L_42:
        /*08a8*/ 	.word	0x00000080
        /*08ac*/ 	.word	0x00000001
        /*08b0*/ 	.word	0x00000001


	//----- nvinfo : EIATTR_CBANK_PARAM_SIZE
	.align		4
.L_43:
        /*08b4*/ 	.byte	0x03, 0x19
        /*08b6*/ 	.short	0x0050


	//----- nvinfo : EIATTR_PARAM_CBANK
	.align		4
        /*08b8*/ 	.byte	0x04, 0x0a
        /*08ba*/ 	.short	(.L_45 - .L_44)
	.align		4
.L_44:
        /*08bc*/ 	.word	index@(.nv.constant0.matmul_kernel)
        /*08c0*/ 	.short	0x0210
        /*08c2*/ 	.short	0x0050


	//----- nvinfo : EIATTR_SW_WAR
	.align		4
.L_45:
        /*08c4*/ 	.byte	0x04, 0x36
        /*08c6*/ 	.short	(.L_47 - .L_46)
.L_46:
        /*08c8*/ 	.word	0x00000008
.L_47:


//--------------------- .nv.callgraph             --------------------------
	.section	.nv.callgraph,"",@"SHT_CUDA_CALLGRAPH"
	.align	4
	.sectionentsize	8
	.align		4
        /*0000*/ 	.word	0x00000000
	.align		4
        /*0004*/ 	.word	0xffffffff
	.align		4
        /*0008*/ 	.word	0x00000000
	.align		4
        /*000c*/ 	.word	0xfffffffe
	.align		4
        /*0010*/ 	.word	0x00000000
	.align		4
        /*0014*/ 	.word	0xfffffffd
	.align		4
        /*0018*/ 	.word	0x00000000
	.align		4
        /*001c*/ 	.word	0xfffffffc


//--------------------- .text.matmul_kernel       --------------------------
	.section	.text.matmul_kernel,"ax",@progbits
	.align	128
        .global         matmul_kernel
        .type           matmul_kernel,@function
        .size           matmul_kernel,(.L_x_3 - matmul_kernel)
        .other          matmul_kernel,@"STO_CUDA_ENTRY STV_DEFAULT"
matmul_kernel:
.text.matmul_kernel:
[----:B------:R-:W1:Y:S08]  /*0000*/  LDC R1, c[0x0][0x28] ;  /* 0x00000a00ff017b82 */ /* 0x000e700000000800 */
[----:B------:R-:W2:Y:S01]  /*0010*/  LDC.64 R138, c[0x0][0x228] ;  /* 0x00008a00ff8a7b82 */ /* 0x000ea20000000a00 */
[----:B------:R-:W3:Y:S01]  /*0020*/  S2R R13, SR_TID.X ;  /* 0x00000000000d7919 */ /* 0x000ee20000002100 */
[----:B-1----:R-:W-:Y:S01]  /*0030*/  VIADD R1, R1, 0xfffffdc0 ;  /* 0xfffffdc001017836 */ /* 0x002fe20000000000 */
[----:B------:R-:W-:Y:S01]  /*0040*/  ULDC.64 UR22, c[0x0][0x210] ;  /* 0x0000840000167ab9 */ /* 0x000fe20000000a00 */
[----:B------:R-:W-:Y:S01]  /*0050*/  ULDC UR7, c[0x0][0x230] ;  /* 0x00008c0000077ab9 */ /* 0x000fe20000000800 */
[----:B------:R-:W-:Y:S01]  /*0060*/  ULDC.64 UR20, c[0x0][0x218] ;  /* 0x0000860000147ab9 */ /* 0x000fe20000000a00 */
[----:B------:R-:W-:Y:S01]  /*0070*/  ULDC UR8, c[0x0][0x230] ;  /* 0x00008c0000087ab9 */ /* 0x000fe20000000800 */
[----:B------:R-:W-:Y:S01]  /*0080*/  ULDC.64 UR16, c[0x0][0x208] ;  /* 0x0000820000107ab9 */ /* 0x000fe20000000a00 */
[----:B------:R-:W1:Y:S01]  /*0090*/  S2UR UR4, SR_CTAID.X ;  /* 0x00000000000479c3 */ /* 0x000e620000002500 */
[----:B------:R-:W-:Y:S01]  /*00a0*/  ULDC UR9, c[0x0][0x230] ;  /* 0x00008c0000097ab9 */ /* 0x000fe20000000800 */
[----:B------:R-:W-:Y:S01]  /*00b0*/  ULDC UR10, c[0x0][0x230] ;  /* 0x00008c00000a7ab9 */ /* 0x000fe20000000800 */
[----:B------:R-:W-:-:S05]  /*00c0*/  ULDC UR11, c[0x0][0x230] ;  /* 0x00008c00000b7ab9 */ /* 0x000fca0000000800 */
[----:B------:R-:W4:Y:S01]  /*00d0*/  S2UR UR6, SR_CgaCtaId ;  /* 0x00000000000679c3 */ /* 0x000f220000008800 */
[----:B--2---:R-:W-:Y:S01]  /*00e0*/  VIADD R0, R139, 0x3f ;  /* 0x0000003f8b007836 */ /* 0x004fe20000000000 */
[----:B------:R-:W-:-:S06]  /*00f0*/  IABS R10, R139 ;  /* 0x0000008b000a7213 */ /* 0x000fcc0000000000 */
[----:B------:R-:W2:Y:S01]  /*0100*/  LDC.64 R136, c[0x0][0x238] ;  /* 0x00008e00ff887b82 */ /* 0x000ea20000000a00 */
[----:B------:R-:W-:Y:S02]  /*0110*/  IABS R33, R138 ;  /* 0x0000008a00217213 */ /* 0x000fe40000000000 */
[----:B------:R-:W-:Y:S02]  /*0120*/  SHF.R.S32.HI R3, RZ, 0x1f, R0 ;  /* 0x0000001fff037819 */ /* 0x000fe40000011400 */
[----:B------:R-:W-:Y:S02]  /*0130*/  LOP3.LUT R77, RZ, R139, RZ, 0x33, !PT ;  /* 0x0000008bff4d7212 */ /* 0x000fe400078e33ff */
[----:B------:R-:W-:Y:S01]  /*0140*/  LEA.HI R3, R3, R0, RZ, 0x6 ;  /* 0x0000000003037211 */ /* 0x000fe200078f30ff */
[----:B---3--:R-:W-:Y:S01]  /*0150*/  IMAD.SHL.U32 R15, R13, 0x4, RZ ;  /* 0x000000040d0f7824 */ /* 0x008fe200078e00ff */
[----:B-1----:R-:W-:Y:S01]  /*0160*/  I2FP.F32.U32 R5, UR4 ;  /* 0x0000000400057c45 */ /* 0x002fe20008201000 */
[----:B------:R-:W-:Y:S01]  /*0170*/  ULDC UR4, c[0x0][0x150] ;  /* 0x0000540000047ab9 */ /* 0x000fe20000000800 */
[----:B------:R-:W-:-:S02]  /*0180*/  SHF.R.S32.HI R3, RZ, 0x6, R3 ;  /* 0x00000006ff037819 */ /* 0x000fc40000011403 */
[----:B------:R-:W-:Y:S01]  /*0190*/  LEA.HI R93, R13, 0xe, RZ, 0x1a ;  /* 0x0000000e0d5d7811 */ /* 0x000fe200078fd0ff */
[----:B------:R-:W-:Y:S01]  /*01a0*/  FMUL R5, R5, UR4 ;  /* 0x0000000405057c20 */ /* 0x000fe20008400000 */
[----:B----4-:R-:W-:Y:S01]  /*01b0*/  USHF.L.U32 UR5, UR6, 0x6, URZ ;  /* 0x0000000606057899 */ /* 0x010fe2000800063f */
[----:B------:R-:W-:Y:S01]  /*01c0*/  IMAD.SHL.U32 R4, R3, 0x8, RZ ;  /* 0x0000000803047824 */ /* 0x000fe200078e00ff */
[C---:B------:R-:W-:Y:S02]  /*01d0*/  LEA.HI R103, R13.reuse, 0x2e, RZ, 0x1a ;  /* 0x0000002e0d677811 */ /* 0x040fe400078fd0ff */
[----:B------:R-:W-:Y:S01]  /*01e0*/  ULOP3.LUT UR5, UR5, 0xc0, URZ, 0xc0, !UPT ;  /* 0x000000c005057892 */ /* 0x000fe2000f8ec03f */
[----:B------:R-:W1:Y:S01]  /*01f0*/  F2I.U32.TRUNC.NTZ R5, R5 ;  /* 0x0000000500057305 */ /* 0x000e62000020f000 */
[----:B------:R-:W-:Y:S02]  /*0200*/  IABS R7, R4 ;  /* 0x0000000400077213 */ /* 0x000fe40000000000 */
[----:B------:R-:W-:Y:S01]  /*0210*/  LEA.HI R101, R13, 0x4e, RZ, 0x1a ;  /* 0x0000004e0d657811 */ /* 0x000fe200078fd0ff */
[----:B--2---:R-:W-:Y:S01]  /*0220*/  IMAD R135, R103, R136, RZ ;  /* 0x0000008867877224 */ /* 0x004fe200078e02ff */
[----:B------:R-:W-:-:S02]  /*0230*/  LEA.HI R249, R13, 0x5e, RZ, 0x1a ;  /* 0x0000005e0df97811 */ /* 0x000fc400078fd0ff */
[C---:B------:R-:W-:Y:S01]  /*0240*/  LEA.HI R99, R13.reuse, 0x6e, RZ, 0x1a ;  /* 0x0000006e0d637811 */ /* 0x040fe200078fd0ff */
[----:B------:R-:W2:Y:S01]  /*0250*/  I2F.RP R0, R7 ;  /* 0x0000000700007306 */ /* 0x000ea20000209400 */
[----:B------:R-:W-:Y:S01]  /*0260*/  LEA.HI R251, R13, 0x7e, RZ, 0x1a ;  /* 0x0000007e0dfb7811 */ /* 0x000fe200078fd0ff */
[----:B------:R-:W-:Y:S01]  /*0270*/  IMAD.SHL.U32 R127, R135, 0x4, RZ ;  /* 0x00000004877f7824 */ /* 0x000fe200078e00ff */
[----:B------:R-:W-:Y:S01]  /*0280*/  LOP3.LUT R89, R13, 0x7f, RZ, 0xc0, !PT ;  /* 0x0000007f0d597812 */ /* 0x000fe200078ec0ff */
[-C--:B------:R-:W-:Y:S02]  /*0290*/  IMAD R134, R249, R136.reuse, RZ ;  /* 0x00000088f9867224 */ /* 0x080fe400078e02ff */
[----:B------:R-:W-:Y:S01]  /*02a0*/  IMAD R105, R99, R136, RZ ;  /* 0x0000008863697224 */ /* 0x000fe200078e02ff */
[----:B-1----:R-:W-:Y:S01]  /*02b0*/  IABS R11, R5 ;  /* 0x00000005000b7213 */ /* 0x002fe20000000000 */
[----:B--2---:R-:W1:Y:S02]  /*02c0*/  MUFU.RCP R0, R0 ;  /* 0x0000000000007308 */ /* 0x004e640000001000 */
[----:B-1----:R-:W-:Y:S01]  /*02d0*/  VIADD R2, R0, 0xffffffe ;  /* 0x0ffffffe00027836 */ /* 0x002fe20000000000 */
[----:B------:R-:W-:-:S05]  /*02e0*/  IABS R0, R4 ;  /* 0x0000000400007213 */ /* 0x000fca0000000000 */
[----:B------:R1:W2:Y:S01]  /*02f0*/  F2I.FTZ.U32.TRUNC.NTZ R3, R2 ;  /* 0x0000000200037305 */ /* 0x0002a2000021f000 */
[----:B------:R-:W-:Y:S02]  /*0300*/  IMAD.MOV R0, RZ, RZ, -R0 ;  /* 0x000000ffff007224 */ /* 0x000fe400078e0a00 */
[----:B-1----:R-:W-:Y:S02]  /*0310*/  IMAD.MOV.U32 R2, RZ, RZ, RZ ;  /* 0x000000ffff027224 */ /* 0x002fe400078e00ff */
[----:B--2---:R-:W-:-:S04]  /*0320*/  IMAD.MOV R6, RZ, RZ, -R3 ;  /* 0x000000ffff067224 */ /* 0x004fc800078e0a03 */
[----:B------:R-:W-:-:S04]  /*0330*/  IMAD R9, R6, R7, RZ ;  /* 0x0000000706097224 */ /* 0x000fc800078e02ff */
[----:B------:R-:W-:-:S06]  /*0340*/  IMAD.HI.U32 R2, R3, R9, R2 ;  /* 0x0000000903027227 */ /* 0x000fcc00078e0002 */
[----:B------:R-:W-:-:S04]  /*0350*/  IMAD.HI.U32 R2, R2, R11, RZ ;  /* 0x0000000b02027227 */ /* 0x000fc800078e00ff */
[----:B------:R-:W-:Y:S01]  /*0360*/  IMAD R0, R2, R0, R11 ;  /* 0x0000000002007224 */ /* 0x000fe200078e020b */
[----:B------:R-:W-:-:S04]  /*0370*/  LOP3.LUT R11, R13, 0x40, RZ, 0xc0, !PT ;  /* 0x000000400d0b7812 */ /* 0x000fc800078ec0ff */
[----:B------:R-:W-:-:S13]  /*0380*/  ISETP.GT.U32.AND P1, PT, R7, R0, PT ;  /* 0x000000000700720c */ /* 0x000fda0003f24070 */
[----:B------:R-:W-:Y:S02]  /*0390*/  @!P1 IMAD.IADD R0, R0, 0x1, -R7 ;  /* 0x0000000100009824 */ /* 0x000fe400078e0a07 */
[----:B------:R-:W-:Y:S01]  /*03a0*/  @!P1 VIADD R2, R2, 0x1 ;  /* 0x0000000102029836 */ /* 0x000fe20000000000 */
[----:B------:R-:W-:Y:S02]  /*03b0*/  ISETP.NE.AND P1, PT, R4, RZ, PT ;  /* 0x000000ff0400720c */ /* 0x000fe40003f25270 */
[----:B------:R-:W-:Y:S02]  /*03c0*/  ISETP.GE.U32.AND P0, PT, R0, R7, PT ;  /* 0x000000070000720c */ /* 0x000fe40003f06070 */
[----:B------:R-:W-:-:S04]  /*03d0*/  LOP3.LUT R0, R5, R4, RZ, 0x3c, !PT ;  /* 0x0000000405007212 */ /* 0x000fc800078e3cff */
[----:B------:R-:W-:Y:S01]  /*03e0*/  ISETP.GE.AND P2, PT, R0, RZ, PT ;  /* 0x000000ff0000720c */ /* 0x000fe20003f46270 */
[----:B------:R-:W-:-:S05]  /*03f0*/  VIADD R0, R138, 0xff ;  /* 0x000000ff8a007836 */ /* 0x000fca0000000000 */
[----:B------:R-:W-:Y:S01]  /*0400*/  SHF.R.S32.HI R3, RZ, 0x1f, R0 ;  /* 0x0000001fff037819 */ /* 0x000fe20000011400 */
[----:B------:R-:W-:-:S03]  /*0410*/  @P0 VIADD R2, R2, 0x1 ;  /* 0x0000000102020836 */ /* 0x000fc60000000000 */
[----:B------:R-:W-:-:S03]  /*0420*/  LEA.HI R3, R3, R0, RZ, 0x8 ;  /* 0x0000000003037211 */ /* 0x000fc600078f40ff */
[----:B------:R-:W-:Y:S01]  /*0430*/  @!P2 IMAD.MOV R2, RZ, RZ, -R2 ;  /* 0x000000ffff02a224 */ /* 0x000fe200078e0a02 */
[----:B------:R-:W-:-:S05]  /*0440*/  @!P1 LOP3.LUT R2, RZ, R4, RZ, 0x33, !PT ;  /* 0x00000004ff029212 */ /* 0x000fca00078e33ff */
[----:B------:R-:W-:Y:S02]  /*0450*/  IMAD.SHL.U32 R14, R2, 0x8, RZ ;  /* 0x00000008020e7824 */ /* 0x000fe400078e00ff */
[----:B------:R-:W-:-:S03]  /*0460*/  IMAD.MOV R2, RZ, RZ, -R2 ;  /* 0x000000ffff027224 */ /* 0x000fc600078e0a02 */
[----:B------:R-:W-:Y:S01]  /*0470*/  LEA.HI.SX32 R3, R3, -R14, 0x18 ;  /* 0x8000000e03037211 */ /* 0x000fe200078fc2ff */
[----:B------:R-:W-:Y:S02]  /*0480*/  IMAD R19, R4, R2, R5 ;  /* 0x0000000204137224 */ /* 0x000fe400078e0205 */
[----:B------:R-:W-:Y:S01]  /*0490*/  IMAD.MOV.U32 R2, RZ, RZ, RZ ;  /* 0x000000ffff027224 */ /* 0x000fe200078e00ff */
[----:B------:R-:W-:Y:S02]  /*04a0*/  VIMNMX R16, R3, 0x8, PT ;  /* 0x0000000803107848 */ /* 0x000fe40003fe0100 */
[----:B------:R-:W-:Y:S02]  /*04b0*/  IABS R4, R19 ;  /* 0x0000001300047213 */ /* 0x000fe40000000000 */
[----:B------:R-:W-:-:S04]  /*04c0*/  IABS R7, R16 ;  /* 0x0000001000077213 */ /* 0x000fc80000000000 */
[----:B------:R-:W1:Y:S08]  /*04d0*/  I2F.RP R0, R7 ;  /* 0x0000000700007306 */ /* 0x000e700000209400 */
[----:B-1----:R-:W1:Y:S02]  /*04e0*/  MUFU.RCP R0, R0 ;  /* 0x0000000000007308 */ /* 0x002e640000001000 */
[----:B-1----:R-:W-:-:S06]  /*04f0*/  VIADD R3, R0, 0xffffffe ;  /* 0x0ffffffe00037836 */ /* 0x002fcc0000000000 */
[----:B------:R-:W1:Y:S02]  /*0500*/  F2I.FTZ.U32.TRUNC.NTZ R3, R3 ;  /* 0x0000000300037305 */ /* 0x000e64000021f000 */
[----:B-1----:R-:W-:-:S04]  /*0510*/  IMAD.MOV R6, RZ, RZ, -R3 ;  /* 0x000000ffff067224 */ /* 0x002fc800078e0a03 */
[----:B------:R-:W-:Y:S01]  /*0520*/  IMAD R5, R6, R7, RZ ;  /* 0x0000000706057224 */ /* 0x000fe200078e02ff */
[----:B------:R-:W-:-:S03]  /*0530*/  IABS R6, R16 ;  /* 0x0000001000067213 */ /* 0x000fc60000000000 */
[----:B------:R-:W-:-:S04]  /*0540*/  IMAD.HI.U32 R2, R3, R5, R2 ;  /* 0x0000000503027227 */ /* 0x000fc800078e0002 */
[----:B------:R-:W-:Y:S02]  /*0550*/  IMAD.MOV.U32 R3, RZ, RZ, R4 ;  /* 0x000000ffff037224 */ /* 0x000fe400078e0004 */
[----:B------:R-:W-:Y:S02]  /*0560*/  IMAD.MOV R0, RZ, RZ, -R6 ;  /* 0x000000ffff007224 */ /* 0x000fe400078e0a06 */
[----:B------:R-:W-:Y:S01]  /*0570*/  IMAD.HI.U32 R2, R2, R3, RZ ;  /* 0x0000000302027227 */ /* 0x000fe200078e00ff */
[----:B------:R-:W1:Y:S03]  /*0580*/  I2F.RP R6, R10 ;  /* 0x0000000a00067306 */ /* 0x000e660000209400 */
[----:B------:R-:W-:-:S05]  /*0590*/  IMAD R0, R2, R0, R3 ;  /* 0x0000000002007224 */ /* 0x000fca00078e0203 */
[----:B------:R-:W-:Y:S01]  /*05a0*/  ISETP.GT.U32.AND P1, PT, R7, R0, PT ;  /* 0x000000000700720c */ /* 0x000fe20003f24070 */
[----:B------:R-:W2:Y:S08]  /*05b0*/  I2F.RP R3, R33 ;  /* 0x0000002100037306 */ /* 0x000eb00000209400 */
[----:B-1----:R-:W1:Y:S04]  /*05c0*/  MUFU.RCP R6, R6 ;  /* 0x0000000600067308 */ /* 0x002e680000001000 */
[----:B------:R-:W-:-:S02]  /*05d0*/  @!P1 IMAD.IADD R0, R0, 0x1, -R7 ;  /* 0x0000000100009824 */ /* 0x000fc400078e0a07 */
[----:B------:R-:W-:Y:S01]  /*05e0*/  @!P1 VIADD R2, R2, 0x1 ;  /* 0x0000000102029836 */ /* 0x000fe20000000000 */
[----:B------:R-:W-:Y:S01]  /*05f0*/  ISETP.NE.AND P1, PT, R16, RZ, PT ;  /* 0x000000ff1000720c */ /* 0x000fe20003f25270 */
[----:B--2---:R-:W2:Y:S01]  /*0600*/  MUFU.RCP R3, R3 ;  /* 0x0000000300037308 */ /* 0x004ea20000001000 */
[----:B------:R-:W-:Y:S02]  /*0610*/  ISETP.GE.U32.AND P0, PT, R0, R7, PT ;  /* 0x000000070000720c */ /* 0x000fe40003f06070 */
[----:B------:R-:W-:Y:S02]  /*0620*/  LOP3.LUT R0, R19, R16, RZ, 0x3c, !PT ;  /* 0x0000001013007212 */ /* 0x000fe400078e3cff */
[----:B------:R-:W-:Y:S02]  /*0630*/  LOP3.LUT R7, R13, 0x3f, RZ, 0xc0, !PT ;  /* 0x0000003f0d077812 */ /* 0x000fe400078ec0ff */
[----:B------:R-:W-:Y:S01]  /*0640*/  ISETP.GE.AND P2, PT, R0, RZ, PT ;  /* 0x000000ff0000720c */ /* 0x000fe20003f46270 */
[----:B-1----:R-:W-:-:S02]  /*0650*/  VIADD R4, R6, 0xffffffe ;  /* 0x0ffffffe06047836 */ /* 0x002fc40000000000 */
[----:B------:R-:W-:Y:S02]  /*0660*/  IMAD.SHL.U32 R6, R13, 0x10, RZ ;  /* 0x000000100d067824 */ /* 0x000fe400078e00ff */
[----:B------:R1:W3:Y:S02]  /*0670*/  F2I.FTZ.U32.TRUNC.NTZ R5, R4 ;  /* 0x0000000400057305 */ /* 0x0002e4000021f000 */
[----:B------:R-:W-:Y:S02]  /*0680*/  @P0 VIADD R2, R2, 0x1 ;  /* 0x0000000102020836 */ /* 0x000fe40000000000 */
[----:B--2---:R-:W-:Y:S02]  /*0690*/  VIADD R3, R3, 0xffffffe ;  /* 0x0ffffffe03037836 */ /* 0x004fe40000000000 */
[----:B------:R-:W-:Y:S02]  /*06a0*/  IMAD.MOV.U32 R18, RZ, RZ, R2 ;  /* 0x000000ffff127224 */ /* 0x000fe400078e0002 */
[----:B------:R2:W4:Y:S01]  /*06b0*/  F2I.FTZ.U32.TRUNC.NTZ R9, R3 ;  /* 0x0000000300097305 */ /* 0x000522000021f000 */
[----:B-1----:R-:W-:-:S02]  /*06c0*/  IMAD.SHL.U32 R4, R7, 0x80, RZ ;  /* 0x0000008007047824 */ /* 0x002fc400078e00ff */
[----:B------:R-:W-:Y:S01]  /*06d0*/  @!P2 IMAD.MOV R18, RZ, RZ, -R18 ;  /* 0x000000ffff12a224 */ /* 0x000fe200078e0a12 */
[----:B------:R-:W-:Y:S01]  /*06e0*/  @!P1 LOP3.LUT R18, RZ, R16, RZ, 0x33, !PT ;  /* 0x00000010ff129212 */ /* 0x000fe200078e33ff */
[----:B------:R-:W-:Y:S01]  /*06f0*/  IMAD.SHL.U32 R2, R13, 0x100, RZ ;  /* 0x000001000d027824 */ /* 0x000fe200078e00ff */
[----:B------:R-:W-:Y:S01]  /*0700*/  LEA.HI R8, R11, R4, RZ, 0x1c ;  /* 0x000000040b087211 */ /* 0x000fe200078fe0ff */
[----:B---3--:R-:W-:Y:S02]  /*0710*/  IMAD.MOV R17, RZ, RZ, -R5 ;  /* 0x000000ffff117224 */ /* 0x008fe400078e0a05 */
[----:B------:R-:W-:Y:S01]  /*0720*/  IMAD.SHL.U32 R0, R18, 0x40, RZ ;  /* 0x0000004012007824 */ /* 0x000fe200078e00ff */
[----:B--2---:R-:W-:Y:S01]  /*0730*/  LOP3.LUT R3, R6, 0x70, RZ, 0xc0, !PT ;  /* 0x0000007006037812 */ /* 0x004fe200078ec0ff */
[----:B------:R-:W-:Y:S01]  /*0740*/  IMAD R11, R17, R10, RZ ;  /* 0x0000000a110b7224 */ /* 0x000fe200078e02ff */
[----:B------:R-:W-:Y:S01]  /*0750*/  LOP3.LUT R2, R2, 0x607c, R15, 0xc8, !PT ;  /* 0x0000607c02027812 */ /* 0x000fe200078ec80f */
[----:B------:R-:W-:-:S02]  /*0760*/  VIADD R20, R0, 0x3f ;  /* 0x0000003f00147836 */ /* 0x000fc40000000000 */
[----:B------:R-:W-:Y:S02]  /*0770*/  IMAD.MOV.U32 R4, RZ, RZ, RZ ;  /* 0x000000ffff047224 */ /* 0x000fe400078e00ff */
[----:B------:R-:W-:Y:S01]  /*0780*/  VIADD R22, R0, 0x2 ;  /* 0x0000000200167836 */ /* 0x000fe20000000000 */
[----:B------:R-:W-:Y:S01]  /*0790*/  IABS R95, R20 ;  /* 0x00000014005f7213 */ /* 0x000fe20000000000 */
[----:B------:R-:W-:Y:S01]  /*07a0*/  IMAD.HI.U32 R4, R5, R11, R4 ;  /* 0x0000000b05047227 */ /* 0x000fe200078e0004 */
[----:B------:R-:W-:Y:S02]  /*07b0*/  ISETP.GE.AND P2, PT, R20, RZ, PT ;  /* 0x000000ff1400720c */ /* 0x000fe40003f46270 */
[----:B------:R-:W-:Y:S01]  /*07c0*/  IABS R17, R22 ;  /* 0x0000001600117213 */ /* 0x000fe20000000000 */
[----:B----4-:R-:W-:Y:S02]  /*07d0*/  IMAD.MOV R6, RZ, RZ, -R9 ;  /* 0x000000ffff067224 */ /* 0x010fe400078e0a09 */
[----:B------:R-:W-:-:S04]  /*07e0*/  IMAD.HI.U32 R5, R4, R95, RZ ;  /* 0x0000005f04057227 */ /* 0x000fc800078e00ff */
[----:B------:R-:W-:Y:S02]  /*07f0*/  IMAD.MOV R12, RZ, RZ, -R5 ;  /* 0x000000ffff0c7224 */ /* 0x000fe400078e0a05 */
[----:B------:R-:W-:Y:S02]  /*0800*/  VIADD R21, R0, 0x1 ;  /* 0x0000000100157836 */ /* 0x000fe40000000000 */
[----:B------:R-:W-:Y:S02]  /*0810*/  IMAD.IADD R3, R3, 0x1, R8 ;  /* 0x0000000103037824 */ /* 0x000fe400078e0208 */
[----:B------:R-:W-:Y:S01]  /*0820*/  IMAD R95, R10, R12, R95 ;  /* 0x0000000c0a5f7224 */ /* 0x000fe200078e025f */
[----:B------:R-:W-:Y:S01]  /*0830*/  IABS R15, R21 ;  /* 0x00000015000f7213 */ /* 0x000fe20000000000 */
[----:B------:R-:W-:Y:S01]  /*0840*/  IMAD.MOV.U32 R8, RZ, RZ, RZ ;  /* 0x000000ffff087224 */ /* 0x000fe200078e00ff */
[----:B------:R-:W-:Y:S01]  /*0850*/  ISETP.GE.AND P1, PT, R21, RZ, PT ;  /* 0x000000ff1500720c */ /* 0x000fe20003f26270 */
[----:B------:R-:W-:Y:S01]  /*0860*/  IMAD R11, R6, R33, RZ ;  /* 0x00000021060b7224 */ /* 0x000fe200078e02ff */
[----:B------:R-:W-:Y:S01]  /*0870*/  ISETP.GT.U32.AND P0, PT, R10, R95, PT ;  /* 0x0000005f0a00720c */ /* 0x000fe20003f04070 */
[----:B------:R-:W-:-:S04]  /*0880*/  IMAD.HI.U32 R6, R4, R15, RZ ;  /* 0x0000000f04067227 */ /* 0x000fc800078e00ff */
[----:B------:R-:W-:-:S04]  /*0890*/  IMAD.HI.U32 R8, R9, R11, R8 ;  /* 0x0000000b09087227 */ /* 0x000fc800078e0008 */
[----:B------:R-:W-:-:S04]  /*08a0*/  IMAD.HI.U32 R9, R4, R17, RZ ;  /* 0x0000001104097227 */ /* 0x000fc800078e00ff */
[----:B------:R-:W-:Y:S02]  /*08b0*/  IMAD.MOV R9, RZ, RZ, -R9 ;  /* 0x000000ffff097224 */ /* 0x000fe400078e0a09 */
[----:B------:R-:W-:Y:S02]  /*08c0*/  IMAD.MOV R6, RZ, RZ, -R6 ;  /* 0x000000ffff067224 */ /* 0x000fe400078e0a06 */
[C---:B------:R-:W-:Y:S02]  /*08d0*/  IMAD R76, R10.reuse, R9, R17 ;  /* 0x000000090a4c7224 */ /* 0x040fe400078e0211 */
[----:B------:R-:W-:Y:S02]  /*08e0*/  IMAD.MOV R5, RZ, RZ, -R18 ;  /* 0x000000ffff057224 */ /* 0x000fe400078e0a12 */
[C---:B------:R-:W-:Y:S01]  /*08f0*/  IMAD R74, R10.reuse, R6, R15 ;  /* 0x000000060a4a7224 */ /* 0x040fe200078e020f */
[----:B------:R-:W-:Y:S01]  /*0900*/  ISETP.GT.U32.AND P4, PT, R10, R76, PT ;  /* 0x0000004c0a00720c */ /* 0x000fe20003f84070 */
[----:B------:R-:W-:Y:S01]  /*0910*/  @!P0 IMAD.IADD R95, R95, 0x1, -R10 ;  /* 0x000000015f5f8824 */ /* 0x000fe200078e0a0a */
[----:B------:R-:W-:Y:S01]  /*0920*/  ISETP.GE.AND P0, PT, R22, RZ, PT ;  /* 0x000000ff1600720c */ /* 0x000fe20003f06270 */
[----:B------:R-:W-:Y:S01]  /*0930*/  IMAD R5, R16, R5, R19 ;  /* 0x0000000510057224 */ /* 0x000fe200078e0213 */
[----:B------:R-:W-:Y:S01]  /*0940*/  ISETP.GT.U32.AND P3, PT, R10, R74, PT ;  /* 0x0000004a0a00720c */ /* 0x000fe20003f64070 */
[----:B------:R-:W-:Y:S01]  /*0950*/  VIADD R12, R0, 0x3 ;  /* 0x00000003000c7836 */ /* 0x000fe20000000000 */
[----:B------:R-:W-:Y:S01]  /*0960*/  ISETP.GT.U32.AND P5, PT, R10, R95, PT ;  /* 0x0000005f0a00720c */ /* 0x000fe20003fa4070 */
[----:B------:R-:W-:-:S02]  /*0970*/  IMAD.IADD R5, R14, 0x1, R5 ;  /* 0x000000010e057824 */ /* 0x000fc400078e0205 */
[C---:B------:R-:W-:Y:S01]  /*0980*/  VIADD R14, R0.reuse, 0x4 ;  /* 0x00000004000e7836 */ /* 0x040fe20000000000 */
[----:B------:R-:W-:Y:S01]  /*0990*/  IABS R69, R12 ;  /* 0x0000000c00457213 */ /* 0x000fe20000000000 */
[----:B------:R-:W-:Y:S01]  /*09a0*/  VIADD R16, R0, 0x5 ;  /* 0x0000000500107836 */ /* 0x000fe20000000000 */
[----:B------:R-:W-:Y:S01]  /*09b0*/  ISETP.GE.AND P6, PT, R12, RZ, PT ;  /* 0x000000ff0c00720c */ /* 0x000fe20003fc6270 */
[----:B------:R-:W-:Y:S01]  /*09c0*/  @!P4 IMAD.IADD R76, R76, 0x1, -R10 ;  /* 0x000000014c4cc824 */ /* 0x000fe200078e0a0a */
[----:B------:R-:W-:Y:S01]  /*09d0*/  IABS R15, R14 ;  /* 0x0000000e000f7213 */ /* 0x000fe20000000000 */
[----:B------:R-:W-:Y:S01]  /*09e0*/  IMAD.HI.U32 R6, R4, R69, RZ ;  /* 0x0000004504067227 */ /* 0x000fe200078e00ff */
[----:B------:R-:W-:Y:S02]  /*09f0*/  IABS R17, R16 ;  /* 0x0000001000117213 */ /* 0x000fe40000000000 */
[----:B------:R-:W-:Y:S01]  /*0a00*/  R2UR UR4, R5 ;  /* 0x00000000050472ca */ /* 0x000fe200000e0000 */
[----:B------:R-:W-:-:S02]  /*0a10*/  IMAD.MOV R11, RZ, RZ, -R6 ;  /* 0x000000ffff0b7224 */ /* 0x000fc400078e0a06 */
[----:B------:R-:W-:-:S04]  /*0a20*/  IMAD.HI.U32 R6, R4, R15, RZ ;  /* 0x0000000f04067227 */ /* 0x000fc800078e00ff */
[--C-:B------:R-:W-:Y:S02]  /*0a30*/  @!P3 IMAD.IADD R74, R74, 0x1, -R10.reuse ;  /* 0x000000014a4ab824 */ /* 0x100fe400078e0a0a */
[----:B------:R-:W-:Y:S01]  /*0a40*/  @!P5 IMAD.IADD R95, R95, 0x1, -R10 ;  /* 0x000000015f5fd824 */ /* 0x000fe200078e0a0a */
[----:B------:R-:W-:Y:S01]  /*0a50*/  ISETP.GT.U32.AND P5, PT, R10, R76, PT ;  /* 0x0000004c0a00720c */ /* 0x000fe20003fa4070 */
[----:B------:R-:W-:Y:S01]  /*0a60*/  IMAD.HI.U32 R9, R4, R17, RZ ;  /* 0x0000001104097227 */ /* 0x000fe200078e00ff */
[----:B------:R-:W-:Y:S01]  /*0a70*/  ISETP.GT.U32.AND P3, PT, R10, R74, PT ;  /* 0x0000004a0a00720c */ /* 0x000fe20003f64070 */
[----:B------:R-:W-:Y:S02]  /*0a80*/  ULEA UR4, UR4, UR5, 0x8 ;  /* 0x0000000504047291 */ /* 0x000fe4000f8e403f */
[----:B------:R-:W-:Y:S01]  /*0a90*/  IMAD.MOV R6, RZ, RZ, -R6 ;  /* 0x000000ffff067224 */ /* 0x000fe200078e0a06 */
[----:B------:R-:W-:Y:S01]  /*0aa0*/  ULDC UR5, c[0x0][0x230] ;  /* 0x00008c0000057ab9 */ /* 0x000fe20000000800 */
[----:B------:R-:W-:-:S02]  /*0ab0*/  IMAD.MOV R9, RZ, RZ, -R9 ;  /* 0x000000ffff097224 */ /* 0x000fc400078e0a09 */
[C---:B------:R-:W-:Y:S02]  /*0ac0*/  IMAD R70, R10.reuse, R6, R15 ;  /* 0x000000060a467224 */ /* 0x040fe400078e020f */
[C---:B------:R-:W-:Y:S02]  /*0ad0*/  IMAD R72, R10.reuse, R9, R17 ;  /* 0x000000090a487224 */ /* 0x040fe400078e0211 */
[----:B------:R-:W-:Y:S01]  /*0ae0*/  @!P2 IMAD.MOV R95, RZ, RZ, -R95 ;  /* 0x000000ffff5fa224 */ /* 0x000fe200078e0a5f */
[----:B------:R-:W-:Y:S01]  /*0af0*/  ISETP.GT.U32.AND P2, PT, R10, R70, PT ;  /* 0x000000460a00720c */ /* 0x000fe20003f44070 */
[--C-:B------:R-:W-:Y:S01]  /*0b00*/  @!P5 IMAD.IADD R76, R76, 0x1, -R10.reuse ;  /* 0x000000014c4cd824 */ /* 0x100fe200078e0a0a */
[----:B------:R-:W-:Y:S01]  /*0b10*/  ISETP.GT.U32.AND P5, PT, R10, R72, PT ;  /* 0x000000480a00720c */ /* 0x000fe20003fa4070 */
[----:B------:R-:W-:Y:S02]  /*0b20*/  VIADD R12, R0, 0x6 ;  /* 0x00000006000c7836 */ /* 0x000fe40000000000 */
[----:B------:R-:W-:Y:S01]  /*0b30*/  @!P3 IMAD.IADD R74, R74, 0x1, -R10 ;  /* 0x000000014a4ab824 */ /* 0x000fe200078e0a0a */
[----:B------:R-:W-:Y:S01]  /*0b40*/  ISETP.GE.AND P3, PT, R14, RZ, PT ;  /* 0x000000ff0e00720c */ /* 0x000fe20003f66270 */
[----:B------:R-:W-:Y:S01]  /*0b50*/  VIADD R14, R0, 0x7 ;  /* 0x00000007000e7836 */ /* 0x000fe20000000000 */
[----:B------:R-:W-:Y:S01]  /*0b60*/  IABS R9, R12 ;  /* 0x0000000c00097213 */ /* 0x000fe20000000000 */
[----:B------:R-:W-:-:S02]  /*0b70*/  IMAD R69, R10, R11, R69 ;  /* 0x0000000b0a457224 */ /* 0x000fc400078e0245 */
[----:B------:R-:W-:Y:S01]  /*0b80*/  VIADD R15, R0, 0x8 ;  /* 0x00000008000f7836 */ /* 0x000fe20000000000 */
[----:B------:R-:W-:Y:S01]  /*0b90*/  IABS R67, R14 ;  /* 0x0000000e00437213 */ /* 0x000fe20000000000 */
[----:B------:R-:W-:Y:S01]  /*0ba0*/  @!P2 IMAD.IADD R70, R70, 0x1, -R10 ;  /* 0x000000014646a824 */ /* 0x000fe200078e0a0a */
[----:B------:R-:W-:Y:S01]  /*0bb0*/  ISETP.GT.U32.AND P4, PT, R10, R69, PT ;  /* 0x000000450a00720c */ /* 0x000fe20003f84070 */
[----:B------:R-:W-:-:S04]  /*0bc0*/  IMAD.HI.U32 R6, R4, R9, RZ ;  /* 0x0000000904067227 */ /* 0x000fc800078e00ff */
[----:B------:R-:W-:Y:S01]  /*0bd0*/  @!P5 IMAD.IADD R72, R72, 0x1, -R10 ;  /* 0x000000014848d824 */ /* 0x000fe200078e0a0a */
[----:B------:R-:W-:Y:S01]  /*0be0*/  ISETP.GT.U32.AND P5, PT, R10, R70, PT ;  /* 0x000000460a00720c */ /* 0x000fe20003fa4070 */
[----:B------:R-:W-:Y:S02]  /*0bf0*/  IMAD.MOV R66, RZ, RZ, -R6 ;  /* 0x000000ffff427224 */ /* 0x000fe400078e0a06 */
[----:B------:R-:W-:-:S04]  /*0c00*/  IMAD.HI.U32 R6, R4, R67, RZ ;  /* 0x0000004304067227 */ /* 0x000fc800078e00ff */
[----:B------:R-:W-:Y:S02]  /*0c10*/  IMAD.MOV R6, RZ, RZ, -R6 ;  /* 0x000000ffff067224 */ /* 0x000fe400078e0a06 */
[--C-:B------:R-:W-:Y:S01]  /*0c20*/  @!P4 IMAD.IADD R69, R69, 0x1, -R10.reuse ;  /* 0x000000014545c824 */ /* 0x100fe200078e0a0a */
[----:B------:R-:W-:Y:S01]  /*0c30*/  ISETP.GE.AND P4, PT, R16, RZ, PT ;  /* 0x000000ff1000720c */ /* 0x000fe20003f86270 */
[----:B------:R-:W-:Y:S02]  /*0c40*/  IMAD R67, R10, R6, R67 ;  /* 0x000000060a437224 */ /* 0x000fe400078e0243 */
[----:B------:R-:W-:Y:S01]  /*0c50*/  @!P5 IMAD.IADD R70, R70, 0x1, -R10 ;  /* 0x000000014646d824 */ /* 0x000fe200078e0a0a */
[C---:B------:R-:W-:Y:S01]  /*0c60*/  ISETP.GT.U32.AND P2, PT, R10.reuse, R69, PT ;  /* 0x000000450a00720c */ /* 0x040fe20003f44070 */
[C---:B------:R-:W-:Y:S01]  /*0c70*/  IMAD R66, R10.reuse, R66, R9 ;  /* 0x000000420a427224 */ /* 0x040fe200078e0209 */
[----:B------:R-:W-:Y:S01]  /*0c80*/  ISETP.GT.U32.AND P5, PT, R10, R67, PT ;  /* 0x000000430a00720c */ /* 0x000fe20003fa4070 */
[----:B------:R-:W-:Y:S01]  /*0c90*/  VIADD R16, R0, 0x9 ;  /* 0x0000000900107836 */ /* 0x000fe20000000000 */
[----:B------:R-:W-:Y:S01]  /*0ca0*/  IABS R9, R15 ;  /* 0x0000000f00097213 */ /* 0x000fe20000000000 */
[----:B------:R-:W-:Y:S01]  /*0cb0*/  @!P1 IMAD.MOV R74, RZ, RZ, -R74 ;  /* 0x000000ffff4a9224 */ /* 0x000fe200078e0a4a */
[----:B------:R-:W-:Y:S01]  /*0cc0*/  ISETP.GT.U32.AND P1, PT, R10, R72, PT ;  /* 0x000000480a00720c */ /* 0x000fe20003f24070 */
[----:B------:R-:W-:Y:S01]  /*0cd0*/  VIADD R17, R0, 0xa ;  /* 0x0000000a00117836 */ /* 0x000fe20000000000 */
[----:B------:R-:W-:Y:S01]  /*0ce0*/  IABS R11, R16 ;  /* 0x00000010000b7213 */ /* 0x000fe20000000000 */
[----:B------:R-:W-:-:S04]  /*0cf0*/  IMAD.HI.U32 R6, R4, R9, RZ ;  /* 0x0000000904067227 */ /* 0x000fc800078e00ff */
[----:B------:R-:W-:Y:S02]  /*0d00*/  IMAD.MOV R68, RZ, RZ, -R6 ;  /* 0x000000ffff447224 */ /* 0x000fe400078e0a06 */
[----:B------:R-:W-:Y:S02]  /*0d10*/  @!P5 IMAD.IADD R67, R67, 0x1, -R10 ;  /* 0x000000014343d824 */ /* 0x000fe400078e0a0a */
[----:B------:R-:W-:-:S03]  /*0d20*/  IMAD.HI.U32 R6, R4, R11, RZ ;  /* 0x0000000b04067227 */ /* 0x000fc600078e00ff */
[C---:B------:R-:W-:Y:S01]  /*0d30*/  ISETP.GT.U32.AND P5, PT, R10.reuse, R67, PT ;  /* 0x000000430a00720c */ /* 0x040fe20003fa4070 */
[----:B------:R-:W-:Y:S02]  /*0d40*/  IMAD.MOV R62, RZ, RZ, -R6 ;  /* 0x000000ffff3e7224 */ /* 0x000fe400078e0a06 */
[--C-:B------:R-:W-:Y:S01]  /*0d50*/  @!P2 IMAD.IADD R69, R69, 0x1, -R10.reuse ;  /* 0x000000014545a824 */ /* 0x100fe200078e0a0a */
[C---:B------:R-:W-:Y:S01]  /*0d60*/  ISETP.GT.U32.AND P2, PT, R10.reuse, R66, PT ;  /* 0x000000420a00720c */ /* 0x040fe20003f44070 */
[----:B------:R-:W-:Y:S02]  /*0d70*/  IMAD R62, R10, R62, R11 ;  /* 0x0000003e0a3e7224 */ /* 0x000fe400078e020b */
[----:B------:R-:W-:Y:S01]  /*0d80*/  @!P1 IMAD.IADD R72, R72, 0x1, -R10 ;  /* 0x0000000148489824 */ /* 0x000fe200078e0a0a */
[----:B------:R-:W-:Y:S01]  /*0d90*/  ISETP.GE.AND P1, PT, R12, RZ, PT ;  /* 0x000000ff0c00720c */ /* 0x000fe20003f26270 */
[----:B------:R-:W-:Y:S01]  /*0da0*/  IMAD R68, R10, R68, R9 ;  /* 0x000000440a447224 */ /* 0x000fe200078e0209 */
[----:B------:R-:W-:Y:S01]  /*0db0*/  IABS R12, R17 ;  /* 0x00000011000c7213 */ /* 0x000fe20000000000 */
[----:B------:R-:W-:-:S02]  /*0dc0*/  VIADD R11, R0, 0xb ;  /* 0x0000000b000b7836 */ /* 0x000fc40000000000 */
[----:B------:R-:W-:Y:S01]  /*0dd0*/  @!P5 IMAD.IADD R67, R67, 0x1, -R10 ;  /* 0x000000014343d824 */ /* 0x000fe200078e0a0a */
[----:B------:R-:W-:Y:S01]  /*0de0*/  ISETP.GT.U32.AND P5, PT, R10, R62, PT ;  /* 0x0000003e0a00720c */ /* 0x000fe20003fa4070 */
[----:B------:R-:W-:Y:S01]  /*0df0*/  IMAD.MOV.U32 R9, RZ, RZ, R12 ;  /* 0x000000ffff097224 */ /* 0x000fe200078e000c */
[----:B------:R-:W-:Y:S01]  /*0e00*/  IABS R65, R11 ;  /* 0x0000000b00417213 */ /* 0x000fe20000000000 */
[----:B------:R-:W-:Y:S01]  /*0e10*/  @!P2 IMAD.IADD R66, R66, 0x1, -R10 ;  /* 0x000000014242a824 */ /* 0x000fe200078e0a0a */
[----:B------:R-:W-:Y:S01]  /*0e20*/  ISETP.GE.AND P2, PT, R14, RZ, PT ;  /* 0x000000ff0e00720c */ /* 0x000fe20003f46270 */
[----:B------:R-:W-:-:S04]  /*0e30*/  IMAD.HI.U32 R6, R4, R9, RZ ;  /* 0x0000000904067227 */ /* 0x000fc800078e00ff */
[----:B------:R-:W-:Y:S02]  /*0e40*/  IMAD.MOV R6, RZ, RZ, -R6 ;  /* 0x000000ffff067224 */ /* 0x000fe400078e0a06 */
[----:B------:R-:W-:Y:S01]  /*0e50*/  @!P6 IMAD.MOV R69, RZ, RZ, -R69 ;  /* 0x000000ffff45e224 */ /* 0x000fe200078e0a45 */
[----:B------:R-:W-:Y:S01]  /*0e60*/  ISETP.GT.U32.AND P6, PT, R10, R68, PT ;  /* 0x000000440a00720c */ /* 0x000fe20003fc4070 */
[----:B------:R-:W-:Y:S02]  /*0e70*/  @!P5 IMAD.IADD R62, R62, 0x1, -R10 ;  /* 0x000000013e3ed824 */ /* 0x000fe400078e0a0a */
[----:B------:R-:W-:Y:S02]  /*0e80*/  IMAD R64, R10, R6, R9 ;  /* 0x000000060a407224 */ /* 0x000fe400078e0209 */
[----:B------:R-:W-:Y:S01]  /*0e90*/  IMAD.HI.U32 R6, R4, R65, RZ ;  /* 0x0000004104067227 */ /* 0x000fe200078e00ff */
[----:B------:R-:W-:-:S03]  /*0ea0*/  ISETP.GT.U32.AND P5, PT, R10, R62, PT ;  /* 0x0000003e0a00720c */ /* 0x000fc60003fa4070 */
[----:B------:R-:W-:Y:S01]  /*0eb0*/  @!P2 IMAD.MOV R67, RZ, RZ, -R67 ;  /* 0x000000ffff43a224 */ /* 0x000fe200078e0a43 */
[----:B------:R-:W-:Y:S01]  /*0ec0*/  ISETP.GT.U32.AND P2, PT, R10, R64, PT ;  /* 0x000000400a00720c */ /* 0x000fe20003f44070 */
[----:B------:R-:W-:Y:S02]  /*0ed0*/  IMAD.MOV R6, RZ, RZ, -R6 ;  /* 0x000000ffff067224 */ /* 0x000fe400078e0a06 */
[----:B------:R-:W-:Y:S02]  /*0ee0*/  VIADD R9, R0, 0xc ;  /* 0x0000000c00097836 */ /* 0x000fe40000000000 */
[----:B------:R-:W-:Y:S02]  /*0ef0*/  IMAD R65, R10, R6, R65 ;  /* 0x000000060a417224 */ /* 0x000fe400078e0241 */
[----:B------:R-:W-:Y:S01]  /*0f00*/  VIADD R14, R0, 0xe ;  /* 0x0000000e000e7836 */ /* 0x000fe20000000000 */
[----:B------:R-:W-:Y:S01]  /*0f10*/  IABS R61, R9 ;  /* 0x00000009003d7213 */ /* 0x000fe20000000000 */
[----:B------:R-:W-:Y:S01]  /*0f20*/  @!P5 IMAD.IADD R62, R62, 0x1, -R10 ;  /* 0x000000013e3ed824 */ /* 0x000fe200078e0a0a */
[C---:B------:R-:W-:Y:S01]  /*0f30*/  ISETP.GT.U32.AND P5, PT, R10.reuse, R65, PT ;  /* 0x000000410a00720c */ /* 0x040fe20003fa4070 */
[----:B------:R-:W-:Y:S01]  /*0f40*/  @!P0 IMAD.MOV R76, RZ, RZ, -R76 ;  /* 0x000000ffff4c8224 */ /* 0x000fe200078e0a4c */
[----:B------:R-:W-:Y:S01]  /*0f50*/  ISETP.GT.U32.AND P0, PT, R10, R66, PT ;  /* 0x000000420a00720c */ /* 0x000fe20003f04070 */
[----:B------:R-:W-:-:S02]  /*0f60*/  @!P2 IMAD.IADD R64, R64, 0x1, -R10 ;  /* 0x000000014040a824 */ /* 0x000fc400078e0a0a */
[----:B------:R-:W-:-:S03]  /*0f70*/  IMAD.HI.U32 R6, R4, R61, RZ ;  /* 0x0000003d04067227 */ /* 0x000fc600078e00ff */
[----:B------:R-:W-:Y:S01]  /*0f80*/  ISETP.GT.U32.AND P2, PT, R10, R64, PT ;  /* 0x000000400a00720c */ /* 0x000fe20003f44070 */
[----:B------:R-:W-:Y:S01]  /*0f90*/  @!P3 IMAD.MOV R70, RZ, RZ, -R70 ;  /* 0x000000ffff46b224 */ /* 0x000fe200078e0a46 */
[----:B------:R-:W-:Y:S01]  /*0fa0*/  ISETP.GE.AND P3, PT, R15, RZ, PT ;  /* 0x000000ff0f00720c */ /* 0x000fe20003f66270 */
[--C-:B------:R-:W-:Y:S01]  /*0fb0*/  @!P6 IMAD.IADD R68, R68, 0x1, -R10.reuse ;  /* 0x000000014444e824 */ /* 0x100fe200078e0a0a */
[----:B------:R-:W-:Y:S01]  /*0fc0*/  IABS R15, R14 ;  /* 0x0000000e000f7213 */ /* 0x000fe20000000000 */
[----:B------:R-:W-:Y:S02]  /*0fd0*/  @!P5 IMAD.IADD R65, R65, 0x1, -R10 ;  /* 0x000000014141d824 */ /* 0x000fe400078e0a0a */
[----:B------:R-:W-:Y:S01]  /*0fe0*/  IMAD.MOV R6, RZ, RZ, -R6 ;  /* 0x000000ffff067224 */ /* 0x000fe200078e0a06 */
[C---:B------:R-:W-:Y:S01]  /*0ff0*/  ISETP.GT.U32.AND P6, PT, R10.reuse, R68, PT ;  /* 0x000000440a00720c */ /* 0x040fe20003fc4070 */
[----:B------:R-:W-:Y:S01]  /*1000*/  @!P4 IMAD.MOV R72, RZ, RZ, -R72 ;  /* 0x000000ffff48c224 */ /* 0x000fe200078e0a48 */
[C---:B------:R-:W-:Y:S01]  /*1010*/  ISETP.GT.U32.AND P5, PT, R10.reuse, R65, PT ;  /* 0x000000410a00720c */ /* 0x040fe20003fa4070 */
[----:B------:R-:W-:Y:S01]  /*1020*/  IMAD R61, R10, R6, R61 ;  /* 0x000000060a3d7224 */ /* 0x000fe200078e023d */
[----:B------:R-:W-:Y:S01]  /*1030*/  ISETP.GE.AND P4, PT, R16, RZ, PT ;  /* 0x000000ff1000720c */ /* 0x000fe20003f86270 */
[----:B------:R-:W-:-:S04]  /*1040*/  IMAD.HI.U32 R6, R4, R15, RZ ;  /* 0x0000000f04067227 */ /* 0x000fc800078e00ff */
[----:B------:R-:W-:Y:S01]  /*1050*/  @!P2 IMAD.IADD R64, R64, 0x1, -R10 ;  /* 0x000000014040a824 */ /* 0x000fe200078e0a0a */
[----:B------:R-:W-:Y:S01]  /*1060*/  ISETP.GT.U32.AND P2, PT, R10, R61, PT ;  /* 0x0000003d0a00720c */ /* 0x000fe20003f44070 */
[----:B------:R-:W-:Y:S02]  /*1070*/  IMAD.MOV R6, RZ, RZ, -R6 ;  /* 0x000000ffff067224 */ /* 0x000fe400078e0a06 */
[----:B------:R-:W-:Y:S01]  /*1080*/  @!P0 IMAD.IADD R66, R66, 0x1, -R10 ;  /* 0x0000000142428824 */ /* 0x000fe200078e0a0a */
[----:B------:R-:W-:Y:S01]  /*1090*/  ISETP.GE.AND P0, PT, R17, RZ, PT ;  /* 0x000000ff1100720c */ /* 0x000fe20003f06270 */
[----:B------:R-:W-:Y:S02]  /*10a0*/  VIADD R12, R0, 0xd ;  /* 0x0000000d000c7836 */ /* 0x000fe40000000000 */
[----:B------:R-:W-:Y:S02]  /*10b0*/  IMAD R58, R10, R6, R15 ;  /* 0x000000060a3a7224 */ /* 0x000fe400078e020f */
[----:B------:R-:W-:Y:S01]  /*10c0*/  @!P1 IMAD.MOV R66, RZ, RZ, -R66 ;  /* 0x000000ffff429224 */ /* 0x000fe200078e0a42 */
[----:B------:R-:W-:Y:S01]  /*10d0*/  ISETP.GE.AND P1, PT, R11, RZ, PT ;  /* 0x000000ff0b00720c */ /* 0x000fe20003f26270 */
[--C-:B------:R-:W-:Y:S01]  /*10e0*/  @!P6 IMAD.IADD R68, R68, 0x1, -R10.reuse ;  /* 0x000000014444e824 */ /* 0x100fe200078e0a0a */
[----:B------:R-:W-:Y:S01]  /*10f0*/  IABS R11, R12 ;  /* 0x0000000c000b7213 */ /* 0x000fe20000000000 */
[----:B------:R-:W-:Y:S01]  /*1100*/  @!P5 IMAD.IADD R65, R65, 0x1, -R10 ;  /* 0x000000014141d824 */ /* 0x000fe200078e0a0a */
[----:B------:R-:W-:Y:S01]  /*1110*/  ISETP.GT.U32.AND P5, PT, R10, R58, PT ;  /* 0x0000003a0a00720c */ /* 0x000fe20003fa4070 */
[----:B------:R-:W-:Y:S01]  /*1120*/  @!P3 IMAD.MOV R68, RZ, RZ, -R68 ;  /* 0x000000ffff44b224 */ /* 0x000fe200078e0a44 */
[----:B------:R-:W-:Y:S01]  /*1130*/  ISETP.GE.AND P6, PT, R9, RZ, PT ;  /* 0x000000ff0900720c */ /* 0x000fe20003fc6270 */
[----:B------:R-:W-:Y:S01]  /*1140*/  IMAD.HI.U32 R9, R4, R11, RZ ;  /* 0x0000000b04097227 */ /* 0x000fe200078e00ff */
[----:B------:R-:W-:-:S03]  /*1150*/  ISETP.GE.AND P3, PT, R12, RZ, PT ;  /* 0x000000ff0c00720c */ /* 0x000fc60003f66270 */
[----:B------:R-:W-:Y:S02]  /*1160*/  VIADD R12, R0, 0x10 ;  /* 0x00000010000c7836 */ /* 0x000fe40000000000 */
[----:B------:R-:W-:Y:S02]  /*1170*/  @!P2 IMAD.IADD R61, R61, 0x1, -R10 ;  /* 0x000000013d3da824 */ /* 0x000fe400078e0a0a */
[----:B------:R-:W-:Y:S01]  /*1180*/  @!P4 IMAD.MOV R62, RZ, RZ, -R62 ;  /* 0x000000ffff3ec224 */ /* 0x000fe200078e0a3e */
[----:B------:R-:W-:Y:S01]  /*1190*/  ISETP.GE.AND P4, PT, R14, RZ, PT ;  /* 0x000000ff0e00720c */ /* 0x000fe20003f86270 */
[----:B------:R-:W-:Y:S01]  /*11a0*/  IMAD.MOV R9, RZ, RZ, -R9 ;  /* 0x000000ffff097224 */ /* 0x000fe200078e0a09 */
[----:B------:R-:W-:Y:S01]  /*11b0*/  IABS R15, R12 ;  /* 0x0000000c000f7213 */ /* 0x000fe20000000000 */
[----:B------:R-:W-:Y:S01]  /*11c0*/  VIADD R14, R0, 0x11 ;  /* 0x00000011000e7836 */ /* 0x000fe20000000000 */
[C---:B------:R-:W-:Y:S01]  /*11d0*/  ISETP.GT.U32.AND P2, PT, R10.reuse, R61, PT ;  /* 0x0000003d0a00720c */ /* 0x040fe20003f44070 */
[----:B------:R-:W-:-:S02]  /*11e0*/  IMAD R60, R10, R9, R11 ;  /* 0x000000090a3c7224 */ /* 0x000fc400078e020b */
[----:B------:R-:W-:Y:S01]  /*11f0*/  VIADD R11, R0, 0xf ;  /* 0x0000000f000b7836 */ /* 0x000fe20000000000 */
[----:B------:R-:W-:Y:S01]  /*1200*/  IABS R17, R14 ;  /* 0x0000000e00117213 */ /* 0x000fe20000000000 */
[----:B------:R-:W-:Y:S02]  /*1210*/  @!P5 IMAD.IADD R58, R58, 0x1, -R10 ;  /* 0x000000013a3ad824 */ /* 0x000fe400078e0a0a */
[----:B------:R-:W-:Y:S01]  /*1220*/  IMAD.HI.U32 R9, R4, R15, RZ ;  /* 0x0000000f04097227 */ /* 0x000fe200078e00ff */
[----:B------:R-:W-:Y:S02]  /*1230*/  IABS R57, R11 ;  /* 0x0000000b00397213 */ /* 0x000fe40000000000 */
[C---:B------:R-:W-:Y:S01]  /*1240*/  ISETP.GT.U32.AND P5, PT, R10.reuse, R58, PT ;  /* 0x0000003a0a00720c */ /* 0x040fe20003fa4070 */
[----:B------:R-:W-:Y:S01]  /*1250*/  @!P0 IMAD.MOV R64, RZ, RZ, -R64 ;  /* 0x000000ffff408224 */ /* 0x000fe200078e0a40 */
[----:B------:R-:W-:Y:S01]  /*1260*/  ISETP.GT.U32.AND P0, PT, R10, R60, PT ;  /* 0x0000003c0a00720c */ /* 0x000fe20003f04070 */
[----:B------:R-:W-:Y:S01]  /*1270*/  @!P1 IMAD.MOV R65, RZ, RZ, -R65 ;  /* 0x000000ffff419224 */ /* 0x000fe200078e0a41 */
[----:B------:R-:W-:Y:S01]  /*1280*/  ISETP.GE.AND P1, PT, R11, RZ, PT ;  /* 0x000000ff0b00720c */ /* 0x000fe20003f26270 */
[----:B------:R-:W-:-:S04]  /*1290*/  IMAD.HI.U32 R11, R4, R17, RZ ;  /* 0x00000011040b7227 */ /* 0x000fc800078e00ff */
[----:B------:R-:W-:Y:S02]  /*12a0*/  IMAD.MOV R9, RZ, RZ, -R9 ;  /* 0x000000ffff097224 */ /* 0x000fe400078e0a09 */
[--C-:B------:R-:W-:Y:S01]  /*12b0*/  @!P2 IMAD.IADD R61, R61, 0x1, -R10.reuse ;  /* 0x000000013d3da824 */ /* 0x100fe200078e0a0a */
[----:B------:R-:W-:Y:S01]  /*12c0*/  ISETP.GE.AND P2, PT, R12, RZ, PT ;  /* 0x000000ff0c00720c */ /* 0x000fe20003f46270 */
[----:B------:R-:W-:Y:S02]  /*12d0*/  IMAD.MOV R11, RZ, RZ, -R11 ;  /* 0x000000ffff0b7224 */ /* 0x000fe400078e0a0b */
[C---:B------:R-:W-:Y:S02]  /*12e0*/  IMAD R56, R10.reuse, R9, R15 ;  /* 0x000000090a387224 */ /* 0x040fe400078e020f */
[C---:B------:R-:W-:Y:S02]  /*12f0*/  IMAD R54, R10.reuse, R11, R17 ;  /* 0x0000000b0a367224 */ /* 0x040fe400078e0211 */
[----:B------:R-:W-:Y:S01]  /*1300*/  @!P6 IMAD.MOV R61, RZ, RZ, -R61 ;  /* 0x000000ffff3de224 */ /* 0x000fe200078e0a3d */
[----:B------:R-:W-:Y:S01]  /*1310*/  ISETP.GT.U32.AND P6, PT, R10, R56, PT ;  /* 0x000000380a00720c */ /* 0x000fe20003fc4070 */
[----:B------:R-:W-:-:S02]  /*1320*/  @!P0 IMAD.IADD R60, R60, 0x1, -R10 ;  /* 0x000000013c3c8824 */ /* 0x000fc400078e0a0a */
[----:B------:R-:W-:Y:S01]  /*1330*/  @!P5 IMAD.IADD R58, R58, 0x1, -R10 ;  /* 0x000000013a3ad824 */ /* 0x000fe200078e0a0a */
[----:B------:R-:W-:Y:S01]  /*1340*/  ISETP.GT.U32.AND P5, PT, R10, R54, PT ;  /* 0x000000360a00720c */ /* 0x000fe20003fa4070 */
[----:B------:R-:W-:Y:S01]  /*1350*/  IMAD.HI.U32 R6, R4, R57, RZ ;  /* 0x0000003904067227 */ /* 0x000fe200078e00ff */
[----:B------:R-:W-:-:S03]  /*1360*/  ISETP.GT.U32.AND P0, PT, R10, R60, PT ;  /* 0x0000003c0a00720c */ /* 0x000fc60003f04070 */
[----:B------:R-:W-:Y:S02]  /*1370*/  VIADD R12, R0, 0x13 ;  /* 0x00000013000c7836 */ /* 0x000fe40000000000 */
[----:B------:R-:W-:Y:S02]  /*1380*/  IMAD.MOV R6, RZ, RZ, -R6 ;  /* 0x000000ffff067224 */ /* 0x000fe400078e0a06 */
[--C-:B------:R-:W-:Y:S01]  /*1390*/  @!P6 IMAD.IADD R56, R56, 0x1, -R10.reuse ;  /* 0x000000013838e824 */ /* 0x100fe200078e0a0a */
[----:B------:R-:W-:Y:S01]  /*13a0*/  IABS R11, R12 ;  /* 0x0000000c000b7213 */ /* 0x000fe20000000000 */
[----:B------:R-:W-:Y:S02]  /*13b0*/  IMAD R57, R10, R6, R57 ;  /* 0x000000060a397224 */ /* 0x000fe400078e0239 */
[----:B------:R-:W-:Y:S01]  /*13c0*/  @!P5 IMAD.IADD R54, R54, 0x1, -R10 ;  /* 0x000000013636d824 */ /* 0x000fe200078e0a0a */
[----:B------:R-:W-:Y:S01]  /*13d0*/  ISETP.GT.U32.AND P5, PT, R10, R56, PT ;  /* 0x000000380a00720c */ /* 0x000fe20003fa4070 */
[----:B------:R-:W-:-:S04]  /*13e0*/  IMAD.HI.U32 R9, R4, R11, RZ ;  /* 0x0000000b04097227 */ /* 0x000fc800078e00ff */
[--C-:B------:R-:W-:Y:S01]  /*13f0*/  @!P0 IMAD.IADD R60, R60, 0x1, -R10.reuse ;  /* 0x000000013c3c8824 */ /* 0x100fe200078e0a0a */
[----:B------:R-:W-:Y:S01]  /*1400*/  ISETP.GT.U32.AND P0, PT, R10, R57, PT ;  /* 0x000000390a00720c */ /* 0x000fe20003f04070 */
[----:B------:R-:W-:Y:S02]  /*1410*/  IMAD.MOV R9, RZ, RZ, -R9 ;  /* 0x000000ffff097224 */ /* 0x000fe400078e0a09 */
[----:B------:R-:W-:Y:S02]  /*1420*/  VIADD R6, R0, 0x12 ;  /* 0x0000001200067836 */ /* 0x000fe40000000000 */
[----:B------:R-:W-:Y:S02]  /*1430*/  IMAD R52, R10, R9, R11 ;  /* 0x000000090a347224 */ /* 0x000fe400078e020b */
[----:B------:R-:W-:Y:S01]  /*1440*/  @!P5 IMAD.IADD R56, R56, 0x1, -R10 ;  /* 0x000000013838d824 */ /* 0x000fe200078e0a0a */
[----:B------:R-:W-:Y:S01]  /*1450*/  IABS R53, R6 ;  /* 0x0000000600357213 */ /* 0x000fe20000000000 */
[----:B------:R-:W-:Y:S01]  /*1460*/  @!P3 IMAD.MOV R60, RZ, RZ, -R60 ;  /* 0x000000ffff3cb224 */ /* 0x000fe200078e0a3c */
[----:B------:R-:W-:Y:S01]  /*1470*/  ISETP.GT.U32.AND P5, PT, R10, R52, PT ;  /* 0x000000340a00720c */ /* 0x000fe20003fa4070 */
[----:B------:R-:W-:Y:S01]  /*1480*/  VIADD R16, R0, 0x15 ;  /* 0x0000001500107836 */ /* 0x000fe20000000000 */
[----:B------:R-:W-:Y:S01]  /*1490*/  ISETP.GE.AND P3, PT, R14, RZ, PT ;  /* 0x000000ff0e00720c */ /* 0x000fe20003f66270 */
[----:B------:R-:W-:Y:S01]  /*14a0*/  @!P0 IMAD.IADD R57, R57, 0x1, -R10 ;  /* 0x0000000139398824 */ /* 0x000fe200078e0a0a */
[----:B------:R-:W-:Y:S01]  /*14b0*/  ISETP.GE.AND P0, PT, R6, RZ, PT ;  /* 0x000000ff0600720c */ /* 0x000fe20003f06270 */
[----:B------:R-:W-:Y:S01]  /*14c0*/  VIADD R14, R0, 0x14 ;  /* 0x00000014000e7836 */ /* 0x000fe20000000000 */
[----:B------:R-:W-:Y:S01]  /*14d0*/  IABS R49, R16 ;  /* 0x0000001000317213 */ /* 0x000fe20000000000 */
[----:B------:R-:W-:Y:S01]  /*14e0*/  IMAD.HI.U32 R6, R4, R53, RZ ;  /* 0x0000003504067227 */ /* 0x000fe200078e00ff */
[----:B------:R-:W-:-:S02]  /*14f0*/  ISETP.GT.U32.AND P6, PT, R10, R57, PT ;  /* 0x000000390a00720c */ /* 0x000fc40003fc4070 */
[----:B------:R-:W-:Y:S01]  /*1500*/  IABS R15, R14 ;  /* 0x0000000e000f7213 */ /* 0x000fe20000000000 */
[----:B------:R-:W-:Y:S02]  /*1510*/  IMAD.MOV R6, RZ, RZ, -R6 ;  /* 0x000000ffff067224 */ /* 0x000fe400078e0a06 */
[----:B------:R-:W-:Y:S02]  /*1520*/  @!P5 IMAD.IADD R52, R52, 0x1, -R10 ;  /* 0x000000013434d824 */ /* 0x000fe400078e0a0a */
[----:B------:R-:W-:Y:S02]  /*1530*/  IMAD R53, R10, R6, R53 ;  /* 0x000000060a357224 */ /* 0x000fe400078e0235 */
[----:B------:R-:W-:Y:S01]  /*1540*/  IMAD.HI.U32 R6, R4, R15, RZ ;  /* 0x0000000f04067227 */ /* 0x000fe200078e00ff */
[----:B------:R-:W-:-:S03]  /*1550*/  ISETP.GT.U32.AND P5, PT, R10, R52, PT ;  /* 0x000000340a00720c */ /* 0x000fc60003fa4070 */
[----:B------:R-:W-:Y:S02]  /*1560*/  IMAD.MOV R50, RZ, RZ, -R6 ;  /* 0x000000ffff327224 */ /* 0x000fe400078e0a06 */
[----:B------:R-:W-:-:S04]  /*1570*/  IMAD.HI.U32 R6, R4, R49, RZ ;  /* 0x0000003104067227 */ /* 0x000fc800078e00ff */
[----:B------:R-:W-:Y:S01]  /*1580*/  @!P4 IMAD.MOV R58, RZ, RZ, -R58 ;  /* 0x000000ffff3ac224 */ /* 0x000fe200078e0a3a */
[C---:B------:R-:W-:Y:S01]  /*1590*/  ISETP.GT.U32.AND P4, PT, R10.reuse, R54, PT ;  /* 0x000000360a00720c */ /* 0x040fe20003f84070 */
[----:B------:R-:W-:Y:S01]  /*15a0*/  @!P6 IMAD.IADD R57, R57, 0x1, -R10 ;  /* 0x000000013939e824 */ /* 0x000fe200078e0a0a */
[C---:B------:R-:W-:Y:S01]  /*15b0*/  ISETP.GT.U32.AND P6, PT, R10.reuse, R53, PT ;  /* 0x000000350a00720c */ /* 0x040fe20003fc4070 */
[----:B------:R-:W-:Y:S02]  /*15c0*/  IMAD R50, R10, R50, R15 ;  /* 0x000000320a327224 */ /* 0x000fe400078e020f */
[----:B------:R-:W-:Y:S02]  /*15d0*/  IMAD.MOV R6, RZ, RZ, -R6 ;  /* 0x000000ffff067224 */ /* 0x000fe400078e0a06 */
[----:B------:R-:W-:Y:S02]  /*15e0*/  VIADD R17, R0, 0x16 ;  /* 0x0000001600117836 */ /* 0x000fe40000000000 */
[----:B------:R-:W-:Y:S01]  /*15f0*/  @!P2 IMAD.MOV R56, RZ, RZ, -R56 ;  /* 0x000000ffff38a224 */ /* 0x000fe200078e0a38 */
[C---:B------:R-:W-:Y:S01]  /*1600*/  ISETP.GT.U32.AND P2, PT, R10.reuse, R50, PT ;  /* 0x000000320a00720c */ /* 0x040fe20003f44070 */
[----:B------:R-:W-:Y:S01]  /*1610*/  IMAD R49, R10, R6, R49 ;  /* 0x000000060a317224 */ /* 0x000fe200078e0231 */
[----:B------:R-:W-:Y:S01]  /*1620*/  IABS R11, R17 ;  /* 0x00000011000b7213 */ /* 0x000fe20000000000 */
[----:B------:R-:W-:-:S02]  /*1630*/  @!P5 IMAD.IADD R52, R52, 0x1, -R10 ;  /* 0x000000013434d824 */ /* 0x000fc400078e0a0a */
[--C-:B------:R-:W-:Y:S01]  /*1640*/  @!P4 IMAD.IADD R54, R54, 0x1, -R10.reuse ;  /* 0x000000013636c824 */ /* 0x100fe200078e0a0a */
[----:B------:R-:W-:Y:S01]  /*1650*/  ISETP.GT.U32.AND P5, PT, R10, R49, PT ;  /* 0x000000310a00720c */ /* 0x000fe20003fa4070 */
[----:B------:R-:W-:Y:S01]  /*1660*/  @!P6 IMAD.IADD R53, R53, 0x1, -R10 ;  /* 0x000000013535e824 */ /* 0x000fe200078e0a0a */
[----:B------:R-:W-:Y:S01]  /*1670*/  ISETP.GE.AND P4, PT, R12, RZ, PT ;  /* 0x000000ff0c00720c */ /* 0x000fe20003f86270 */
[----:B------:R-:W-:Y:S01]  /*1680*/  IMAD.HI.U32 R9, R4, R11, RZ ;  /* 0x0000000b04097227 */ /* 0x000fe200078e00ff */
[----:B------:R-:W-:-:S03]  /*1690*/  ISETP.GE.AND P6, PT, R14, RZ, PT ;  /* 0x000000ff0e00720c */ /* 0x000fc60003fc6270 */
[----:B------:R-:W-:Y:S01]  /*16a0*/  @!P1 IMAD.MOV R57, RZ, RZ, -R57 ;  /* 0x000000ffff399224 */ /* 0x000fe200078e0a39 */
[----:B------:R-:W-:Y:S01]  /*16b0*/  ISETP.GT.U32.AND P1, PT, R10, R53, PT ;  /* 0x000000350a00720c */ /* 0x000fe20003f24070 */
[----:B------:R-:W-:Y:S02]  /*16c0*/  IMAD.MOV R9, RZ, RZ, -R9 ;  /* 0x000000ffff097224 */ /* 0x000fe400078e0a09 */
[C---:B------:R-:W-:Y:S02]  /*16d0*/  VIADD R12, R0.reuse, 0x17 ;  /* 0x00000017000c7836 */ /* 0x040fe40000000000 */
[----:B------:R-:W-:Y:S02]  /*16e0*/  VIADD R14, R0, 0x18 ;  /* 0x00000018000e7836 */ /* 0x000fe40000000000 */
[--C-:B------:R-:W-:Y:S02]  /*16f0*/  @!P2 IMAD.IADD R50, R50, 0x1, -R10.reuse ;  /* 0x000000013232a824 */ /* 0x100fe400078e0a0a */
[C---:B------:R-:W-:Y:S01]  /*1700*/  IMAD R48, R10.reuse, R9, R11 ;  /* 0x000000090a307224 */ /* 0x040fe200078e020b */
[----:B------:R-:W-:Y:S01]  /*1710*/  IABS R11, R12 ;  /* 0x0000000c000b7213 */ /* 0x000fe20000000000 */
[----:B------:R-:W-:Y:S01]  /*1720*/  @!P5 IMAD.IADD R49, R49, 0x1, -R10 ;  /* 0x000000013131d824 */ /* 0x000fe200078e0a0a */
[----:B------:R-:W-:Y:S01]  /*1730*/  IABS R45, R14 ;  /* 0x0000000e002d7213 */ /* 0x000fe20000000000 */
[----:B------:R-:W-:Y:S01]  /*1740*/  @!P4 IMAD.MOV R52, RZ, RZ, -R52 ;  /* 0x000000ffff34c224 */ /* 0x000fe200078e0a34 */
[----:B------:R-:W-:Y:S01]  /*1750*/  ISETP.GT.U32.AND P2, PT, R10, R50, PT ;  /* 0x000000320a00720c */ /* 0x000fe20003f44070 */
[----:B------:R-:W-:Y:S01]  /*1760*/  IMAD.HI.U32 R6, R4, R11, RZ ;  /* 0x0000000b04067227 */ /* 0x000fe200078e00ff */
[----:B------:R-:W-:-:S02]  /*1770*/  ISETP.GT.U32.AND P4, PT, R10, R49, PT ;  /* 0x000000310a00720c */ /* 0x000fc40003f84070 */
[----:B------:R-:W-:Y:S01]  /*1780*/  ISETP.GE.AND P5, PT, R12, RZ, PT ;  /* 0x000000ff0c00720c */ /* 0x000fe20003fa6270 */
[----:B------:R-:W-:-:S04]  /*1790*/  IMAD.HI.U32 R9, R4, R45, RZ ;  /* 0x0000002d04097227 */ /* 0x000fc800078e00ff */
[----:B------:R-:W-:Y:S01]  /*17a0*/  @!P1 IMAD.IADD R53, R53, 0x1, -R10 ;  /* 0x0000000135359824 */ /* 0x000fe200078e0a0a */
[----:B------:R-:W-:Y:S01]  /*17b0*/  ISETP.GE.AND P1, PT, R17, RZ, PT ;  /* 0x000000ff1100720c */ /* 0x000fe20003f26270 */
[----:B------:R-:W-:Y:S02]  /*17c0*/  IMAD.MOV R6, RZ, RZ, -R6 ;  /* 0x000000ffff067224 */ /* 0x000fe400078e0a06 */
[----:B------:R-:W-:Y:S02]  /*17d0*/  IMAD.MOV R9, RZ, RZ, -R9 ;  /* 0x000000ffff097224 */ /* 0x000fe400078e0a09 */
[----:B------:R-:W-:Y:S01]  /*17e0*/  @!P0 IMAD.MOV R53, RZ, RZ, -R53 ;  /* 0x000000ffff358224 */ /* 0x000fe200078e0a35 */
[----:B------:R-:W-:Y:S01]  /*17f0*/  ISETP.GT.U32.AND P0, PT, R10, R48, PT ;  /* 0x000000300a00720c */ /* 0x000fe20003f04070 */
[----:B------:R-:W-:Y:S01]  /*1800*/  @!P2 IMAD.IADD R50, R50, 0x1, -R10 ;  /* 0x000000013232a824 */ /* 0x000fe200078e0a0a */
[----:B------:R-:W-:Y:S01]  /*1810*/  ISETP.GE.AND P2, PT, R14, RZ, PT ;  /* 0x000000ff0e00720c */ /* 0x000fe20003f46270 */
[----:B------:R-:W-:-:S02]  /*1820*/  IMAD R46, R10, R6, R11 ;  /* 0x000000060a2e7224 */ /* 0x000fc400078e020b */
[----:B------:R-:W-:Y:S02]  /*1830*/  IMAD R45, R10, R9, R45 ;  /* 0x000000090a2d7224 */ /* 0x000fe400078e022d */
[----:B------:R-:W-:Y:S01]  /*1840*/  @!P3 IMAD.MOV R54, RZ, RZ, -R54 ;  /* 0x000000ffff36b224 */ /* 0x000fe200078e0a36 */
[----:B------:R-:W-:Y:S01]  /*1850*/  ISETP.GE.AND P3, PT, R16, RZ, PT ;  /* 0x000000ff1000720c */ /* 0x000fe20003f66270 */
[----:B------:R-:W-:Y:S01]  /*1860*/  @!P4 IMAD.IADD R49, R49, 0x1, -R10 ;  /* 0x000000013131c824 */ /* 0x000fe200078e0a0a */
[C---:B------:R-:W-:Y:S01]  /*1870*/  ISETP.GT.U32.AND P4, PT, R10.reuse, R46, PT ;  /* 0x0000002e0a00720c */ /* 0x040fe20003f84070 */
[----:B------:R-:W-:Y:S01]  /*1880*/  @!P6 IMAD.MOV R50, RZ, RZ, -R50 ;  /* 0x000000ffff32e224 */ /* 0x000fe200078e0a32 */
[----:B------:R-:W-:Y:S01]  /*1890*/  ISETP.GT.U32.AND P6, PT, R10, R45, PT ;  /* 0x0000002d0a00720c */ /* 0x000fe20003fc4070 */
[----:B------:R-:W-:Y:S02]  /*18a0*/  VIADD R16, R0, 0x19 ;  /* 0x0000001900107836 */ /* 0x000fe40000000000 */
[----:B------:R-:W-:-:S02]  /*18b0*/  @!P0 IMAD.IADD R48, R48, 0x1, -R10 ;  /* 0x0000000130308824 */ /* 0x000fc400078e0a0a */
[C---:B------:R-:W-:Y:S01]  /*18c0*/  VIADD R11, R0.reuse, 0x1a ;  /* 0x0000001a000b7836 */ /* 0x040fe20000000000 */
[----:B------:R-:W-:Y:S01]  /*18d0*/  IABS R15, R16 ;  /* 0x00000010000f7213 */ /* 0x000fe20000000000 */
[----:B------:R-:W-:Y:S01]  /*18e0*/  VIADD R12, R0, 0x1b ;  /* 0x0000001b000c7836 */ /* 0x000fe20000000000 */
[----:B------:R-:W-:Y:S01]  /*18f0*/  ISETP.GT.U32.AND P0, PT, R10, R48, PT ;  /* 0x000000300a00720c */ /* 0x000fe20003f04070 */
[----:B------:R-:W-:Y:S01]  /*1900*/  VIADD R14, R0, 0x1c ;  /* 0x0000001c000e7836 */ /* 0x000fe20000000000 */
[----:B------:R-:W-:Y:S01]  /*1910*/  IABS R9, R11 ;  /* 0x0000000b00097213 */ /* 0x000fe20000000000 */
[----:B------:R-:W-:Y:S01]  /*1920*/  IMAD.HI.U32 R6, R4, R15, RZ ;  /* 0x0000000f04067227 */ /* 0x000fe200078e00ff */
[----:B------:R-:W-:-:S03]  /*1930*/  IABS R41, R12 ;  /* 0x0000000c00297213 */ /* 0x000fc60000000000 */
[--C-:B------:R-:W-:Y:S02]  /*1940*/  @!P4 IMAD.IADD R46, R46, 0x1, -R10.reuse ;  /* 0x000000012e2ec824 */ /* 0x100fe400078e0a0a */
[----:B------:R-:W-:Y:S02]  /*1950*/  @!P6 IMAD.IADD R45, R45, 0x1, -R10 ;  /* 0x000000012d2de824 */ /* 0x000fe400078e0a0a */
[----:B------:R-:W-:Y:S01]  /*1960*/  IMAD.MOV R6, RZ, RZ, -R6 ;  /* 0x000000ffff067224 */ /* 0x000fe200078e0a06 */
[----:B------:R-:W-:Y:S01]  /*1970*/  ISETP.GT.U32.AND P4, PT, R10, R46, PT ;  /* 0x0000002e0a00720c */ /* 0x000fe20003f84070 */
[----:B------:R-:W-:Y:S01]  /*1980*/  @!P0 IMAD.IADD R48, R48, 0x1, -R10 ;  /* 0x0000000130308824 */ /* 0x000fe200078e0a0a */
[C---:B------:R-:W-:Y:S01]  /*1990*/  ISETP.GT.U32.AND P6, PT, R10.reuse, R45, PT ;  /* 0x0000002d0a00720c */ /* 0x040fe20003fc4070 */
[----:B------:R-:W-:Y:S01]  /*19a0*/  IMAD R44, R10, R6, R15 ;  /* 0x000000060a2c7224 */ /* 0x000fe200078e020f */
[----:B------:R-:W-:Y:S01]  /*19b0*/  ISETP.GE.AND P0, PT, R11, RZ, PT ;  /* 0x000000ff0b00720c */ /* 0x000fe20003f06270 */
[----:B------:R-:W-:Y:S01]  /*19c0*/  IMAD.HI.U32 R6, R4, R9, RZ ;  /* 0x0000000904067227 */ /* 0x000fe200078e00ff */
[----:B------:R-:W-:-:S03]  /*19d0*/  IABS R11, R14 ;  /* 0x0000000e000b7213 */ /* 0x000fc60000000000 */
[----:B------:R-:W-:Y:S02]  /*19e0*/  IMAD.MOV R6, RZ, RZ, -R6 ;  /* 0x000000ffff067224 */ /* 0x000fe400078e0a06 */
[----:B------:R-:W-:Y:S01]  /*19f0*/  @!P3 IMAD.MOV R49, RZ, RZ, -R49 ;  /* 0x000000ffff31b224 */ /* 0x000fe200078e0a31 */
[----:B------:R-:W-:Y:S01]  /*1a00*/  ISETP.GE.AND P3, PT, R16, RZ, PT ;  /* 0x000000ff1000720c */ /* 0x000fe20003f66270 */
[----:B------:R-:W-:Y:S02]  /*1a10*/  IMAD R42, R10, R6, R9 ;  /* 0x000000060a2a7224 */ /* 0x000fe400078e0209 */
[--C-:B------:R-:W-:Y:S01]  /*1a20*/  @!P4 IMAD.IADD R46, R46, 0x1, -R10.reuse ;  /* 0x000000012e2ec824 */ /* 0x100fe200078e0a0a */
[C---:B------:R-:W-:Y:S01]  /*1a30*/  ISETP.GT.U32.AND P4, PT, R10.reuse, R44, PT ;  /* 0x0000002c0a00720c */ /* 0x040fe20003f84070 */
[----:B------:R-:W-:Y:S01]  /*1a40*/  @!P6 IMAD.IADD R45, R45, 0x1, -R10 ;  /* 0x000000012d2de824 */ /* 0x000fe200078e0a0a */
[----:B------:R-:W-:Y:S01]  /*1a50*/  ISETP.GT.U32.AND P6, PT, R10, R42, PT ;  /* 0x0000002a0a00720c */ /* 0x000fe20003fc4070 */
[----:B------:R-:W-:-:S04]  /*1a60*/  IMAD.HI.U32 R6, R4, R41, RZ ;  /* 0x0000002904067227 */ /* 0x000fc800078e00ff */
[----:B------:R-:W-:-:S04]  /*1a70*/  IMAD.HI.U32 R9, R4, R11, RZ ;  /* 0x0000000b04097227 */ /* 0x000fc800078e00ff */
[----:B------:R-:W-:Y:S02]  /*1a80*/  IMAD.MOV R6, RZ, RZ, -R6 ;  /* 0x000000ffff067224 */ /* 0x000fe400078e0a06 */
[----:B------:R-:W-:Y:S02]  /*1a90*/  IMAD.MOV R9, RZ, RZ, -R9 ;  /* 0x000000ffff097224 */ /* 0x000fe400078e0a09 */
[C---:B------:R-:W-:Y:S02]  /*1aa0*/  IMAD R41, R10.reuse, R6, R41 ;  /* 0x000000060a297224 */ /* 0x040fe400078e0229 */
[----:B------:R-:W-:Y:S02]  /*1ab0*/  IMAD R40, R10, R9, R11 ;  /* 0x000000090a287224 */ /* 0x000fe400078e020b */
[--C-:B------:R-:W-:Y:S01]  /*1ac0*/  @!P4 IMAD.IADD R44, R44, 0x1, -R10.reuse ;  /* 0x000000012c2cc824 */ /* 0x100fe200078e0a0a */
[----:B------:R-:W-:Y:S01]  /*1ad0*/  ISETP.GT.U32.AND P4, PT, R10, R41, PT ;  /* 0x000000290a00720c */ /* 0x000fe20003f84070 */
[----:B------:R-:W-:Y:S01]  /*1ae0*/  @!P6 IMAD.IADD R42, R42, 0x1, -R10 ;  /* 0x000000012a2ae824 */ /* 0x000fe200078e0a0a */
[----:B------:R-:W-:Y:S01]  /*1af0*/  ISETP.GT.U32.AND P6, PT, R10, R40, PT ;  /* 0x000000280a00720c */ /* 0x000fe20003fc4070 */
[----:B------:R-:W-:-:S02]  /*1b00*/  VIADD R16, R0, 0x1d ;  /* 0x0000001d00107836 */ /* 0x000fc40000000000 */
[C---:B------:R-:W-:Y:S02]  /*1b10*/  VIADD R17, R0.reuse, 0x1e ;  /* 0x0000001e00117836 */ /* 0x040fe40000000000 */
[C---:B------:R-:W-:Y:S01]  /*1b20*/  VIADD R18, R0.reuse, 0x1f ;  /* 0x0000001f00127836 */ /* 0x040fe20000000000 */
[----:B------:R-:W-:Y:S01]  /*1b30*/  IABS R15, R16 ;  /* 0x00000010000f7213 */ /* 0x000fe20000000000 */
[----:B------:R-:W-:Y:S01]  /*1b40*/  @!P5 IMAD.MOV R46, RZ, RZ, -R46 ;  /* 0x000000ffff2ed224 */ /* 0x000fe200078e0a2e */
[----:B------:R-:W-:Y:S01]  /*1b50*/  IABS R37, R17 ;  /* 0x0000001100257213 */ /* 0x000fe20000000000 */
[----:B------:R-:W-:Y:S01]  /*1b60*/  VIADD R19, R0, 0x20 ;  /* 0x0000002000137836 */ /* 0x000fe20000000000 */
[----:B------:R-:W-:Y:S01]  /*1b70*/  IABS R11, R18 ;  /* 0x00000012000b7213 */ /* 0x000fe20000000000 */
[----:B------:R-:W-:-:S04]  /*1b80*/  IMAD.HI.U32 R6, R4, R15, RZ ;  /* 0x0000000f04067227 */ /* 0x000fc800078e00ff */
[--C-:B------:R-:W-:Y:S01]  /*1b90*/  @!P4 IMAD.IADD R41, R41, 0x1, -R10.reuse ;  /* 0x000000012929c824 */ /* 0x100fe200078e0a0a */
[----:B------:R-:W-:Y:S01]  /*1ba0*/  ISETP.GT.U32.AND P4, PT, R10, R44, PT ;  /* 0x0000002c0a00720c */ /* 0x000fe20003f84070 */
[----:B------:R-:W-:Y:S02]  /*1bb0*/  @!P6 IMAD.IADD R40, R40, 0x1, -R10 ;  /* 0x000000012828e824 */ /* 0x000fe400078e0a0a */
[----:B------:R-:W-:Y:S01]  /*1bc0*/  IMAD.MOV R6, RZ, RZ, -R6 ;  /* 0x000000ffff067224 */ /* 0x000fe200078e0a06 */
[----:B------:R-:W-:Y:S01]  /*1bd0*/  ISETP.GT.U32.AND P5, PT, R10, R41, PT ;  /* 0x000000290a00720c */ /* 0x000fe20003fa4070 */
[----:B------:R-:W-:Y:S01]  /*1be0*/  IMAD.HI.U32 R9, R4, R37, RZ ;  /* 0x0000002504097227 */ /* 0x000fe200078e00ff */
[----:B------:R-:W-:-:S03]  /*1bf0*/  ISETP.GT.U32.AND P6, PT, R10, R40, PT ;  /* 0x000000280a00720c */ /* 0x000fc60003fc4070 */
[----:B------:R-:W-:Y:S02]  /*1c00*/  IMAD R38, R10, R6, R15 ;  /* 0x000000060a267224 */ /* 0x000fe400078e020f */
[----:B------:R-:W-:-:S04]  /*1c10*/  IMAD.HI.U32 R6, R4, R11, RZ ;  /* 0x0000000b04067227 */ /* 0x000fc800078e00ff */
[----:B------:R-:W-:Y:S02]  /*1c20*/  IMAD.MOV R9, RZ, RZ, -R9 ;  /* 0x000000ffff097224 */ /* 0x000fe400078e0a09 */
[----:B------:R-:W-:Y:S02]  /*1c30*/  IMAD.MOV R6, RZ, RZ, -R6 ;  /* 0x000000ffff067224 */ /* 0x000fe400078e0a06 */
[----:B------:R-:W-:Y:S01]  /*1c40*/  @!P1 IMAD.MOV R48, RZ, RZ, -R48 ;  /* 0x000000ffff309224 */ /* 0x000fe200078e0a30 */
[C---:B------:R-:W-:Y:S01]  /*1c50*/  ISETP.GT.U32.AND P1, PT, R10.reuse, R42, PT ;  /* 0x0000002a0a00720c */ /* 0x040fe20003f24070 */
[C---:B------:R-:W-:Y:S01]  /*1c60*/  IMAD R37, R10.reuse, R9, R37 ;  /* 0x000000090a257224 */ /* 0x040fe200078e0225 */
[----:B------:R-:W-:Y:S01]  /*1c70*/  IABS R9, R19 ;  /* 0x0000001300097213 */ /* 0x000fe20000000000 */
[----:B------:R-:W-:Y:S02]  /*1c80*/  IMAD R36, R10, R6, R11 ;  /* 0x000000060a247224 */ /* 0x000fe400078e020b */
[----:B------:R-:W-:-:S02]  /*1c90*/  @!P5 IMAD.IADD R41, R41, 0x1, -R10 ;  /* 0x000000012929d824 */ /* 0x000fc400078e0a0a */
[----:B------:R-:W-:Y:S01]  /*1ca0*/  @!P6 IMAD.IADD R40, R40, 0x1, -R10 ;  /* 0x000000012828e824 */ /* 0x000fe200078e0a0a */
[----:B------:R-:W-:Y:S01]  /*1cb0*/  ISETP.GT.U32.AND P5, PT, R10, R36, PT ;  /* 0x000000240a00720c */ /* 0x000fe20003fa4070 */
[----:B------:R-:W-:Y:S01]  /*1cc0*/  IMAD.HI.U32 R6, R4, R9, RZ ;  /* 0x0000000904067227 */ /* 0x000fe200078e00ff */
[----:B------:R-:W-:-:S03]  /*1cd0*/  ISETP.GE.AND P6, PT, R14, RZ, PT ;  /* 0x000000ff0e00720c */ /* 0x000fc60003fc6270 */
[----:B------:R-:W-:Y:S02]  /*1ce0*/  IMAD.MOV R6, RZ, RZ, -R6 ;  /* 0x000000ffff067224 */ /* 0x000fe400078e0a06 */
[--C-:B------:R-:W-:Y:S01]  /*1cf0*/  @!P4 IMAD.IADD R44, R44, 0x1, -R10.reuse ;  /* 0x000000012c2cc824 */ /* 0x100fe200078e0a0a */
[----:B------:R-:W-:Y:S01]  /*1d00*/  ISETP.GT.U32.AND P4, PT, R10, R37, PT ;  /* 0x000000250a00720c */ /* 0x000fe20003f84070 */
[--C-:B------:R-:W-:Y:S01]  /*1d10*/  @!P1 IMAD.IADD R42, R42, 0x1, -R10.reuse ;  /* 0x000000012a2a9824 */ /* 0x100fe200078e0a0a */
[----:B------:R-:W-:Y:S01]  /*1d20*/  ISETP.GE.AND P1, PT, R12, RZ, PT ;  /* 0x000000ff0c00720c */ /* 0x000fe20003f26270 */
[----:B------:R-:W-:Y:S02]  /*1d30*/  VIADD R12, R0, 0x21 ;  /* 0x00000021000c7836 */ /* 0x000fe40000000000 */
[----:B------:R-:W-:Y:S02]  /*1d40*/  IMAD R34, R10, R6, R9 ;  /* 0x000000060a227224 */ /* 0x000fe400078e0209 */
[----:B------:R-:W-:Y:S01]  /*1d50*/  @!P5 IMAD.IADD R36, R36, 0x1, -R10 ;  /* 0x000000012424d824 */ /* 0x000fe200078e0a0a */
[----:B------:R-:W-:Y:S01]  /*1d60*/  IABS R11, R12 ;  /* 0x0000000c000b7213 */ /* 0x000fe20000000000 */
[----:B------:R-:W-:Y:S01]  /*1d70*/  @!P6 IMAD.MOV R40, RZ, RZ, -R40 ;  /* 0x000000ffff28e224 */ /* 0x000fe200078e0a28 */
[C---:B------:R-:W-:Y:S01]  /*1d80*/  ISETP.GT.U32.AND P6, PT, R10.reuse, R34, PT ;  /* 0x000000220a00720c */ /* 0x040fe20003fc4070 */
[----:B------:R-:W-:Y:S01]  /*1d90*/  @!P2 IMAD.MOV R45, RZ, RZ, -R45 ;  /* 0x000000ffff2da224 */ /* 0x000fe200078e0a2d */
[----:B------:R-:W-:Y:S01]  /*1da0*/  ISETP.GT.U32.AND P2, PT, R10, R38, PT ;  /* 0x000000260a00720c */ /* 0x000fe20003f44070 */
[----:B------:R-:W-:Y:S01]  /*1db0*/  IMAD.HI.U32 R6, R4, R11, RZ ;  /* 0x0000000b04067227 */ /* 0x000fe200078e00ff */
[----:B------:R-:W-:-:S03]  /*1dc0*/  ISETP.GT.U32.AND P5, PT, R10, R36, PT ;  /* 0x000000240a00720c */ /* 0x000fc60003fa4070 */
[----:B------:R-:W-:Y:S01]  /*1dd0*/  @!P4 IMAD.IADD R37, R37, 0x1, -R10 ;  /* 0x000000012525c824 */ /* 0x000fe200078e0a0a */
[----:B------:R-:W-:Y:S01]  /*1de0*/  ISETP.GE.AND P4, PT, R17, RZ, PT ;  /* 0x000000ff1100720c */ /* 0x000fe20003f86270 */
[----:B------:R-:W-:Y:S02]  /*1df0*/  VIADD R14, R0, 0x22 ;  /* 0x00000022000e7836 */ /* 0x000fe40000000000 */
[----:B------:R-:W-:Y:S02]  /*1e00*/  IMAD.MOV R6, RZ, RZ, -R6 ;  /* 0x000000ffff067224 */ /* 0x000fe400078e0a06 */
[----:B------:R-:W-:Y:S01]  /*1e10*/  @!P0 IMAD.MOV R42, RZ, RZ, -R42 ;  /* 0x000000ffff2a8224 */ /* 0x000fe200078e0a2a */
[C---:B------:R-:W-:Y:S01]  /*1e20*/  ISETP.GT.U32.AND P0, PT, R10.reuse, R37, PT ;  /* 0x000000250a00720c */ /* 0x040fe20003f04070 */
[----:B------:R-:W-:Y:S01]  /*1e30*/  IMAD R32, R10, R6, R11 ;  /* 0x000000060a207224 */ /* 0x000fe200078e020b */
[----:B------:R-:W-:Y:S01]  /*1e40*/  IABS R9, R14 ;  /* 0x0000000e00097213 */ /* 0x000fe20000000000 */
[----:B------:R-:W-:-:S02]  /*1e50*/  @!P6 IMAD.IADD R34, R34, 0x1, -R10 ;  /* 0x000000012222e824 */ /* 0x000fc400078e0a0a */
[--C-:B------:R-:W-:Y:S01]  /*1e60*/  @!P2 IMAD.IADD R38, R38, 0x1, -R10.reuse ;  /* 0x000000012626a824 */ /* 0x100fe200078e0a0a */
[----:B------:R-:W-:Y:S01]  /*1e70*/  ISETP.GE.AND P2, PT, R16, RZ, PT ;  /* 0x000000ff1000720c */ /* 0x000fe20003f46270 */
[----:B------:R-:W-:Y:S01]  /*1e80*/  @!P5 IMAD.IADD R36, R36, 0x1, -R10 ;  /* 0x000000012424d824 */ /* 0x000fe200078e0a0a */
[----:B------:R-:W-:Y:S01]  /*1e90*/  ISETP.GT.U32.AND P5, PT, R10, R32, PT ;  /* 0x000000200a00720c */ /* 0x000fe20003fa4070 */
[----:B------:R-:W-:Y:S01]  /*1ea0*/  IMAD.HI.U32 R6, R4, R9, RZ ;  /* 0x0000000904067227 */ /* 0x000fe200078e00ff */
[----:B------:R-:W-:-:S03]  /*1eb0*/  ISETP.GT.U32.AND P6, PT, R10, R34, PT ;  /* 0x000000220a00720c */ /* 0x000fc60003fc4070 */
[----:B------:R-:W-:Y:S01]  /*1ec0*/  @!P3 IMAD.MOV R44, RZ, RZ, -R44 ;  /* 0x000000ffff2cb224 */ /* 0x000fe200078e0a2c */
[----:B------:R-:W-:Y:S01]  /*1ed0*/  ISETP.GT.U32.AND P3, PT, R10, R38, PT ;  /* 0x000000260a00720c */ /* 0x000fe20003f64070 */
[----:B------:R-:W-:Y:S02]  /*1ee0*/  IMAD.MOV R6, RZ, RZ, -R6 ;  /* 0x000000ffff067224 */ /* 0x000fe400078e0a06 */
[--C-:B------:R-:W-:Y:S01]  /*1ef0*/  @!P0 IMAD.IADD R37, R37, 0x1, -R10.reuse ;  /* 0x0000000125258824 */ /* 0x100fe200078e0a0a */
[----:B------:R-:W-:Y:S01]  /*1f00*/  ISETP.GE.AND P0, PT, R12, RZ, PT ;  /* 0x000000ff0c00720c */ /* 0x000fe20003f06270 */
[----:B------:R-:W-:Y:S02]  /*1f10*/  VIADD R12, R0, 0x23 ;  /* 0x00000023000c7836 */ /* 0x000fe40000000000 */
[----:B------:R-:W-:Y:S02]  /*1f20*/  IMAD R30, R10, R6, R9 ;  /* 0x000000060a1e7224 */ /* 0x000fe400078e0209 */
[--C-:B------:R-:W-:Y:S01]  /*1f30*/  @!P5 IMAD.IADD R32, R32, 0x1, -R10.reuse ;  /* 0x000000012020d824 */ /* 0x100fe200078e0a0a */
[----:B------:R-:W-:Y:S01]  /*1f40*/  IABS R29, R12 ;  /* 0x0000000c001d7213 */ /* 0x000fe20000000000 */
[--C-:B------:R-:W-:Y:S01]  /*1f50*/  @!P6 IMAD.IADD R34, R34, 0x1, -R10.reuse ;  /* 0x000000012222e824 */ /* 0x100fe200078e0a0a */
[----:B------:R-:W-:Y:S01]  /*1f60*/  ISETP.GT.U32.AND P6, PT, R10, R30, PT ;  /* 0x0000001e0a00720c */ /* 0x000fe20003fc4070 */
[----:B------:R-:W-:Y:S01]  /*1f70*/  @!P3 IMAD.IADD R38, R38, 0x1, -R10 ;  /* 0x000000012626b824 */ /* 0x000fe200078e0a0a */
[----:B------:R-:W-:Y:S01]  /*1f80*/  ISETP.GT.U32.AND P5, PT, R10, R32, PT ;  /* 0x000000200a00720c */ /* 0x000fe20003fa4070 */
[----:B------:R-:W-:Y:S01]  /*1f90*/  IMAD.HI.U32 R6, R4, R29, RZ ;  /* 0x0000001d04067227 */ /* 0x000fe200078e00ff */
[----:B------:R-:W-:-:S03]  /*1fa0*/  ISETP.GE.AND P3, PT, R19, RZ, PT ;  /* 0x000000ff1300720c */ /* 0x000fc60003f66270 */
[----:B------:R-:W-:Y:S01]  /*1fb0*/  @!P1 IMAD.MOV R41, RZ, RZ, -R41 ;  /* 0x000000ffff299224 */ /* 0x000fe200078e0a29 */
[----:B------:R-:W-:Y:S01]  /*1fc0*/  ISETP.GE.AND P1, PT, R18, RZ, PT ;  /* 0x000000ff1200720c */ /* 0x000fe20003f26270 */
[----:B------:R-:W-:Y:S01]  /*1fd0*/  @!P2 IMAD.MOV R38, RZ, RZ, -R38 ;  /* 0x000000ffff26a224 */ /* 0x000fe200078e0a26 */
[----:B------:R-:W-:Y:S01]  /*1fe0*/  ISETP.GE.AND P2, PT, R14, RZ, PT ;  /* 0x000000ff0e00720c */ /* 0x000fe20003f46270 */
[C---:B------:R-:W-:Y:S02]  /*1ff0*/  VIADD R14, R0.reuse, 0x24 ;  /* 0x00000024000e7836 */ /* 0x040fe40000000000 */
[C---:B------:R-:W-:Y:S02]  /*2000*/  VIADD R18, R0.reuse, 0x26 ;  /* 0x0000002600127836 */ /* 0x040fe40000000000 */
[----:B------:R-:W-:Y:S01]  /*2010*/  IMAD.MOV R6, RZ, RZ, -R6 ;  /* 0x000000ffff067224 */ /* 0x000fe200078e0a06 */
[----:B------:R-:W-:Y:S01]  /*2020*/  IABS R15, R14 ;  /* 0x0000000e000f7213 */ /* 0x000fe20000000000 */
[----:B------:R-:W-:Y:S01]  /*2030*/  VIADD R16, R0, 0x25 ;  /* 0x0000002500107836 */ /* 0x000fe20000000000 */
[----:B------:R-:W-:Y:S01]  /*2040*/  IABS R25, R18 ;  /* 0x0000001200197213 */ /* 0x000fe20000000000 */
[----:B------:R-:W-:-:S02]  /*2050*/  IMAD R29, R10, R6, R29 ;  /* 0x000000060a1d7224 */ /* 0x000fc400078e021d */
[--C-:B------:R-:W-:Y:S01]  /*2060*/  @!P6 IMAD.IADD R30, R30, 0x1, -R10.reuse ;  /* 0x000000011e1ee824 */ /* 0x100fe200078e0a0a */
[----:B------:R-:W-:Y:S01]  /*2070*/  IABS R17, R16 ;  /* 0x0000001000117213 */ /* 0x000fe20000000000 */
[----:B------:R-:W-:Y:S01]  /*2080*/  @!P5 IMAD.IADD R32, R32, 0x1, -R10 ;  /* 0x000000012020d824 */ /* 0x000fe200078e0a0a */
[C---:B------:R-:W-:Y:S01]  /*2090*/  ISETP.GT.U32.AND P5, PT, R10.reuse, R29, PT ;  /* 0x0000001d0a00720c */ /* 0x040fe20003fa4070 */
[----:B------:R-:W-:Y:S01]  /*20a0*/  @!P4 IMAD.MOV R37, RZ, RZ, -R37 ;  /* 0x000000ffff25c224 */ /* 0x000fe200078e0a25 */
[----:B------:R-:W-:Y:S01]  /*20b0*/  ISETP.GT.U32.AND P4, PT, R10, R30, PT ;  /* 0x0000001e0a00720c */ /* 0x000fe20003f84070 */
[----:B------:R-:W-:Y:S01]  /*20c0*/  IMAD.HI.U32 R6, R4, R15, RZ ;  /* 0x0000000f04067227 */ /* 0x000fe200078e00ff */
[----:B------:R-:W-:-:S03]  /*20d0*/  ISETP.GE.AND P6, PT, R12, RZ, PT ;  /* 0x000000ff0c00720c */ /* 0x000fc60003fc6270 */
[----:B------:R-:W-:-:S04]  /*20e0*/  IMAD.HI.U32 R11, R4, R25, RZ ;  /* 0x00000019040b7227 */ /* 0x000fc800078e00ff */
[----:B------:R-:W-:Y:S02]  /*20f0*/  VIADD R19, R0, 0x27 ;  /* 0x0000002700137836 */ /* 0x000fe40000000000 */
[----:B------:R-:W-:-:S04]  /*2100*/  IMAD.HI.U32 R9, R4, R17, RZ ;  /* 0x0000001104097227 */ /* 0x000fc800078e00ff */
[----:B------:R-:W-:Y:S02]  /*2110*/  IMAD.MOV R6, RZ, RZ, -R6 ;  /* 0x000000ffff067224 */ /* 0x000fe400078e0a06 */
[----:B------:R-:W-:Y:S02]  /*2120*/  IMAD.MOV R11, RZ, RZ, -R11 ;  /* 0x000000ffff0b7224 */ /* 0x000fe400078e0a0b */
[----:B------:R-:W-:Y:S02]  /*2130*/  IMAD.MOV R9, RZ, RZ, -R9 ;  /* 0x000000ffff097224 */ /* 0x000fe400078e0a09 */
[C---:B------:R-:W-:Y:S01]  /*2140*/  IMAD R28, R10.reuse, R6, R15 ;  /* 0x000000060a1c7224 */ /* 0x040fe200078e020f */
[----:B------:R-:W-:Y:S01]  /*2150*/  IABS R6, R19 ;  /* 0x0000001300067213 */ /* 0x000fe20000000000 */
[C---:B------:R-:W-:Y:S02]  /*2160*/  IMAD R25, R10.reuse, R11, R25 ;  /* 0x0000000b0a197224 */ /* 0x040fe400078e0219 */
[----:B------:R-:W-:-:S02]  /*2170*/  IMAD R26, R10, R9, R17 ;  /* 0x000000090a1a7224 */ /* 0x000fc400078e0211 */
[--C-:B------:R-:W-:Y:S01]  /*2180*/  @!P5 IMAD.IADD R29, R29, 0x1, -R10.reuse ;  /* 0x000000011d1dd824 */ /* 0x100fe200078e0a0a */
[----:B------:R-:W-:Y:S01]  /*2190*/  ISETP.GT.U32.AND P5, PT, R10, R28, PT ;  /* 0x0000001c0a00720c */ /* 0x000fe20003fa4070 */
[----:B------:R-:W-:Y:S01]  /*21a0*/  @!P4 IMAD.IADD R30, R30, 0x1, -R10 ;  /* 0x000000011e1ec824 */ /* 0x000fe200078e0a0a */
[C---:B------:R-:W-:Y:S01]  /*21b0*/  ISETP.GT.U32.AND P4, PT, R10.reuse, R25, PT ;  /* 0x000000190a00720c */ /* 0x040fe20003f84070 */
[----:B------:R-:W-:Y:S02]  /*21c0*/  IMAD.MOV.U32 R9, RZ, RZ, R6 ;  /* 0x000000ffff097224 */ /* 0x000fe400078e0006 */
[----:B------:R-:W-:Y:S01]  /*21d0*/  @!P1 IMAD.MOV R36, RZ, RZ, -R36 ;  /* 0x000000ffff249224 */ /* 0x000fe200078e0a24 */
[C---:B------:R-:W-:Y:S01]  /*21e0*/  ISETP.GT.U32.AND P1, PT, R10.reuse, R29, PT ;  /* 0x0000001d0a00720c */ /* 0x040fe20003f24070 */
[----:B------:R-:W-:Y:S01]  /*21f0*/  @!P3 IMAD.MOV R34, RZ, RZ, -R34 ;  /* 0x000000ffff22b224 */ /* 0x000fe200078e0a22 */
[----:B------:R-:W-:Y:S01]  /*2200*/  ISETP.GT.U32.AND P3, PT, R10, R26, PT ;  /* 0x0000001a0a00720c */ /* 0x000fe20003f64070 */
[----:B------:R-:W-:-:S02]  /*2210*/  VIADD R12, R0, 0x28 ;  /* 0x00000028000c7836 */ /* 0x000fc40000000000 */
[----:B------:R-:W-:-:S03]  /*2220*/  IMAD.HI.U32 R6, R4, R9, RZ ;  /* 0x0000000904067227 */ /* 0x000fc600078e00ff */
[----:B------:R-:W-:Y:S01]  /*2230*/  IABS R11, R12 ;  /* 0x0000000c000b7213 */ /* 0x000fe20000000000 */
[----:B------:R-:W-:Y:S02]  /*2240*/  IMAD.MOV R6, RZ, RZ, -R6 ;  /* 0x000000ffff067224 */ /* 0x000fe400078e0a06 */
[----:B------:R-:W-:Y:S02]  /*2250*/  @!P4 IMAD.IADD R25, R25, 0x1, -R10 ;  /* 0x000000011919c824 */ /* 0x000fe400078e0a0a */
[----:B------:R-:W-:Y:S02]  /*2260*/  IMAD R24, R10, R6, R9 ;  /* 0x000000060a187224 */ /* 0x000fe400078e0209 */
[----:B------:R-:W-:Y:S02]  /*2270*/  IMAD.MOV.U32 R9, RZ, RZ, R11 ;  /* 0x000000ffff097224 */ /* 0x000fe400078e000b */
[----:B------:R-:W-:Y:S01]  /*2280*/  @!P0 IMAD.MOV R32, RZ, RZ, -R32 ;  /* 0x000000ffff208224 */ /* 0x000fe200078e0a20 */
[----:B------:R-:W-:Y:S01]  /*2290*/  ISETP.GE.AND P0, PT, R14, RZ, PT ;  /* 0x000000ff0e00720c */ /* 0x000fe20003f06270 */
[--C-:B------:R-:W-:Y:S01]  /*22a0*/  @!P1 IMAD.IADD R29, R29, 0x1, -R10.reuse ;  /* 0x000000011d1d9824 */ /* 0x100fe200078e0a0a */
[----:B------:R-:W-:Y:S01]  /*22b0*/  ISETP.GE.AND P1, PT, R16, RZ, PT ;  /* 0x000000ff1000720c */ /* 0x000fe20003f26270 */
[--C-:B------:R-:W-:Y:S01]  /*22c0*/  @!P5 IMAD.IADD R28, R28, 0x1, -R10.reuse ;  /* 0x000000011c1cd824 */ /* 0x100fe200078e0a0a */
[----:B------:R-:W-:Y:S01]  /*22d0*/  ISETP.GE.AND P5, PT, R18, RZ, PT ;  /* 0x000000ff1200720c */ /* 0x000fe20003fa6270 */
[----:B------:R-:W-:-:S02]  /*22e0*/  @!P3 IMAD.IADD R26, R26, 0x1, -R10 ;  /* 0x000000011a1ab824 */ /* 0x000fc400078e0a0a */
[----:B------:R-:W-:Y:S01]  /*22f0*/  VIADD R14, R0, 0x29 ;  /* 0x00000029000e7836 */ /* 0x000fe20000000000 */
[C---:B------:R-:W-:Y:S01]  /*2300*/  ISETP.GT.U32.AND P3, PT, R10.reuse, R28, PT ;  /* 0x0000001c0a00720c */ /* 0x040fe20003f64070 */
[----:B------:R-:W-:Y:S01]  /*2310*/  @!P2 IMAD.MOV R30, RZ, RZ, -R30 ;  /* 0x000000ffff1ea224 */ /* 0x000fe200078e0a1e */
[----:B------:R-:W-:Y:S01]  /*2320*/  ISETP.GT.U32.AND P2, PT, R10, R25, PT ;  /* 0x000000190a00720c */ /* 0x000fe20003f44070 */
[----:B------:R-:W-:Y:S01]  /*2330*/  IMAD.HI.U32 R6, R4, R9, RZ ;  /* 0x0000000904067227 */ /* 0x000fe200078e00ff */
[C---:B------:R-:W-:Y:S02]  /*2340*/  ISETP.GT.U32.AND P4, PT, R10.reuse, R26, PT ;  /* 0x0000001a0a00720c */ /* 0x040fe40003f84070 */
[----:B------:R-:W-:Y:S01]  /*2350*/  IABS R11, R14 ;  /* 0x0000000e000b7213 */ /* 0x000fe20000000000 */
[----:B------:R-:W-:Y:S01]  /*2360*/  @!P6 IMAD.MOV R29, RZ, RZ, -R29 ;  /* 0x000000ffff1de224 */ /* 0x000fe200078e0a1d */
[----:B------:R-:W-:Y:S01]  /*2370*/  ISETP.GT.U32.AND P6, PT, R10, R24, PT ;  /* 0x000000180a00720c */ /* 0x000fe20003fc4070 */
[----:B------:R-:W-:-:S02]  /*2380*/  IMAD.MOV R6, RZ, RZ, -R6 ;  /* 0x000000ffff067224 */ /* 0x000fc400078e0a06 */
[----:B------:R-:W-:Y:S02]  /*2390*/  VIADD R16, R0, 0x2a ;  /* 0x0000002a00107836 */ /* 0x000fe40000000000 */
[----:B------:R-:W-:Y:S02]  /*23a0*/  IMAD R22, R10, R6, R9 ;  /* 0x000000060a167224 */ /* 0x000fe400078e0209 */
[----:B------:R-:W-:Y:S01]  /*23b0*/  IMAD.HI.U32 R6, R4, R11, RZ ;  /* 0x0000000b04067227 */ /* 0x000fe200078e00ff */
[----:B------:R-:W-:-:S03]  /*23c0*/  IABS R15, R16 ;  /* 0x00000010000f7213 */ /* 0x000fc60000000000 */
[----:B------:R-:W-:Y:S01]  /*23d0*/  @!P2 IMAD.IADD R25, R25, 0x1, -R10 ;  /* 0x000000011919a824 */ /* 0x000fe200078e0a0a */
[----:B------:R-:W-:Y:S01]  /*23e0*/  ISETP.GT.U32.AND P2, PT, R10, R22, PT ;  /* 0x000000160a00720c */ /* 0x000fe20003f44070 */
[----:B------:R-:W-:Y:S02]  /*23f0*/  IMAD.MOV R6, RZ, RZ, -R6 ;  /* 0x000000ffff067224 */ /* 0x000fe400078e0a06 */
[--C-:B------:R-:W-:Y:S01]  /*2400*/  @!P3 IMAD.IADD R28, R28, 0x1, -R10.reuse ;  /* 0x000000011c1cb824 */ /* 0x100fe200078e0a0a */
[----:B------:R-:W-:Y:S01]  /*2410*/  ISETP.GE.AND P3, PT, R19, RZ, PT ;  /* 0x000000ff1300720c */ /* 0x000fe20003f66270 */
[--C-:B------:R-:W-:Y:S01]  /*2420*/  @!P4 IMAD.IADD R26, R26, 0x1, -R10.reuse ;  /* 0x000000011a1ac824 */ /* 0x100fe200078e0a0a */
[----:B------:R-:W-:Y:S01]  /*2430*/  ISETP.GE.AND P4, PT, R12, RZ, PT ;  /* 0x000000ff0c00720c */ /* 0x000fe20003f86270 */
[----:B------:R-:W-:Y:S01]  /*2440*/  @!P6 IMAD.IADD R24, R24, 0x1, -R10 ;  /* 0x000000011818e824 */ /* 0x000fe200078e0a0a */
[----:B------:R-:W-:Y:S01]  /*2450*/  ISETP.GE.AND P6, PT, R14, RZ, PT ;  /* 0x000000ff0e00720c */ /* 0x000fe20003fc6270 */
[----:B------:R-:W-:-:S02]  /*2460*/  IMAD R9, R10, R6, R11 ;  /* 0x000000060a097224 */ /* 0x000fc400078e020b */
[----:B------:R-:W-:Y:S01]  /*2470*/  @!P0 IMAD.MOV R28, RZ, RZ, -R28 ;  /* 0x000000ffff1c8224 */ /* 0x000fe200078e0a1c */
[C---:B------:R-:W-:Y:S01]  /*2480*/  ISETP.GT.U32.AND P0, PT, R10.reuse, R24, PT ;  /* 0x000000180a00720c */ /* 0x040fe20003f04070 */
[----:B------:R-:W-:Y:S01]  /*2490*/  @!P1 IMAD.MOV R26, RZ, RZ, -R26 ;  /* 0x000000ffff1a9224 */ /* 0x000fe200078e0a1a */
[----:B------:R-:W-:Y:S01]  /*24a0*/  ISETP.GT.U32.AND P1, PT, R10, R9, PT ;  /* 0x000000090a00720c */ /* 0x000fe20003f24070 */
[----:B------:R-:W-:Y:S02]  /*24b0*/  VIADD R14, R0, 0x2b ;  /* 0x0000002b000e7836 */ /* 0x000fe40000000000 */
[----:B------:R-:W-:-:S03]  /*24c0*/  IMAD.HI.U32 R6, R4, R15, RZ ;  /* 0x0000000f04067227 */ /* 0x000fc600078e00ff */
[----:B------:R-:W-:Y:S01]  /*24d0*/  IABS R17, R14 ;  /* 0x0000000e00117213 */ /* 0x000fe20000000000 */
[----:B------:R-:W-:Y:S02]  /*24e0*/  @!P2 IMAD.IADD R22, R22, 0x1, -R10 ;  /* 0x000000011616a824 */ /* 0x000fe400078e0a0a */
[----:B------:R-:W-:Y:S02]  /*24f0*/  VIADD R18, R0, 0x2c ;  /* 0x0000002c00127836 */ /* 0x000fe40000000000 */
[----:B------:R-:W-:Y:S01]  /*2500*/  IMAD.MOV R6, RZ, RZ, -R6 ;  /* 0x000000ffff067224 */ /* 0x000fe200078e0a06 */
[----:B------:R-:W-:Y:S01]  /*2510*/  ISETP.GT.U32.AND P2, PT, R10, R22, PT ;  /* 0x000000160a00720c */ /* 0x000fe20003f44070 */
[--C-:B------:R-:W-:Y:S01]  /*2520*/  @!P0 IMAD.IADD R24, R24, 0x1, -R10.reuse ;  /* 0x0000000118188824 */ /* 0x100fe200078e0a0a */
[----:B------:R-:W-:Y:S01]  /*2530*/  IABS R19, R18 ;  /* 0x0000001200137213 */ /* 0x000fe20000000000 */
[----:B------:R-:W-:Y:S02]  /*2540*/  IMAD R11, R10, R6, R15 ;  /* 0x000000060a0b7224 */ /* 0x000fe400078e020f */
[----:B------:R-:W-:Y:S01]  /*2550*/  @!P1 IMAD.IADD R9, R9, 0x1, -R10 ;  /* 0x0000000109099824 */ /* 0x000fe200078e0a0a */
[----:B------:R-:W-:Y:S01]  /*2560*/  ISETP.GE.AND P1, PT, R18, RZ, PT ;  /* 0x000000ff1200720c */ /* 0x000fe20003f26270 */
[----:B------:R-:W-:Y:S01]  /*2570*/  IMAD.HI.U32 R6, R4, R17, RZ ;  /* 0x0000001104067227 */ /* 0x000fe200078e00ff */
[----:B------:R-:W-:-:S03]  /*2580*/  ISETP.GT.U32.AND P0, PT, R10, R11, PT ;  /* 0x0000000b0a00720c */ /* 0x000fc60003f04070 */
[----:B------:R-:W-:Y:S01]  /*2590*/  @!P3 IMAD.MOV R24, RZ, RZ, -R24 ;  /* 0x000000ffff18b224 */ /* 0x000fe200078e0a18 */
[----:B------:R-:W-:Y:S01]  /*25a0*/  ISETP.GT.U32.AND P3, PT, R10, R9, PT ;  /* 0x000000090a00720c */ /* 0x000fe20003f64070 */
[----:B------:R-:W-:-:S04]  /*25b0*/  IMAD.HI.U32 R12, R4, R19, RZ ;  /* 0x00000013040c7227 */ /* 0x000fc800078e00ff */
[----:B------:R-:W-:Y:S02]  /*25c0*/  IMAD.MOV R6, RZ, RZ, -R6 ;  /* 0x000000ffff067224 */ /* 0x000fe400078e0a06 */
[----:B------:R-:W-:Y:S01]  /*25d0*/  @!P2 IMAD.IADD R22, R22, 0x1, -R10 ;  /* 0x000000011616a824 */ /* 0x000fe200078e0a0a */
[----:B------:R-:W-:Y:S01]  /*25e0*/  ISETP.GE.AND P2, PT, R14, RZ, PT ;  /* 0x000000ff0e00720c */ /* 0x000fe20003f46270 */
[----:B------:R-:W-:Y:S02]  /*25f0*/  IMAD.MOV R12, RZ, RZ, -R12 ;  /* 0x000000ffff0c7224 */ /* 0x000fe400078e0a0c */
[C---:B------:R-:W-:Y:S02]  /*2600*/  IMAD R15, R10.reuse, R6, R17 ;  /* 0x000000060a0f7224 */ /* 0x040fe400078e0211 */
[C---:B------:R-:W-:Y:S02]  /*2610*/  IMAD R17, R10.reuse, R12, R19 ;  /* 0x0000000c0a117224 */ /* 0x040fe400078e0213 */
[----:B------:R-:W-:Y:S01]  /*2620*/  @!P4 IMAD.MOV R22, RZ, RZ, -R22 ;  /* 0x000000ffff16c224 */ /* 0x000fe200078e0a16 */
[----:B------:R-:W-:Y:S01]  /*2630*/  ISETP.GT.U32.AND P4, PT, R10, R15, PT ;  /* 0x0000000f0a00720c */ /* 0x000fe20003f84070 */
[----:B------:R-:W-:-:S02]  /*2640*/  VIADD R14, R0, 0x2d ;  /* 0x0000002d000e7836 */ /* 0x000fc40000000000 */
[--C-:B------:R-:W-:Y:S02]  /*2650*/  @!P0 IMAD.IADD R11, R11, 0x1, -R10.reuse ;  /* 0x000000010b0b8824 */ /* 0x100fe400078e0a0a */
[----:B------:R-:W-:Y:S01]  /*2660*/  @!P3 IMAD.IADD R9, R9, 0x1, -R10 ;  /* 0x000000010909b824 */ /* 0x000fe200078e0a0a */
[----:B------:R-:W-:Y:S01]  /*2670*/  ISETP.GT.U32.AND P3, PT, R10, R17, PT ;  /* 0x000000110a00720c */ /* 0x000fe20003f64070 */
[C---:B------:R-:W-:Y:S01]  /*2680*/  VIADD R35, R0.reuse, 0x2e ;  /* 0x0000002e00237836 */ /* 0x040fe20000000000 */
[----:B------:R-:W-:Y:S01]  /*2690*/  IABS R19, R14 ;  /* 0x0000000e00137213 */ /* 0x000fe20000000000 */
[----:B------:R-:W-:Y:S01]  /*26a0*/  VIADD R39, R0, 0x2f ;  /* 0x0000002f00277836 */ /* 0x000fe20000000000 */
[----:B------:R-:W-:Y:S01]  /*26b0*/  ISETP.GT.U32.AND P0, PT, R10, R11, PT ;  /* 0x0000000b0a00720c */ /* 0x000fe20003f04070 */
[----:B------:R-:W-:Y:S01]  /*26c0*/  @!P5 IMAD.MOV R25, RZ, RZ, -R25 ;  /* 0x000000ffff19d224 */ /* 0x000fe200078e0a19 */
[----:B------:R-:W-:Y:S01]  /*26d0*/  IABS R21, R35 ;  /* 0x0000002300157213 */ /* 0x000fe20000000000 */
[----:B------:R-:W-:Y:S01]  /*26e0*/  IMAD.HI.U32 R6, R4, R19, RZ ;  /* 0x0000001304067227 */ /* 0x000fe200078e00ff */
[----:B------:R-:W-:-:S02]  /*26f0*/  IABS R23, R39 ;  /* 0x0000002700177213 */ /* 0x000fc40000000000 */
[----:B------:R-:W-:Y:S01]  /*2700*/  ISETP.GE.AND P5, PT, R16, RZ, PT ;  /* 0x000000ff1000720c */ /* 0x000fe20003fa6270 */
[----:B------:R-:W-:Y:S02]  /*2710*/  @!P4 IMAD.IADD R15, R15, 0x1, -R10 ;  /* 0x000000010f0fc824 */ /* 0x000fe400078e0a0a */
[----:B------:R-:W-:Y:S02]  /*2720*/  IMAD.MOV R6, RZ, RZ, -R6 ;  /* 0x000000ffff067224 */ /* 0x000fe400078e0a06 */
[----:B------:R-:W-:Y:S01]  /*2730*/  @!P3 IMAD.IADD R17, R17, 0x1, -R10 ;  /* 0x000000011111b824 */ /* 0x000fe200078e0a0a */
[C---:B------:R-:W-:Y:S01]  /*2740*/  ISETP.GT.U32.AND P3, PT, R10.reuse, R15, PT ;  /* 0x0000000f0a00720c */ /* 0x040fe20003f64070 */
[----:B------:R-:W-:Y:S02]  /*2750*/  IMAD R19, R10, R6, R19 ;  /* 0x000000060a137224 */ /* 0x000fe400078e0213 */
[----:B------:R-:W-:-:S03]  /*2760*/  IMAD.HI.U32 R6, R4, R21, RZ ;  /* 0x0000001504067227 */ /* 0x000fc600078e00ff */
[----:B------:R-:W-:Y:S01]  /*2770*/  ISETP.GT.U32.AND P4, PT, R10, R19, PT ;  /* 0x000000130a00720c */ /* 0x000fe20003f84070 */
[----:B------:R-:W-:Y:S01]  /*2780*/  @!P0 IMAD.IADD R11, R11, 0x1, -R10 ;  /* 0x000000010b0b8824 */ /* 0x000fe200078e0a0a */
[----:B------:R-:W-:Y:S01]  /*2790*/  ISETP.GE.AND P0, PT, R14, RZ, PT ;  /* 0x000000ff0e00720c */ /* 0x000fe20003f06270 */
[----:B------:R-:W-:-:S04]  /*27a0*/  IMAD.HI.U32 R12, R4, R23, RZ ;  /* 0x00000017040c7227 */ /* 0x000fc800078e00ff */
[----:B------:R-:W-:Y:S02]  /*27b0*/  IMAD.MOV R14, RZ, RZ, -R6 ;  /* 0x000000ffff0e7224 */ /* 0x000fe400078e0a06 */
[----:B------:R-:W-:Y:S02]  /*27c0*/  IMAD.MOV R12, RZ, RZ, -R12 ;  /* 0x000000ffff0c7224 */ /* 0x000fe400078e0a0c */
[C---:B------:R-:W-:Y:S02]  /*27d0*/  IMAD R21, R10.reuse, R14, R21 ;  /* 0x0000000e0a157224 */ /* 0x040fe400078e0215 */
[C---:B------:R-:W-:Y:S02]  /*27e0*/  IMAD R23, R10.reuse, R12, R23 ;  /* 0x0000000c0a177224 */ /* 0x040fe400078e0217 */
[----:B------:R-:W-:Y:S01]  /*27f0*/  @!P3 IMAD.IADD R15, R15, 0x1, -R10 ;  /* 0x000000010f0fb824 */ /* 0x000fe200078e0a0a */
[----:B------:R-:W-:Y:S01]  /*2800*/  ISETP.GT.U32.AND P3, PT, R10, R21, PT ;  /* 0x000000150a00720c */ /* 0x000fe20003f64070 */
[----:B------:R-:W-:-:S02]  /*2810*/  IMAD.MOV.U32 R20, RZ, RZ, R11 ;  /* 0x000000ffff147224 */ /* 0x000fc400078e000b */
[----:B------:R-:W-:Y:S02]  /*2820*/  VIADD R43, R0, 0x30 ;  /* 0x00000030002b7836 */ /* 0x000fe40000000000 */
[----:B------:R-:W-:Y:S01]  /*2830*/  @!P5 IMAD.MOV R20, RZ, RZ, -R20 ;  /* 0x000000ffff14d224 */ /* 0x000fe200078e0a14 */
[----:B------:R-:W-:Y:S01]  /*2840*/  ISETP.GT.U32.AND P5, PT, R10, R23, PT ;  /* 0x000000170a00720c */ /* 0x000fe20003fa4070 */
[----:B------:R-:W-:Y:S01]  /*2850*/  VIADD R47, R0, 0x31 ;  /* 0x00000031002f7836 */ /* 0x000fe20000000000 */
[----:B------:R-:W-:Y:S01]  /*2860*/  IABS R27, R43 ;  /* 0x0000002b001b7213 */ /* 0x000fe20000000000 */
[----:B------:R-:W-:Y:S02]  /*2870*/  IMAD.MOV.U32 R16, RZ, RZ, R9 ;  /* 0x000000ffff107224 */ /* 0x000fe400078e0009 */
[----:B------:R-:W-:Y:S01]  /*2880*/  @!P4 IMAD.IADD R19, R19, 0x1, -R10 ;  /* 0x000000011313c824 */ /* 0x000fe200078e0a0a */
[----:B------:R-:W-:Y:S01]  /*2890*/  IABS R31, R47 ;  /* 0x0000002f001f7213 */ /* 0x000fe20000000000 */
[----:B------:R-:W-:-:S03]  /*28a0*/  IMAD.HI.U32 R6, R4, R27, RZ ;  /* 0x0000001b04067227 */ /* 0x000fc600078e00ff */
[C---:B------:R-:W-:Y:S01]  /*28b0*/  ISETP.GT.U32.AND P4, PT, R10.reuse, R19, PT ;  /* 0x000000130a00720c */ /* 0x040fe20003f84070 */
[----:B------:R-:W-:Y:S01]  /*28c0*/  @!P3 IMAD.IADD R21, R21, 0x1, -R10 ;  /* 0x000000011515b824 */ /* 0x000fe200078e0a0a */
[----:B------:R-:W-:Y:S01]  /*28d0*/  ISETP.GE.AND P3, PT, R43, RZ, PT ;  /* 0x000000ff2b00720c */ /* 0x000fe20003f66270 */
[----:B------:R-:W-:Y:S02]  /*28e0*/  IMAD.MOV R6, RZ, RZ, -R6 ;  /* 0x000000ffff067224 */ /* 0x000fe400078e0a06 */
[----:B------:R-:W-:Y:S01]  /*28f0*/  @!P6 IMAD.MOV R16, RZ, RZ, -R16 ;  /* 0x000000ffff10e224 */ /* 0x000fe200078e0a10 */
[C---:B------:R-:W-:Y:S01]  /*2900*/  ISETP.GT.U32.AND P6, PT, R10.reuse, R17, PT ;  /* 0x000000110a00720c */ /* 0x040fe20003fc4070 */
[----:B------:R-:W-:Y:S01]  /*2910*/  @!P5 IMAD.IADD R23, R23, 0x1, -R10 ;  /* 0x000000011717d824 */ /* 0x000fe200078e0a0a */
[C---:B------:R-:W-:Y:S01]  /*2920*/  ISETP.GT.U32.AND P5, PT, R10.reuse, R21, PT ;  /* 0x000000150a00720c */ /* 0x040fe20003fa4070 */
[----:B------:R-:W-:Y:S02]  /*2930*/  IMAD R9, R10, R6, R27 ;  /* 0x000000060a097224 */ /* 0x000fe400078e021b */
[----:B------:R-:W-:-:S04]  /*2940*/  IMAD.HI.U32 R6, R4, R31, RZ ;  /* 0x0000001f04067227 */ /* 0x000fc800078e00ff */
[----:B------:R-:W-:Y:S02]  /*2950*/  IMAD.MOV R6, RZ, RZ, -R6 ;  /* 0x000000ffff067224 */ /* 0x000fe400078e0a06 */
[----:B------:R-:W-:Y:S02]  /*2960*/  VIADD R12, R0, 0x32 ;  /* 0x00000032000c7836 */ /* 0x000fe40000000000 */
[C---:B------:R-:W-:Y:S02]  /*2970*/  IMAD R11, R10.reuse, R6, R31 ;  /* 0x000000060a0b7224 */ /* 0x040fe400078e021f */
[--C-:B------:R-:W-:Y:S01]  /*2980*/  @!P6 IMAD.IADD R17, R17, 0x1, -R10.reuse ;  /* 0x000000011111e824 */ /* 0x100fe200078e0a0a */
[C---:B------:R-:W-:Y:S01]  /*2990*/  ISETP.GT.U32.AND P6, PT, R10.reuse, R9, PT ;  /* 0x000000090a00720c */ /* 0x040fe20003fc4070 */
[----:B------:R-:W-:Y:S01]  /*29a0*/  IMAD.MOV.U32 R18, RZ, RZ, R15 ;  /* 0x000000ffff127224 */ /* 0x000fe200078e000f */
[----:B------:R-:W-:Y:S01]  /*29b0*/  IABS R15, R12 ;  /* 0x0000000c000f7213 */ /* 0x000fe20000000000 */
[----:B------:R-:W-:Y:S01]  /*29c0*/  @!P5 IMAD.IADD R21, R21, 0x1, -R10 ;  /* 0x000000011515d824 */ /* 0x000fe200078e0a0a */
[----:B------:R-:W-:Y:S01]  /*29d0*/  ISETP.GT.U32.AND P5, PT, R10, R11, PT ;  /* 0x0000000b0a00720c */ /* 0x000fe20003fa4070 */
[----:B------:R-:W-:-:S02]  /*29e0*/  IMAD.MOV.U32 R80, RZ, RZ, R17 ;  /* 0x000000ffff507224 */ /* 0x000fc400078e0011 */
[----:B------:R-:W-:Y:S01]  /*29f0*/  @!P2 IMAD.MOV R18, RZ, RZ, -R18 ;  /* 0x000000ffff12a224 */ /* 0x000fe200078e0a12 */
[----:B------:R-:W-:Y:S01]  /*2a00*/  ISETP.GE.AND P2, PT, R35, RZ, PT ;  /* 0x000000ff2300720c */ /* 0x000fe20003f46270 */
[----:B------:R-:W-:Y:S01]  /*2a10*/  @!P1 IMAD.MOV R80, RZ, RZ, -R80 ;  /* 0x000000ffff509224 */ /* 0x000fe200078e0a50 */
[----:B------:R-:W-:Y:S01]  /*2a20*/  ISETP.GT.U32.AND P1, PT, R10, R23, PT ;  /* 0x000000170a00720c */ /* 0x000fe20003f24070 */
[----:B------:R-:W-:Y:S02]  /*2a30*/  VIADD R14, R0, 0x33 ;  /* 0x00000033000e7836 */ /* 0x000fe40000000000 */
[----:B------:R-:W-:-:S03]  /*2a40*/  IMAD.HI.U32 R6, R4, R15, RZ ;  /* 0x0000000f04067227 */ /* 0x000fc600078e00ff */
[----:B------:R-:W-:Y:S01]  /*2a50*/  IABS R17, R14 ;  /* 0x0000000e00117213 */ /* 0x000fe20000000000 */
[--C-:B------:R-:W-:Y:S02]  /*2a60*/  @!P6 IMAD.IADD R9, R9, 0x1, -R10.reuse ;  /* 0x000000010909e824 */ /* 0x100fe400078e0a0a */
[----:B------:R-:W-:Y:S01]  /*2a70*/  @!P4 IMAD.IADD R19, R19, 0x1, -R10 ;  /* 0x000000011313c824 */ /* 0x000fe200078e0a0a */
[----:B------:R-:W-:Y:S01]  /*2a80*/  ISETP.GE.AND P4, PT, R39, RZ, PT ;  /* 0x000000ff2700720c */ /* 0x000fe20003f86270 */
[----:B------:R-:W-:Y:S01]  /*2a90*/  IMAD.MOV R6, RZ, RZ, -R6 ;  /* 0x000000ffff067224 */ /* 0x000fe200078e0a06 */
[----:B------:R-:W-:Y:S01]  /*2aa0*/  ISETP.GT.U32.AND P6, PT, R10, R9, PT ;  /* 0x000000090a00720c */ /* 0x000fe20003fc4070 */
[----:B------:R-:W-:Y:S02]  /*2ab0*/  VIADD R31, R0, 0x34 ;  /* 0x00000034001f7836 */ /* 0x000fe40000000000 */
[----:B------:R-:W-:Y:S01]  /*2ac0*/  @!P5 IMAD.IADD R11, R11, 0x1, -R10 ;  /* 0x000000010b0bd824 */ /* 0x000fe200078e0a0a */
[----:B------:R-:W-:Y:S01]  /*2ad0*/  ISETP.GE.AND P5, PT, R14, RZ, PT ;  /* 0x000000ff0e00720c */ /* 0x000fe20003fa6270 */
[----:B------:R-:W-:-:S02]  /*2ae0*/  IMAD.MOV.U32 R84, RZ, RZ, R21 ;  /* 0x000000ffff547224 */ /* 0x000fc400078e0015 */
[----:B------:R-:W-:Y:S01]  /*2af0*/  IMAD.MOV.U32 R82, RZ, RZ, R19 ;  /* 0x000000ffff527224 */ /* 0x000fe200078e0013 */
[----:B------:R-:W-:Y:S01]  /*2b00*/  IABS R19, R31 ;  /* 0x0000001f00137213 */ /* 0x000fe20000000000 */
[----:B------:R-:W-:Y:S02]  /*2b10*/  IMAD R15, R10, R6, R15 ;  /* 0x000000060a0f7224 */ /* 0x000fe400078e020f */
[----:B------:R-:W-:-:S04]  /*2b20*/  IMAD.HI.U32 R6, R4, R17, RZ ;  /* 0x0000001104067227 */ /* 0x000fc800078e00ff */
[----:B------:R-:W-:Y:S02]  /*2b30*/  VIADD R35, R0, 0x35 ;  /* 0x0000003500237836 */ /* 0x000fe40000000000 */
[----:B------:R-:W-:Y:S01]  /*2b40*/  @!P2 IMAD.MOV R84, RZ, RZ, -R84 ;  /* 0x000000ffff54a224 */ /* 0x000fe200078e0a54 */
[----:B------:R-:W-:Y:S01]  /*2b50*/  ISETP.GT.U32.AND P2, PT, R10, R11, PT ;  /* 0x0000000b0a00720c */ /* 0x000fe20003f44070 */
[----:B------:R-:W-:Y:S01]  /*2b60*/  @!P1 IMAD.IADD R23, R23, 0x1, -R10 ;  /* 0x0000000117179824 */ /* 0x000fe200078e0a0a */
[----:B------:R-:W-:Y:S01]  /*2b70*/  ISETP.GE.AND P1, PT, R12, RZ, PT ;  /* 0x000000ff0c00720c */ /* 0x000fe20003f26270 */
[----:B------:R-:W-:Y:S01]  /*2b80*/  IMAD.MOV R12, RZ, RZ, -R6 ;  /* 0x000000ffff0c7224 */ /* 0x000fe200078e0a06 */
[----:B------:R-:W-:Y:S01]  /*2b90*/  IABS R27, R35 ;  /* 0x00000023001b7213 */ /* 0x000fe20000000000 */
[----:B------:R-:W-:-:S04]  /*2ba0*/  IMAD.HI.U32 R6, R4, R19, RZ ;  /* 0x0000001304067227 */ /* 0x000fc800078e00ff */
[----:B------:R-:W-:Y:S01]  /*2bb0*/  @!P0 IMAD.MOV R82, RZ, RZ, -R82 ;  /* 0x000000ffff528224 */ /* 0x000fe200078e0a52 */
[----:B------:R-:W-:Y:S01]  /*2bc0*/  ISETP.GE.AND P0, PT, R47, RZ, PT ;  /* 0x000000ff2f00720c */ /* 0x000fe20003f06270 */
[----:B------:R-:W-:Y:S02]  /*2bd0*/  IMAD R17, R10, R12, R17 ;  /* 0x0000000c0a117224 */ /* 0x000fe400078e0211 */
[----:B------:R-:W-:Y:S02]  /*2be0*/  IMAD.MOV R12, RZ, RZ, -R6 ;  /* 0x000000ffff0c7224 */ /* 0x000fe400078e0a06 */
[----:B------:R-:W-:-:S04]  /*2bf0*/  IMAD.HI.U32 R6, R4, R27, RZ ;  /* 0x0000001b04067227 */ /* 0x000fc800078e00ff */
[----:B------:R-:W-:Y:S01]  /*2c00*/  @!P6 IMAD.IADD R9, R9, 0x1, -R10 ;  /* 0x000000010909e824 */ /* 0x000fe200078e0a0a */
[C---:B------:R-:W-:Y:S01]  /*2c10*/  ISETP.GT.U32.AND P6, PT, R10.reuse, R15, PT ;  /* 0x0000000f0a00720c */ /* 0x040fe20003fc4070 */
[----:B------:R-:W-:Y:S02]  /*2c20*/  IMAD.MOV R6, RZ, RZ, -R6 ;  /* 0x000000ffff067224 */ /* 0x000fe400078e0a06 */
[----:B------:R-:W-:Y:S02]  /*2c30*/  @!P2 IMAD.IADD R11, R11, 0x1, -R10 ;  /* 0x000000010b0ba824 */ /* 0x000fe400078e0a0a */
[----:B------:R-:W-:Y:S02]  /*2c40*/  IMAD.MOV.U32 R88, RZ, RZ, R9 ;  /* 0x000000ffff587224 */ /* 0x000fe400078e0009 */
[C---:B------:R-:W-:Y:S02]  /*2c50*/  IMAD R9, R10.reuse, R12, R19 ;  /* 0x0000000c0a097224 */ /* 0x040fe400078e0213 */
[----:B------:R-:W-:-:S02]  /*2c60*/  IMAD R19, R10, R6, R27 ;  /* 0x000000060a137224 */ /* 0x000fc400078e021b */
[----:B------:R-:W-:Y:S01]  /*2c70*/  IMAD.MOV.U32 R90, RZ, RZ, R11 ;  /* 0x000000ffff5a7224 */ /* 0x000fe200078e000b */
[C---:B------:R-:W-:Y:S01]  /*2c80*/  ISETP.GT.U32.AND P2, PT, R10.reuse, R9, PT ;  /* 0x000000090a00720c */ /* 0x040fe20003f44070 */
[----:B------:R-:W-:Y:S02]  /*2c90*/  IMAD.MOV.U32 R86, RZ, RZ, R23 ;  /* 0x000000ffff567224 */ /* 0x000fe400078e0017 */
[----:B------:R-:W-:Y:S01]  /*2ca0*/  @!P0 IMAD.MOV R90, RZ, RZ, -R90 ;  /* 0x000000ffff5a8224 */ /* 0x000fe200078e0a5a */
[----:B------:R-:W-:Y:S01]  /*2cb0*/  ISETP.GT.U32.AND P0, PT, R10, R19, PT ;  /* 0x000000130a00720c */ /* 0x000fe20003f04070 */
[----:B------:R-:W-:Y:S02]  /*2cc0*/  VIADD R14, R0, 0x36 ;  /* 0x00000036000e7836 */ /* 0x000fe40000000000 */
[----:B------:R-:W-:Y:S02]  /*2cd0*/  @!P6 IMAD.IADD R15, R15, 0x1, -R10 ;  /* 0x000000010f0fe824 */ /* 0x000fe400078e0a0a */
[----:B------:R-:W-:Y:S01]  /*2ce0*/  @!P4 IMAD.MOV R86, RZ, RZ, -R86 ;  /* 0x000000ffff56c224 */ /* 0x000fe200078e0a56 */
[----:B------:R-:W-:Y:S01]  /*2cf0*/  ISETP.GT.U32.AND P4, PT, R10, R17, PT ;  /* 0x000000110a00720c */ /* 0x000fe20003f84070 */
[----:B------:R-:W-:Y:S01]  /*2d00*/  VIADD R39, R0, 0x37 ;  /* 0x0000003700277836 */ /* 0x000fe20000000000 */
[----:B------:R-:W-:Y:S01]  /*2d10*/  ISETP.GT.U32.AND P6, PT, R10, R15, PT ;  /* 0x0000000f0a00720c */ /* 0x000fe20003fc4070 */
[--C-:B------:R-:W-:Y:S01]  /*2d20*/  @!P2 IMAD.IADD R9, R9, 0x1, -R10.reuse ;  /* 0x000000010909a824 */ /* 0x100fe200078e0a0a */
[----:B------:R-:W-:Y:S01]  /*2d30*/  IABS R21, R14 ;  /* 0x0000000e00157213 */ /* 0x000fe20000000000 */
[----:B------:R-:W-:Y:S01]  /*2d40*/  VIADD R12, R0, 0x39 ;  /* 0x00000039000c7836 */ /* 0x000fe20000000000 */
[----:B------:R-:W-:Y:S01]  /*2d50*/  IABS R23, R39 ;  /* 0x0000002700177213 */ /* 0x000fe20000000000 */
[----:B------:R-:W-:Y:S01]  /*2d60*/  @!P0 IMAD.IADD R19, R19, 0x1, -R10 ;  /* 0x0000000113138824 */ /* 0x000fe200078e0a0a */
[----:B------:R-:W-:Y:S01]  /*2d70*/  ISETP.GE.AND P2, PT, R14, RZ, PT ;  /* 0x000000ff0e00720c */ /* 0x000fe20003f46270 */
[----:B------:R-:W-:-:S03]  /*2d80*/  IMAD.HI.U32 R6, R4, R21, RZ ;  /* 0x0000001504067227 */ /* 0x000fc600078e00ff */
[C---:B------:R-:W-:Y:S01]  /*2d90*/  ISETP.GT.U32.AND P0, PT, R10.reuse, R19, PT ;  /* 0x000000130a00720c */ /* 0x040fe20003f04070 */
[----:B------:R-:W-:Y:S02]  /*2da0*/  IMAD.MOV R6, RZ, RZ, -R6 ;  /* 0x000000ffff067224 */ /* 0x000fe400078e0a06 */
[--C-:B------:R-:W-:Y:S02]  /*2db0*/  @!P4 IMAD.IADD R17, R17, 0x1, -R10.reuse ;  /* 0x000000011111c824 */ /* 0x100fe400078e0a0a */
[----:B------:R-:W-:Y:S01]  /*2dc0*/  @!P6 IMAD.IADD R15, R15, 0x1, -R10 ;  /* 0x000000010f0fe824 */ /* 0x000fe200078e0a0a */
[----:B------:R-:W-:Y:S01]  /*2dd0*/  ISETP.GE.AND P6, PT, R35, RZ, PT ;  /* 0x000000ff2300720c */ /* 0x000fe20003fc6270 */
[C---:B------:R-:W-:Y:S01]  /*2de0*/  IMAD R5, R10.reuse, R6, R21 ;  /* 0x000000060a057224 */ /* 0x040fe200078e0215 */
[----:B------:R-:W-:Y:S01]  /*2df0*/  ISETP.GT.U32.AND P4, PT, R10, R17, PT ;  /* 0x000000110a00720c */ /* 0x000fe20003f84070 */
[----:B------:R-:W-:Y:S02]  /*2e00*/  IMAD.MOV.U32 R92, RZ, RZ, R15 ;  /* 0x000000ffff5c7224 */ /* 0x000fe400078e000f */
[----:B------:R-:W-:-:S04]  /*2e10*/  IMAD.HI.U32 R11, R4, R23, RZ ;  /* 0x00000017040b7227 */ /* 0x000fc800078e00ff */
[----:B------:R-:W-:Y:S01]  /*2e20*/  @!P0 IMAD.IADD R19, R19, 0x1, -R10 ;  /* 0x0000000113138824 */ /* 0x000fe200078e0a0a */
[C---:B------:R-:W-:Y:S01]  /*2e30*/  ISETP.GT.U32.AND P0, PT, R10.reuse, R5, PT ;  /* 0x000000050a00720c */ /* 0x040fe20003f04070 */
[----:B------:R-:W-:Y:S01]  /*2e40*/  @!P1 IMAD.MOV R92, RZ, RZ, -R92 ;  /* 0x000000ffff5c9224 */ /* 0x000fe200078e0a5c */
[----:B------:R-:W-:Y:S01]  /*2e50*/  ISETP.GT.U32.AND P1, PT, R10, R9, PT ;  /* 0x000000090a00720c */ /* 0x000fe20003f24070 */
[----:B------:R-:W-:Y:S02]  /*2e60*/  IMAD.MOV R11, RZ, RZ, -R11 ;  /* 0x000000ffff0b7224 */ /* 0x000fe400078e0a0b */
[----:B------:R-:W-:Y:S02]  /*2e70*/  VIADD R6, R0, 0x38 ;  /* 0x0000003800067836 */ /* 0x000fe40000000000 */
[C---:B------:R-:W-:Y:S02]  /*2e80*/  IMAD R11, R10.reuse, R11, R23 ;  /* 0x0000000b0a0b7224 */ /* 0x040fe400078e0217 */
[----:B------:R-:W-:Y:S01]  /*2e90*/  IMAD.MOV.U32 R98, RZ, RZ, R19 ;  /* 0x000000ffff627224 */ /* 0x000fe200078e0013 */
[----:B------:R-:W-:Y:S01]  /*2ea0*/  IABS R15, R6 ;  /* 0x00000006000f7213 */ /* 0x000fe20000000000 */
[----:B------:R-:W-:Y:S01]  /*2eb0*/  @!P4 IMAD.IADD R17, R17, 0x1, -R10 ;  /* 0x000000011111c824 */ /* 0x000fe200078e0a0a */
[----:B------:R-:W-:Y:S01]  /*2ec0*/  ISETP.GE.AND P4, PT, R39, RZ, PT ;  /* 0x000000ff2700720c */ /* 0x000fe20003f86270 */
[----:B------:R-:W-:Y:S01]  /*2ed0*/  @!P6 IMAD.MOV R98, RZ, RZ, -R98 ;  /* 0x000000ffff62e224 */ /* 0x000fe200078e0a62 */
[----:B------:R-:W-:Y:S01]  /*2ee0*/  ISETP.GT.U32.AND P6, PT, R10, R11, PT ;  /* 0x0000000b0a00720c */ /* 0x000fe20003fc4070 */
[----:B------:R-:W-:-:S02]  /*2ef0*/  @!P0 IMAD.IADD R5, R5, 0x1, -R10 ;  /* 0x0000000105058824 */ /* 0x000fc400078e0a0a */
[----:B------:R-:W-:Y:S01]  /*2f00*/  IMAD.MOV.U32 R94, RZ, RZ, R17 ;  /* 0x000000ffff5e7224 */ /* 0x000fe200078e0011 */
[----:B------:R-:W-:Y:S01]  /*2f10*/  IABS R17, R12 ;  /* 0x0000000c00117213 */ /* 0x000fe20000000000 */
[----:B------:R-:W-:Y:S01]  /*2f20*/  @!P3 IMAD.MOV R88, RZ, RZ, -R88 ;  /* 0x000000ffff58b224 */ /* 0x000fe200078e0a58 */
[----:B------:R-:W-:Y:S01]  /*2f30*/  ISETP.GE.AND P3, PT, R31, RZ, PT ;  /* 0x000000ff1f00720c */ /* 0x000fe20003f66270 */
[----:B------:R-:W-:Y:S01]  /*2f40*/  @!P1 IMAD.IADD R9, R9, 0x1, -R10 ;  /* 0x0000000109099824 */ /* 0x000fe200078e0a0a */
[----:B------:R-:W-:Y:S01]  /*2f50*/  ISETP.GE.AND P1, PT, R6, RZ, PT ;  /* 0x000000ff0600720c */ /* 0x000fe20003f26270 */
[----:B------:R-:W-:Y:S01]  /*2f60*/  IMAD.HI.U32 R6, R4, R15, RZ ;  /* 0x0000000f04067227 */ /* 0x000fe200078e00ff */
[----:B------:R-:W-:-:S03]  /*2f70*/  ISETP.GT.U32.AND P0, PT, R10, R5, PT ;  /* 0x000000050a00720c */ /* 0x000fc60003f04070 */
[----:B------:R-:W-:Y:S02]  /*2f80*/  IMAD.MOV.U32 R96, RZ, RZ, R9 ;  /* 0x000000ffff607224 */ /* 0x000fe400078e0009 */
[----:B------:R-:W-:-:S04]  /*2f90*/  IMAD.HI.U32 R9, R4, R17, RZ ;  /* 0x0000001104097227 */ /* 0x000fc800078e00ff */
[C---:B------:R-:W-:Y:S02]  /*2fa0*/  VIADD R14, R0.reuse, 0x3a ;  /* 0x0000003a000e7836 */ /* 0x040fe40000000000 */
[----:B------:R-:W-:Y:S02]  /*2fb0*/  VIADD R39, R0, 0x3b ;  /* 0x0000003b00277836 */ /* 0x000fe40000000000 */
[----:B------:R-:W-:Y:S01]  /*2fc0*/  IMAD.MOV R6, RZ, RZ, -R6 ;  /* 0x000000ffff067224 */ /* 0x000fe200078e0a06 */
[----:B------:R-:W-:Y:S01]  /*2fd0*/  IABS R21, R14 ;  /* 0x0000000e00157213 */ /* 0x000fe20000000000 */
[----:B------:R-:W-:Y:S01]  /*2fe0*/  IMAD.MOV R19, RZ, RZ, -R9 ;  /* 0x000000ffff137224 */ /* 0x000fe200078e0a09 */
[----:B------:R-:W-:Y:S01]  /*2ff0*/  IABS R23, R39 ;  /* 0x0000002700177213 */ /* 0x000fe20000000000 */
[----:B------:R-:W-:Y:S02]  /*3000*/  IMAD R9, R10, R6, R15 ;  /* 0x000000060a097224 */ /* 0x000fe400078e020f */
[----:B------:R-:W-:-:S02]  /*3010*/  @!P6 IMAD.IADD R11, R11, 0x1, -R10 ;  /* 0x000000010b0be824 */ /* 0x000fc400078e0a0a */
[----:B------:R-:W-:Y:S01]  /*3020*/  @!P5 IMAD.MOV R94, RZ, RZ, -R94 ;  /* 0x000000ffff5ed224 */ /* 0x000fe200078e0a5e */
[----:B------:R-:W-:Y:S01]  /*3030*/  ISETP.GE.AND P5, PT, R12, RZ, PT ;  /* 0x000000ff0c00720c */ /* 0x000fe20003fa6270 */
[----:B------:R-:W-:Y:S01]  /*3040*/  @!P3 IMAD.MOV R96, RZ, RZ, -R96 ;  /* 0x000000ffff60b224 */ /* 0x000fe200078e0a60 */
[----:B------:R-:W-:Y:S01]  /*3050*/  ISETP.GE.AND P3, PT, R14, RZ, PT ;  /* 0x000000ff0e00720c */ /* 0x000fe20003f66270 */
[----:B------:R-:W-:Y:S01]  /*3060*/  @!P0 IMAD.IADD R5, R5, 0x1, -R10 ;  /* 0x0000000105058824 */ /* 0x000fe200078e0a0a */
[----:B------:R-:W-:Y:S01]  /*3070*/  ISETP.GT.U32.AND P6, PT, R10, R11, PT ;  /* 0x0000000b0a00720c */ /* 0x000fe20003fc4070 */
[----:B------:R-:W-:Y:S01]  /*3080*/  IMAD.HI.U32 R12, R4, R21, RZ ;  /* 0x00000015040c7227 */ /* 0x000fe200078e00ff */
[----:B------:R-:W-:-:S03]  /*3090*/  ISETP.GT.U32.AND P0, PT, R10, R9, PT ;  /* 0x000000090a00720c */ /* 0x000fc60003f04070 */
[----:B------:R-:W-:-:S04]  /*30a0*/  IMAD.HI.U32 R14, R4, R23, RZ ;  /* 0x00000017040e7227 */ /* 0x000fc800078e00ff */
[----:B------:R-:W-:Y:S02]  /*30b0*/  IMAD.MOV R12, RZ, RZ, -R12 ;  /* 0x000000ffff0c7224 */ /* 0x000fe400078e0a0c */
[----:B------:R-:W-:Y:S02]  /*30c0*/  IMAD.MOV R14, RZ, RZ, -R14 ;  /* 0x000000ffff0e7224 */ /* 0x000fe400078e0a0e */
[C---:B------:R-:W-:Y:S01]  /*30d0*/  IMAD R19, R10.reuse, R19, R17 ;  /* 0x000000130a137224 */ /* 0x040fe200078e0211 */
[----:B------:R-:W-:Y:S01]  /*30e0*/  IABS R17, R0 ;  /* 0x0000000000117213 */ /* 0x000fe20000000000 */
[C---:B------:R-:W-:Y:S02]  /*30f0*/  IMAD R21, R10.reuse, R12, R21 ;  /* 0x0000000c0a157224 */ /* 0x040fe400078e0215 */
[----:B------:R-:W-:Y:S02]  /*3100*/  IMAD R23, R10, R14, R23 ;  /* 0x0000000e0a177224 */ /* 0x000fe400078e0217 */
[----:B------:R-:W-:Y:S01]  /*3110*/  IMAD.MOV.U32 R100, RZ, RZ, R5 ;  /* 0x000000ffff647224 */ /* 0x000fe200078e0005 */
[----:B------:R-:W1:Y:S01]  /*3120*/  LDC.64 R14, c[0x0][0x230] ;  /* 0x00008c00ff0e7b82 */ /* 0x000e620000000a00 */
[----:B------:R-:W-:-:S02]  /*3130*/  VIADD R12, R0, 0x3c ;  /* 0x0000003c000c7836 */ /* 0x000fc40000000000 */
[----:B------:R-:W-:Y:S01]  /*3140*/  @!P2 IMAD.MOV R100, RZ, RZ, -R100 ;  /* 0x000000ffff64a224 */ /* 0x000fe200078e0a64 */
[C---:B------:R-:W-:Y:S01]  /*3150*/  ISETP.GT.U32.AND P2, PT, R10.reuse, R19, PT ;  /* 0x000000130a00720c */ /* 0x040fe20003f44070 */
[--C-:B------:R-:W-:Y:S01]  /*3160*/  @!P6 IMAD.IADD R11, R11, 0x1, -R10.reuse ;  /* 0x000000010b0be824 */ /* 0x100fe200078e0a0a */
[C---:B------:R-:W-:Y:S01]  /*3170*/  ISETP.GT.U32.AND P6, PT, R10.reuse, R21, PT ;  /* 0x000000150a00720c */ /* 0x040fe20003fc4070 */
[----:B------:R-:W-:Y:S01]  /*3180*/  @!P0 IMAD.IADD R9, R9, 0x1, -R10 ;  /* 0x0000000109098824 */ /* 0x000fe200078e0a0a */
[----:B------:R-:W-:Y:S01]  /*3190*/  ISETP.GT.U32.AND P0, PT, R10, R23, PT ;  /* 0x000000170a00720c */ /* 0x000fe20003f04070 */
[C---:B------:R-:W-:Y:S01]  /*31a0*/  VIADD R43, R0.reuse, 0x3d ;  /* 0x0000003d002b7836 */ /* 0x040fe20000000000 */
[----:B------:R-:W-:Y:S01]  /*31b0*/  IABS R27, R12 ;  /* 0x0000000c001b7213 */ /* 0x000fe20000000000 */
[----:B------:R-:W-:Y:S02]  /*31c0*/  VIADD R47, R0, 0x3e ;  /* 0x0000003e002f7836 */ /* 0x000fe40000000000 */
[----:B------:R-:W-:Y:S01]  /*31d0*/  IMAD.MOV.U32 R102, RZ, RZ, R11 ;  /* 0x000000ffff667224 */ /* 0x000fe200078e000b */
[----:B------:R-:W-:Y:S01]  /*31e0*/  IABS R31, R43 ;  /* 0x0000002b001f7213 */ /* 0x000fe20000000000 */
[----:B------:R-:W-:Y:S01]  /*31f0*/  IMAD.HI.U32 R5, R4, R27, RZ ;  /* 0x0000001b04057227 */ /* 0x000fe200078e00ff */
[----:B------:R-:W-:-:S03]  /*3200*/  IABS R35, R47 ;  /* 0x0000002f00237213 */ /* 0x000fc60000000000 */
[----:B------:R-:W-:Y:S02]  /*3210*/  IMAD.MOV R5, RZ, RZ, -R5 ;  /* 0x000000ffff057224 */ /* 0x000fe400078e0a05 */
[--C-:B------:R-:W-:Y:S01]  /*3220*/  @!P2 IMAD.IADD R19, R19, 0x1, -R10.reuse ;  /* 0x000000011313a824 */ /* 0x100fe200078e0a0a */
[C---:B------:R-:W-:Y:S01]  /*3230*/  ISETP.GT.U32.AND P2, PT, R10.reuse, R9, PT ;  /* 0x000000090a00720c */ /* 0x040fe20003f44070 */
[--C-:B------:R-:W-:Y:S02]  /*3240*/  @!P6 IMAD.IADD R21, R21, 0x1, -R10.reuse ;  /* 0x000000011515e824 */ /* 0x100fe400078e0a0a */
[----:B------:R-:W-:Y:S01]  /*3250*/  @!P0 IMAD.IADD R23, R23, 0x1, -R10 ;  /* 0x0000000117178824 */ /* 0x000fe200078e0a0a */
[C---:B------:R-:W-:Y:S01]  /*3260*/  ISETP.GT.U32.AND P6, PT, R10.reuse, R19, PT ;  /* 0x000000130a00720c */ /* 0x040fe20003fc4070 */
[C---:B------:R-:W-:Y:S01]  /*3270*/  IMAD R27, R10.reuse, R5, R27 ;  /* 0x000000050a1b7224 */ /* 0x040fe200078e021b */
[----:B------:R-:W-:Y:S01]  /*3280*/  ISETP.GT.U32.AND P0, PT, R10, R21, PT ;  /* 0x000000150a00720c */ /* 0x000fe20003f04070 */
[----:B------:R-:W-:-:S04]  /*3290*/  IMAD.HI.U32 R6, R4, R31, RZ ;  /* 0x0000001f04067227 */ /* 0x000fc800078e00ff */
[----:B------:R-:W-:-:S04]  /*32a0*/  IMAD.HI.U32 R5, R4, R17, RZ ;  /* 0x0000001104057227 */ /* 0x000fc800078e00ff */
[----:B------:R-:W-:Y:S01]  /*32b0*/  @!P4 IMAD.MOV R102, RZ, RZ, -R102 ;  /* 0x000000ffff66c224 */ /* 0x000fe200078e0a66 */
[----:B------:R-:W-:Y:S01]  /*32c0*/  ISETP.GT.U32.AND P4, PT, R10, R23, PT ;  /* 0x000000170a00720c */ /* 0x000fe20003f84070 */
[----:B------:R-:W-:-:S04]  /*32d0*/  IMAD.HI.U32 R4, R4, R35, RZ ;  /* 0x0000002304047227 */ /* 0x000fc800078e00ff */
[----:B------:R-:W-:Y:S02]  /*32e0*/  IMAD.MOV R4, RZ, RZ, -R4 ;  /* 0x000000ffff047224 */ /* 0x000fe400078e0a04 */
[----:B------:R-:W-:Y:S02]  /*32f0*/  IMAD.MOV R6, RZ, RZ, -R6 ;  /* 0x000000ffff067224 */ /* 0x000fe400078e0a06 */
[----:B------:R-:W-:Y:S02]  /*3300*/  IMAD.MOV R5, RZ, RZ, -R5 ;  /* 0x000000ffff057224 */ /* 0x000fe400078e0a05 */
[C---:B------:R-:W-:Y:S01]  /*3310*/  IMAD R35, R10.reuse, R4, R35 ;  /* 0x000000040a237224 */ /* 0x040fe200078e0223 */
[----:B------:R-:W-:Y:S01]  /*3320*/  SHF.R.U32.HI R4, RZ, 0x6, R13 ;  /* 0x00000006ff047819 */ /* 0x000fe2000001160d */
[C---:B------:R-:W-:Y:S02]  /*3330*/  IMAD R31, R10.reuse, R6, R31 ;  /* 0x000000060a1f7224 */ /* 0x040fe400078e021f */
[----:B------:R-:W-:Y:S01]  /*3340*/  IMAD R17, R10, R5, R17 ;  /* 0x000000050a117224 */ /* 0x000fe200078e0211 */
[----:B------:R-:W-:Y:S01]  /*3350*/  SGXT.U32 R4, R4, 0x1 ;  /* 0x000000010404781a */ /* 0x000fe20000000000 */
[--C-:B------:R-:W-:Y:S01]  /*3360*/  @!P2 IMAD.IADD R9, R9, 0x1, -R10.reuse ;  /* 0x000000010909a824 */ /* 0x100fe200078e0a0a */
[C---:B------:R-:W-:Y:S01]  /*3370*/  ISETP.GT.U32.AND P2, PT, R10.reuse, R27, PT ;  /* 0x0000001b0a00720c */ /* 0x040fe20003f44070 */
[--C-:B------:R-:W-:Y:S01]  /*3380*/  @!P6 IMAD.IADD R19, R19, 0x1, -R10.reuse ;  /* 0x000000011313e824 */ /* 0x100fe200078e0a0a */
[C---:B------:R-:W-:Y:S01]  /*3390*/  ISETP.GT.U32.AND P6, PT, R10.reuse, R31, PT ;  /* 0x0000001f0a00720c */ /* 0x040fe20003fc4070 */
[--C-:B------:R-:W-:Y:S01]  /*33a0*/  @!P0 IMAD.IADD R21, R21, 0x1, -R10.reuse ;  /* 0x0000000115158824 */ /* 0x100fe200078e0a0a */
[C---:B------:R-:W-:Y:S01]  /*33b0*/  ISETP.GT.U32.AND P0, PT, R10.reuse, R35, PT ;  /* 0x000000230a00720c */ /* 0x040fe20003f04070 */
[--C-:B------:R-:W-:Y:S01]  /*33c0*/  @!P4 IMAD.IADD R23, R23, 0x1, -R10.reuse ;  /* 0x000000011717c824 */ /* 0x100fe200078e0a0a */
[----:B------:R-:W-:Y:S01]  /*33d0*/  ISETP.GT.U32.AND P4, PT, R10, R17, PT ;  /* 0x000000110a00720c */ /* 0x000fe20003f84070 */
[C---:B------:R-:W-:Y:S01]  /*33e0*/  IMAD R97, R4.reuse, R136, RZ ;  /* 0x0000008804617224 */ /* 0x040fe200078e02ff */
[----:B------:R-:W-:Y:S01]  /*33f0*/  LOP3.LUT R244, R4, 0x40, RZ, 0xfc, !PT ;  /* 0x0000004004f47812 */ /* 0x000fe200078efcff */
[----:B------:R-:W-:Y:S01]  /*3400*/  VIADD R85, R7, UR4 ;  /* 0x0000000407557c36 */ /* 0x000fe20008000000 */
[----:B------:R-:W-:Y:S01]  /*3410*/  ULDC UR4, c[0x0][0x230] ;  /* 0x00008c0000047ab9 */ /* 0x000fe20000000800 */
[C---:B------:R-:W-:Y:S01]  /*3420*/  IMAD R5, R136.reuse, 0x2, R97 ;  /* 0x0000000288057824 */ /* 0x040fe200078e0261 */
[----:B------:R-:W-:Y:S01]  /*3430*/  STL [R1+0x40], R97 ;  /* 0x0000406101007387 */ /* 0x000fe20000100800 */
[--C-:B------:R-:W-:Y:S01]  /*3440*/  @!P2 IMAD.IADD R27, R27, 0x1, -R10.reuse ;  /* 0x000000011b1ba824 */ /* 0x100fe200078e0a0a */
[----:B------:R-:W-:Y:S01]  /*3450*/  IABS R78, R85 ;  /* 0x00000055004e7213 */ /* 0x000fe20000000000 */
[----:B------:R-:W-:Y:S01]  /*3460*/  IMAD R6, R136, 0x2, R5 ;  /* 0x0000000288067824 */ /* 0x000fe200078e0205 */
[----:B------:R-:W-:Y:S01]  /*3470*/  ISETP.GE.AND P2, PT, R39, RZ, PT ;  /* 0x000000ff2700720c */ /* 0x000fe20003f46270 */
[--C-:B------:R-:W-:Y:S01]  /*3480*/  @!P6 IMAD.IADD R31, R31, 0x1, -R10.reuse ;  /* 0x000000011f1fe824 */ /* 0x100fe200078e0a0a */
[C---:B------:R-:W-:Y:S01]  /*3490*/  ISETP.GT.U32.AND P6, PT, R10.reuse, R27, PT ;  /* 0x0000001b0a00720c */ /* 0x040fe20003fc4070 */
[--C-:B------:R-:W-:Y:S01]  /*34a0*/  @!P0 IMAD.IADD R35, R35, 0x1, -R10.reuse ;  /* 0x0000000123238824 */ /* 0x100fe200078e0a0a */
[----:B------:R-:W-:Y:S01]  /*34b0*/  STL [R1+0x154], R85 ;  /* 0x0001545501007387 */ /* 0x000fe20000100800 */
[----:B------:R-:W-:Y:S01]  /*34c0*/  IMAD.MOV.U32 R104, RZ, RZ, R9 ;  /* 0x000000ffff687224 */ /* 0x000fe200078e0009 */
[----:B------:R-:W-:Y:S01]  /*34d0*/  ISETP.GT.U32.AND P0, PT, R10, R31, PT ;  /* 0x0000001f0a00720c */ /* 0x000fe20003f04070 */
[----:B------:R-:W-:Y:S01]  /*34e0*/  @!P4 IMAD.IADD R17, R17, 0x1, -R10 ;  /* 0x000000011111c824 */ /* 0x000fe200078e0a0a */
[----:B------:R2:W-:Y:S01]  /*34f0*/  STL [R1+0x1d8], R139 ;  /* 0x0001d88b01007387 */ /* 0x0005e20000100800 */
[----:B------:R-:W-:-:S02]  /*3500*/  IMAD R7, R136, 0x2, R6 ;  /* 0x0000000288077824 */ /* 0x000fc400078e0206 */
[----:B------:R-:W-:Y:S01]  /*3510*/  @!P1 IMAD.MOV R104, RZ, RZ, -R104 ;  /* 0x000000ffff689224 */ /* 0x000fe200078e0a68 */
[----:B------:R-:W-:Y:S01]  /*3520*/  ISETP.GT.U32.AND P1, PT, R10, R35, PT ;  /* 0x000000230a00720c */ /* 0x000fe20003f24070 */
[----:B------:R-:W-:Y:S01]  /*3530*/  IMAD R252, R136, 0x2, R7 ;  /* 0x0000000288fc7824 */ /* 0x000fe200078e0207 */
[----:B------:R-:W-:Y:S01]  /*3540*/  ISETP.GT.U32.AND P4, PT, R10, R17, PT ;  /* 0x000000110a00720c */ /* 0x000fe20003f84070 */
[----:B------:R-:W-:Y:S01]  /*3550*/  IMAD.HI.U32 R9, R8, R78, RZ ;  /* 0x0000004e08097227 */ /* 0x000fe200078e00ff */
[----:B------:R3:W-:Y:S03]  /*3560*/  STL [R1+0x1dc], R0 ;  /* 0x0001dc0001007387 */ /* 0x0007e60000100800 */
[----:B------:R-:W-:Y:S01]  /*3570*/  IMAD R8, R136, 0x2, R252 ;  /* 0x0000000288087824 */ /* 0x000fe200078e02fc */
[----:B------:R4:W-:Y:S01]  /*3580*/  STL [R1+0x1e0], R138 ;  /* 0x0001e08a01007387 */ /* 0x0009e20000100800 */
[----:B------:R-:W-:-:S02]  /*3590*/  IMAD.MOV R11, RZ, RZ, -R9 ;  /* 0x000000ffff0b7224 */ /* 0x000fc400078e0a09 */
[----:B------:R-:W-:Y:S02]  /*35a0*/  IMAD R9, R136, 0x2, R8 ;  /* 0x0000000288097824 */ /* 0x000fe400078e0208 */
[--C-:B------:R-:W-:Y:S01]  /*35b0*/  @!P6 IMAD.IADD R27, R27, 0x1, -R10.reuse ;  /* 0x000000011b1be824 */ /* 0x100fe200078e0a0a */
[----:B------:R-:W-:Y:S01]  /*35c0*/  ISETP.GE.AND P6, PT, R12, RZ, PT ;  /* 0x000000ff0c00720c */ /* 0x000fe20003fc6270 */
[--C-:B------:R-:W-:Y:S01]  /*35d0*/  @!P0 IMAD.IADD R31, R31, 0x1, -R10.reuse ;  /* 0x000000011f1f8824 */ /* 0x100fe200078e0a0a */
[----:B------:R-:W-:Y:S01]  /*35e0*/  ISETP.GE.AND P0, PT, R43, RZ, PT ;  /* 0x000000ff2b00720c */ /* 0x000fe20003f06270 */
[--C-:B------:R-:W-:Y:S01]  /*35f0*/  @!P1 IMAD.IADD R35, R35, 0x1, -R10.reuse ;  /* 0x0000000123239824 */ /* 0x100fe200078e0a0a */
[----:B------:R-:W-:Y:S01]  /*3600*/  ISETP.GE.AND P1, PT, R47, RZ, PT ;  /* 0x000000ff2f00720c */ /* 0x000fe20003f26270 */
[----:B------:R-:W-:Y:S01]  /*3610*/  @!P4 IMAD.IADD R17, R17, 0x1, -R10 ;  /* 0x000000011111c824 */ /* 0x000fe200078e0a0a */
[----:B------:R-:W-:Y:S01]  /*3620*/  ISETP.NE.AND P4, PT, R139, RZ, PT ;  /* 0x000000ff8b00720c */ /* 0x000fe20003f85270 */
[C---:B------:R-:W-:Y:S01]  /*3630*/  IMAD R10, R136.reuse, 0x4, R9 ;  /* 0x00000004880a7824 */ /* 0x040fe200078e0209 */
[----:B--2---:R-:W-:Y:S01]  /*3640*/  LEA.HI R139, R13, 0x3e, RZ, 0x1a ;  /* 0x0000003e0d8b7811 */ /* 0x004fe200078fd0ff */
[----:B------:R-:W-:Y:S01]  /*3650*/  IMAD R78, R33, R11, R78 ;  /* 0x0000000b214e7224 */ /* 0x000fe200078e024e */
[C---:B------:R-:W-:Y:S01]  /*3660*/  SEL R74, R77.reuse, R74, !P4 ;  /* 0x0000004a4d4a7207 */ /* 0x040fe20006000000 */
[C---:B------:R-:W-:Y:S01]  /*3670*/  IMAD R11, R136.reuse, 0x2, R10 ;  /* 0x00000002880b7824 */ /* 0x040fe200078e020a */
[C---:B------:R-:W-:Y:S01]  /*3680*/  SEL R76, R77.reuse, R76, !P4 ;  /* 0x0000004c4d4c7207 */ /* 0x040fe20006000000 */
[----:B------:R-:W-:Y:S01]  /*3690*/  IMAD.MOV.U32 R108, RZ, RZ, R21 ;  /* 0x000000ffff6c7224 */ /* 0x000fe200078e0015 */
[C---:B------:R-:W-:Y:S01]  /*36a0*/  SEL R21, R77.reuse, R16, !P4 ;  /* 0x000000104d157207 */ /* 0x040fe20006000000 */
[----:B------:R-:W-:Y:S01]  /*36b0*/  IMAD.MOV.U32 R106, RZ, RZ, R19 ;  /* 0x000000ffff6a7224 */ /* 0x000fe200078e0013 */
[C---:B------:R-:W-:Y:S01]  /*36c0*/  SEL R16, R77.reuse, R18, !P4 ;  /* 0x000000124d107207 */ /* 0x040fe20006000000 */
[----:B------:R-:W-:Y:S01]  /*36d0*/  IMAD R12, R136, 0x2, R11 ;  /* 0x00000002880c7824 */ /* 0x000fe200078e020b */
[----:B------:R-:W-:Y:S01]  /*36e0*/  SEL R69, R77, R69, !P4 ;  /* 0x000000454d457207 */ /* 0x000fe20006000000 */
[----:B------:R-:W-:Y:S01]  /*36f0*/  @!P3 IMAD.MOV R108, RZ, RZ, -R108 ;  /* 0x000000ffff6cb224 */ /* 0x000fe200078e0a6c */
[----:B------:R-:W-:Y:S01]  /*3700*/  ISETP.GE.AND P3, PT, R0, RZ, PT ;  /* 0x000000ff0000720c */ /* 0x000fe20003f66270 */
[----:B------:R-:W-:Y:S01]  /*3710*/  @!P5 IMAD.MOV R106, RZ, RZ, -R106 ;  /* 0x000000ffff6ad224 */ /* 0x000fe200078e0a6a */
[----:B------:R-:W-:Y:S01]  /*3720*/  ISETP.GT.U32.AND P5, PT, R33, R78, PT ;  /* 0x0000004e2100720c */ /* 0x000fe20003fa4070 */
[C---:B------:R-:W-:Y:S01]  /*3730*/  IMAD R118, R136.reuse, 0x2, R12 ;  /* 0x0000000288767824 */ /* 0x040fe200078e020c */
[C---:B------:R-:W-:Y:S01]  /*3740*/  SEL R70, R77.reuse, R70, !P4 ;  /* 0x000000464d467207 */ /* 0x040fe20006000000 */
[----:B------:R-:W-:Y:S01]  /*3750*/  IMAD.MOV.U32 R114, RZ, RZ, R31 ;  /* 0x000000ffff727224 */ /* 0x000fe200078e001f */
[C---:B------:R-:W-:Y:S01]  /*3760*/  SEL R72, R77.reuse, R72, !P4 ;  /* 0x000000484d487207 */ /* 0x040fe20006000000 */
[----:B------:R-:W-:Y:S01]  /*3770*/  IMAD R120, R136, 0x2, R118 ;  /* 0x0000000288787824 */ /* 0x000fe200078e0276 */
[C---:B------:R-:W-:Y:S01]  /*3780*/  SEL R66, R77.reuse, R66, !P4 ;  /* 0x000000424d427207 */ /* 0x040fe20006000000 */
[----:B-1----:R-:W-:Y:S01]  /*3790*/  VIADD R19, R14, 0x7f ;  /* 0x0000007f0e137836 */ /* 0x002fe20000000000 */
[C---:B------:R-:W-:Y:S01]  /*37a0*/  SEL R67, R77.reuse, R67, !P4 ;  /* 0x000000434d437207 */ /* 0x040fe20006000000 */
[----:B------:R-:W-:Y:S01]  /*37b0*/  IMAD R122, R136, 0x2, R120 ;  /* 0x00000002887a7824 */ /* 0x000fe200078e0278 */
[C---:B------:R-:W-:Y:S01]  /*37c0*/  SEL R68, R77.reuse, R68, !P4 ;  /* 0x000000444d447207 */ /* 0x040fe20006000000 */
[----:B------:R-:W-:Y:S01]  /*37d0*/  @!P3 IMAD.MOV R17, RZ, RZ, -R17 ;  /* 0x000000ffff11b224 */ /* 0x000fe200078e0a11 */
[----:B------:R-:W-:Y:S01]  /*37e0*/  ISETP.GE.AND P3, PT, R4, UR4, PT ;  /* 0x0000000404007c0c */ /* 0x000fe2000bf66270 */
[----:B------:R-:W-:Y:S01]  /*37f0*/  IMAD R124, R136, 0x2, R122 ;  /* 0x00000002887c7824 */ /* 0x000fe200078e027a */
[C---:B------:R-:W-:Y:S01]  /*3800*/  SEL R62, R77.reuse, R62, !P4 ;  /* 0x0000003e4d3e7207 */ /* 0x040fe20006000000 */
[----:B------:R-:W-:Y:S01]  /*3810*/  @!P5 IMAD.IADD R78, R78, 0x1, -R33 ;  /* 0x000000014e4ed824 */ /* 0x000fe200078e0a21 */
[C---:B------:R-:W-:Y:S01]  /*3820*/  SEL R73, R77.reuse, R17, !P4 ;  /* 0x000000114d497207 */ /* 0x040fe20006000000 */
[C---:B------:R-:W-:Y:S01]  /*3830*/  IMAD R126, R136.reuse, 0x4, R124 ;  /* 0x00000004887e7824 */ /* 0x040fe200078e027c */
[C---:B------:R-:W-:Y:S01]  /*3840*/  SEL R17, R77.reuse, R80, !P4 ;  /* 0x000000504d117207 */ /* 0x040fe20006000000 */
[----:B------:R-:W-:Y:S01]  /*3850*/  IMAD.MOV.U32 R112, RZ, RZ, R27 ;  /* 0x000000ffff707224 */ /* 0x000fe200078e001b */
[----:B------:R-:W-:Y:S01]  /*3860*/  SEL R27, R77, R84, !P4 ;  /* 0x000000544d1b7207 */ /* 0x000fe20006000000 */
[----:B------:R-:W-:Y:S01]  /*3870*/  @!P0 IMAD.MOV R114, RZ, RZ, -R114 ;  /* 0x000000ffff728224 */ /* 0x000fe200078e0a72 */
[----:B------:R-:W-:Y:S01]  /*3880*/  ISETP.GT.U32.AND P0, PT, R33, R78, PT ;  /* 0x0000004e2100720c */ /* 0x000fe20003f04070 */
[C---:B------:R-:W-:Y:S01]  /*3890*/  IMAD R80, R136.reuse, 0x2, R126 ;  /* 0x0000000288507824 */ /* 0x040fe200078e027e */
[C---:B------:R-:W-:Y:S01]  /*38a0*/  SEL R64, R77.reuse, R64, !P4 ;  /* 0x000000404d407207 */ /* 0x040fe20006000000 */
[----:B------:R-:W-:Y:S01]  /*38b0*/  IMAD.MOV.U32 R110, RZ, RZ, R23 ;  /* 0x000000ffff6e7224 */ /* 0x000fe200078e0017 */
[C---:B------:R-:W-:Y:S01]  /*38c0*/  SEL R23, R77.reuse, R82, !P4 ;  /* 0x000000524d177207 */ /* 0x040fe20006000000 */
[----:B------:R-:W-:Y:S01]  /*38d0*/  IMAD.MOV.U32 R116, RZ, RZ, R35 ;  /* 0x000000ffff747224 */ /* 0x000fe200078e0023 */
[----:B------:R-:W-:Y:S01]  /*38e0*/  SEL R65, R77, R65, !P4 ;  /* 0x000000414d417207 */ /* 0x000fe20006000000 */
[----:B------:R-:W-:Y:S01]  /*38f0*/  @!P6 IMAD.MOV R112, RZ, RZ, -R112 ;  /* 0x000000ffff70e224 */ /* 0x000fe200078e0a70 */
[----:B------:R-:W-:Y:S01]  /*3900*/  ISETP.GT.AND P6, PT, R19, 0x7f, PT ;  /* 0x0000007f1300780c */ /* 0x000fe20003fc4270 */
[C---:B------:R-:W-:Y:S01]  /*3910*/  IMAD R82, R136.reuse, 0x2, R80 ;  /* 0x0000000288527824 */ /* 0x040fe200078e0250 */
[C---:B------:R-:W-:Y:S01]  /*3920*/  SEL R61, R77.reuse, R61, !P4 ;  /* 0x0000003d4d3d7207 */ /* 0x040fe20006000000 */
[----:B------:R-:W-:Y:S01]  /*3930*/  @!P2 IMAD.MOV R110, RZ, RZ, -R110 ;  /* 0x000000ffff6ea224 */ /* 0x000fe200078e0a6e */
[----:B------:R-:W-:Y:S01]  /*3940*/  SEL R14, RZ, 0x4, !P6 ;  /* 0x00000004ff0e7807 */ /* 0x000fe20007000000 */
[----:B------:R-:W-:Y:S01]  /*3950*/  @!P1 IMAD.MOV R116, RZ, RZ, -R116 ;  /* 0x000000ffff749224 */ /* 0x000fe200078e0a74 */
[C---:B------:R-:W-:Y:S01]  /*3960*/  SEL R60, R77.reuse, R60, !P4 ;  /* 0x0000003c4d3c7207 */ /* 0x040fe20006000000 */
[----:B------:R-:W-:Y:S01]  /*3970*/  IMAD R84, R136, 0x2, R82 ;  /* 0x0000000288547824 */ /* 0x000fe200078e0252 */
[C---:B------:R-:W-:Y:S01]  /*3980*/  SEL R58, R77.reuse, R58, !P4 ;  /* 0x0000003a4d3a7207 */ /* 0x040fe20006000000 */
[----:B------:R-:W-:Y:S01]  /*3990*/  @!P0 IMAD.IADD R78, R78, 0x1, -R33 ;  /* 0x000000014e4e8824 */ /* 0x000fe200078e0a21 */
[C---:B------:R-:W-:Y:S01]  /*39a0*/  SEL R57, R77.reuse, R57, !P4 ;  /* 0x000000394d397207 */ /* 0x040fe20006000000 */
[----:B------:R-:W-:Y:S01]  /*39b0*/  ULDC UR4, c[0x0][0x230] ;  /* 0x00008c0000047ab9 */ /* 0x000fe20000000800 */
[----:B------:R-:W-:Y:S01]  /*39c0*/  SEL R56, R77, R56, !P4 ;  /* 0x000000384d387207 */ /* 0x000fe20006000000 */
[----:B------:R-:W-:Y:S01]  /*39d0*/  IMAD R131, R139, R136, RZ ;  /* 0x000000888b837224 */ /* 0x000fe200078e02ff */
[----:B------:R-:W-:-:S02]  /*39e0*/  SEL R54, R77, R54, !P4 ;  /* 0x000000364d367207 */ /* 0x000fc40006000000 */
[C---:B------:R-:W-:Y:S02]  /*39f0*/  SEL R53, R77.reuse, R53, !P4 ;  /* 0x000000354d357207 */ /* 0x040fe40006000000 */
[C---:B------:R-:W-:Y:S02]  /*3a00*/  SEL R52, R77.reuse, R52, !P4 ;  /* 0x000000344d347207 */ /* 0x040fe40006000000 */
[C---:B------:R-:W-:Y:S02]  /*3a10*/  SEL R50, R77.reuse, R50, !P4 ;  /* 0x000000324d327207 */ /* 0x040fe40006000000 */
[C---:B------:R-:W-:Y:S02]  /*3a20*/  SEL R49, R77.reuse, R49, !P4 ;  /* 0x000000314d317207 */ /* 0x040fe40006000000 */
[C---:B------:R-:W-:Y:S02]  /*3a30*/  SEL R48, R77.reuse, R48, !P4 ;  /* 0x000000304d307207 */ /* 0x040fe40006000000 */
        /* <DEDUP_REMOVED lines=19> */
[C---:B------:R-:W-:Y:S01]  /*3b70*/  SEL R31, R77.reuse, R86, !P4 ;  /* 0x000000564d1f7207 */ /* 0x040fe20006000000 */
[C---:B------:R-:W-:Y:S01]  /*3b80*/  IMAD R86, R136.reuse, 0x2, R84 ;  /* 0x0000000288567824 */ /* 0x040fe200078e0254 */
[C---:B------:R-:W-:Y:S02]  /*3b90*/  SEL R35, R77.reuse, R88, !P4 ;  /* 0x000000584d237207 */ /* 0x040fe40006000000 */
[C---:B------:R-:W-:Y:S01]  /*3ba0*/  SEL R39, R77.reuse, R90, !P4 ;  /* 0x0000005a4d277207 */ /* 0x040fe20006000000 */
[C---:B------:R-:W-:Y:S01]  /*3bb0*/  IMAD R88, R136.reuse, 0x2, R86 ;  /* 0x0000000288587824 */ /* 0x040fe200078e0256 */
[C---:B------:R-:W-:Y:S02]  /*3bc0*/  SEL R43, R77.reuse, R92, !P4 ;  /* 0x0000005c4d2b7207 */ /* 0x040fe40006000000 */
[C---:B------:R-:W-:Y:S01]  /*3bd0*/  SEL R47, R77.reuse, R94, !P4 ;  /* 0x0000005e4d2f7207 */ /* 0x040fe20006000000 */
[----:B------:R-:W-:Y:S01]  /*3be0*/  IMAD.MOV.U32 R94, RZ, RZ, R78 ;  /* 0x000000ffff5e7224 */ /* 0x000fe200078e004e */
[C---:B------:R-:W-:Y:S01]  /*3bf0*/  SEL R51, R77.reuse, R96, !P4 ;  /* 0x000000604d337207 */ /* 0x040fe20006000000 */
[----:B------:R-:W-:Y:S01]  /*3c00*/  IMAD R78, R136, 0x2, R88 ;  /* 0x00000002884e7824 */ /* 0x000fe200078e0258 */
[----:B------:R-:W-:-:S02]  /*3c10*/  SEL R55, R77, R98, !P4 ;  /* 0x000000624d377207 */ /* 0x000fc40006000000 */
[C---:B------:R-:W-:Y:S01]  /*3c20*/  SEL R59, R77.reuse, R100, !P4 ;  /* 0x000000644d3b7207 */ /* 0x040fe20006000000 */
[C---:B------:R-:W-:Y:S01]  /*3c30*/  IMAD R90, R136.reuse, 0x4, R78 ;  /* 0x00000004885a7824 */ /* 0x040fe200078e024e */
[C---:B------:R-:W-:Y:S02]  /*3c40*/  SEL R63, R77.reuse, R102, !P4 ;  /* 0x000000664d3f7207 */ /* 0x040fe40006000000 */
[C---:B------:R-:W-:Y:S01]  /*3c50*/  SEL R18, R77.reuse, R104, !P4 ;  /* 0x000000684d127207 */ /* 0x040fe20006000000 */
[----:B------:R-:W-:Y:S01]  /*3c60*/  IMAD R92, R136, 0x2, R90 ;  /* 0x00000002885c7824 */ /* 0x000fe200078e025a */
[C---:B------:R-:W-:Y:S02]  /*3c70*/  SEL R71, R77.reuse, R106, !P4 ;  /* 0x0000006a4d477207 */ /* 0x040fe40006000000 */
[C---:B------:R-:W-:Y:S02]  /*3c80*/  SEL R75, R77.reuse, R108, !P4 ;  /* 0x0000006c4d4b7207 */ /* 0x040fe40006000000 */
[----:B------:R-:W-:-:S02]  /*3c90*/  SEL R79, R77, R110, !P4 ;  /* 0x0000006e4d4f7207 */ /* 0x000fc40006000000 */
[C---:B------:R-:W-:Y:S02]  /*3ca0*/  SEL R83, R77.reuse, R112, !P4 ;  /* 0x000000704d537207 */ /* 0x040fe40006000000 */
[C---:B------:R-:W-:Y:S02]  /*3cb0*/  SEL R87, R77.reuse, R114, !P4 ;  /* 0x000000724d577207 */ /* 0x040fe40006000000 */
[C---:B------:R-:W-:Y:S02]  /*3cc0*/  SEL R91, R77.reuse, R116, !P4 ;  /* 0x000000744d5b7207 */ /* 0x040fe40006000000 */
[----:B------:R-:W-:Y:S02]  /*3cd0*/  SEL R95, R77, R95, !P4 ;  /* 0x0000005f4d5f7207 */ /* 0x000fe40006000000 */
[----:B------:R-:W-:Y:S02]  /*3ce0*/  SEL R77, R14, RZ, !P3 ;  /* 0x000000ff0e4d7207 */ /* 0x000fe40005800000 */
[----:B------:R-:W-:-:S02]  /*3cf0*/  ISETP.GE.AND P3, PT, R85, RZ, PT ;  /* 0x000000ff5500720c */ /* 0x000fc40003f66270 */
[----:B------:R-:W-:Y:S02]  /*3d00*/  ISETP.NE.AND P0, PT, R138, RZ, PT ;  /* 0x000000ff8a00720c */ /* 0x000fe40003f05270 */
[C---:B---3--:R-:W-:Y:S02]  /*3d10*/  LOP3.LUT R0, R4.reuse, 0x20, RZ, 0xfc, !PT ;  /* 0x0000002004007812 */ /* 0x048fe400078efcff */
[----:B------:R-:W-:Y:S01]  /*3d20*/  ISETP.GE.AND P2, PT, R93, UR5, PT ;  /* 0x000000055d007c0c */ /* 0x000fe2000bf46270 */
[----:B------:R-:W-:Y:S01]  /*3d30*/  ULDC UR5, c[0x0][0x230] ;  /* 0x00008c0000057ab9 */ /* 0x000fe20000000800 */
[----:B------:R-:W-:Y:S01]  /*3d40*/  ISETP.NE.U32.AND P1, PT, R77, RZ, PT ;  /* 0x000000ff4d00720c */ /* 0x000fe20003f25070 */
[----:B------:R-:W-:Y:S01]  /*3d50*/  IMAD R93, R93, R136, RZ ;  /* 0x000000885d5d7224 */ /* 0x000fe200078e02ff */
[----:B------:R-:W-:Y:S02]  /*3d60*/  LOP3.LUT R77, R4, 0x2, RZ, 0xfc, !PT ;  /* 0x00000002044d7812 */ /* 0x000fe400078efcff */
[----:B------:R-:W-:Y:S01]  /*3d70*/  ISETP.GE.AND P5, PT, R0, UR5, PT ;  /* 0x0000000500007c0c */ /* 0x000fe2000bfa6270 */
[----:B------:R-:W-:Y:S01]  /*3d80*/  @!P3 IMAD.MOV R94, RZ, RZ, -R94 ;  /* 0x000000ffff5eb224 */ /* 0x000fe200078e0a5e */
[----:B------:R-:W-:Y:S01]  /*3d90*/  LEA.HI R0, R13, 0x1e, RZ, 0x1a ;  /* 0x0000001e0d007811 */ /* 0x000fe200078fd0ff */
[----:B------:R-:W-:Y:S01]  /*3da0*/  UMOV UR5, 0x400 ;  /* 0x0000040000057882 */ /* 0x000fe20000000000 */
[----:B------:R-:W-:Y:S01]  /*3db0*/  @!P0 LOP3.LUT R94, RZ, R138, RZ, 0x33, !PT ;  /* 0x0000008aff5e8212 */ /* 0x000fe200078e33ff */
[----:B------:R-:W-:Y:S01]  /*3dc0*/  ULEA UR5, UR6, UR5, 0x18 ;  /* 0x0000000506057291 */ /* 0x000fe2000f8ec03f */
[----:B------:R-:W-:Y:S01]  /*3dd0*/  ISETP.GE.AND P4, PT, R77, UR4, PT ;  /* 0x000000044d007c0c */ /* 0x000fe2000bf86270 */
[-C--:B----4-:R-:W-:Y:S01]  /*3de0*/  IMAD R138, R0, R136.reuse, RZ ;  /* 0x00000088008a7224 */ /* 0x090fe200078e02ff */
[----:B------:R-:W-:Y:S01]  /*3df0*/  SEL R77, R14, RZ, !P5 ;  /* 0x000000ff0e4d7207 */ /* 0x000fe20006800000 */
[----:B------:R-:W-:Y:S01]  /*3e00*/  IMAD R85, R94, R15, RZ ;  /* 0x0000000f5e557224 */ /* 0x000fe200078e02ff */
[----:B------:R-:W-:Y:S01]  /*3e10*/  SEL R33, R14, RZ, !P4 ;  /* 0x000000ff0e217207 */ /* 0x000fe20006000000 */
[----:B------:R-:W-:Y:S01]  /*3e20*/  IMAD R94, R136, 0x2, R92 ;  /* 0x00000002885e7824 */ /* 0x000fe200078e025c */
[----:B------:R-:W-:Y:S01]  /*3e30*/  SEL R81, R14, RZ, !P2 ;  /* 0x000000ff0e517207 */ /* 0x000fe20005000000 */
[----:B------:R-:W-:Y:S01]  /*3e40*/  IMAD.SHL.U32 R13, R85, 0x4, RZ ;  /* 0x00000004550d7824 */ /* 0x000fe200078e00ff */
[----:B------:R-:W-:Y:S01]  /*3e50*/  ISETP.NE.U32.AND P0, PT, R33, RZ, PT ;  /* 0x000000ff2100720c */ /* 0x000fe20003f05070 */
[C---:B------:R-:W-:Y:S01]  /*3e60*/  IMAD R96, R136.reuse, 0x2, R94 ;  /* 0x0000000288607824 */ /* 0x040fe200078e025e */
[----:B------:R-:W-:Y:S01]  /*3e70*/  ISETP.GE.AND P6, PT, R103, UR7, PT ;  /* 0x0000000767007c0c */ /* 0x000fe2000bfc6270 */
[----:B------:R-:W-:Y:S01]  /*3e80*/  IMAD R15, R89, R137, RZ ;  /* 0x00000089590f7224 */ /* 0x000fe200078e02ff */
[----:B------:R-:W-:Y:S01]  /*3e90*/  IADD3 R143, P3, R13, UR22, RZ ;  /* 0x000000160d8f7c10 */ /* 0x000fe2000ff7e0ff */
[C---:B------:R-:W-:Y:S01]  /*3ea0*/  IMAD R98, R136.reuse, 0x2, R96 ;  /* 0x0000000288627824 */ /* 0x040fe200078e0260 */
[----:B------:R-:W-:Y:S01]  /*3eb0*/  ISETP.NE.U32.AND P2, PT, R81, RZ, PT ;  /* 0x000000ff5100720c */ /* 0x000fe20003f45070 */
[----:B------:R1:W-:Y:S01]  /*3ec0*/  STL [R1+0x1ac], R85 ;  /* 0x0001ac5501007387 */ /* 0x0003e20000100800 */
[----:B------:R-:W-:Y:S01]  /*3ed0*/  LEA.HI.X.SX32 R33, R85, UR23, 0x2, P3 ;  /* 0x0000001755217c11 */ /* 0x000fe200098f16ff */
[----:B------:R-:W-:Y:S01]  /*3ee0*/  IMAD R100, R136, 0x2, R98 ;  /* 0x0000000288647824 */ /* 0x000fe200078e0262 */
[-C--:B------:R-:W-:Y:S01]  /*3ef0*/  LEA R206, P5, R118, R143.reuse, 0x2 ;  /* 0x0000008f76ce7211 */ /* 0x080fe200078a10ff */
[----:B------:R-:W-:Y:S01]  /*3f00*/  IMAD.SHL.U32 R89, R138, 0x4, RZ ;  /* 0x000000048a597824 */ /* 0x000fe200078e00ff */
[----:B------:R-:W-:Y:S01]  /*3f10*/  LEA R182, P3, R120, R143, 0x2 ;  /* 0x0000008f78b67211 */ /* 0x000fe200078610ff */
[----:B------:R-:W-:Y:S01]  /*3f20*/  IMAD R102, R136, 0x2, R100 ;  /* 0x0000000288667824 */ /* 0x000fe200078e0264 */
[-C--:B------:R-:W-:Y:S01]  /*3f30*/  LEA.HI.X.SX32 R207, R118, R33.reuse, 0x2, P5 ;  /* 0x0000002176cf7211 */ /* 0x080fe200028f16ff */
[----:B------:R-:W-:Y:S01]  /*3f40*/  STL [R1+0x44], R93 ;  /* 0x0000445d01007387 */ /* 0x000fe20000100800 */
[----:B------:R-:W-:Y:S01]  /*3f50*/  LEA.HI.X.SX32 R183, R120, R33, 0x2, P3 ;  /* 0x0000002178b77211 */ /* 0x000fe200018f16ff */
[----:B------:R-:W-:Y:S01]  /*3f60*/  IMAD R104, R136, 0x4, R102 ;  /* 0x0000000488687824 */ /* 0x000fe200078e0266 */
[-C--:B------:R-:W-:Y:S01]  /*3f70*/  LEA R178, P5, R122, R143.reuse, 0x2 ;  /* 0x0000008f7ab27211 */ /* 0x080fe200078a10ff */
[----:B------:R2:W-:Y:S01]  /*3f80*/  STL [R1+0x1b0], R13 ;  /* 0x0001b00d01007387 */ /* 0x0005e20000100800 */
[----:B------:R-:W-:Y:S01]  /*3f90*/  LEA R152, P3, R124, R143, 0x2 ;  /* 0x0000008f7c987211 */ /* 0x000fe200078610ff */
[----:B------:R-:W-:Y:S01]  /*3fa0*/  IMAD R106, R136, 0x2, R104 ;  /* 0x00000002886a7824 */ /* 0x000fe200078e0268 */
[-C--:B------:R-:W-:Y:S01]  /*3fb0*/  LEA.HI.X.SX32 R179, R122, R33.reuse, 0x2, P5 ;  /* 0x000000217ab37211 */ /* 0x080fe200028f16ff */
[----:B-1----:R-:W-:Y:S01]  /*3fc0*/  IMAD.SHL.U32 R85, R131, 0x4, RZ ;  /* 0x0000000483557824 */ /* 0x002fe200078e00ff */
[----:B------:R-:W-:Y:S01]  /*3fd0*/  LEA.HI.X.SX32 R153, R124, R33, 0x2, P3 ;  /* 0x000000217c997211 */ /* 0x000fe200018f16ff */
[----:B------:R-:W-:Y:S01]  /*3fe0*/  IMAD R112, R136, 0x2, R106 ;  /* 0x0000000288707824 */ /* 0x000fe200078e026a */
[-C--:B------:R-:W-:Y:S01]  /*3ff0*/  LEA R168, P5, R126, R143.reuse, 0x2 ;  /* 0x0000008f7ea87211 */ /* 0x080fe200078a10ff */
[----:B------:R1:W-:Y:S01]  /*4000*/  STL [R1+0x1e4], R137 ;  /* 0x0001e48901007387 */ /* 0x0003e20000100800 */
[----:B------:R-:W-:Y:S01]  /*4010*/  LEA R228, P3, R80, R143, 0x2 ;  /* 0x0000008f50e47211 */ /* 0x000fe200078610ff */
[----:B------:R-:W-:Y:S01]  /*4020*/  IMAD R114, R136, 0x2, R112 ;  /* 0x0000000288727824 */ /* 0x000fe200078e0270 */
[-C--:B------:R-:W-:Y:S01]  /*4030*/  LEA.HI.X.SX32 R169, R126, R33.reuse, 0x2, P5 ;  /* 0x000000217ea97211 */ /* 0x080fe200028f16ff */
[----:B------:R-:W-:Y:S01]  /*4040*/  STL [R1+0xa4], R15 ;  /* 0x0000a40f01007387 */ /* 0x000fe20000100800 */
[----:B------:R-:W-:Y:S01]  /*4050*/  LEA.HI.X.SX32 R229, R80, R33, 0x2, P3 ;  /* 0x0000002150e57211 */ /* 0x000fe200018f16ff */
[----:B------:R-:W-:Y:S01]  /*4060*/  IMAD R116, R136, 0x2, R114 ;  /* 0x0000000288747824 */ /* 0x000fe200078e0272 */
[-C--:B------:R-:W-:Y:S01]  /*4070*/  LEA R108, P5, R82, R143.reuse, 0x2 ;  /* 0x0000008f526c7211 */ /* 0x080fe200078a10ff */
[----:B------:R-:W-:Y:S01]  /*4080*/  STL [R1+0xa0], R89 ;  /* 0x0000a05901007387 */ /* 0x000fe20000100800 */
[----:B------:R-:W-:Y:S01]  /*4090*/  LEA R236, P3, R84, R143, 0x2 ;  /* 0x0000008f54ec7211 */ /* 0x000fe200078610ff */
[----:B------:R-:W-:Y:S01]  /*40a0*/  IMAD R130, R136, 0x2, R116 ;  /* 0x0000000288827824 */ /* 0x000fe200078e0274 */
[-C--:B------:R-:W-:Y:S01]  /*40b0*/  LEA.HI.X.SX32 R109, R82, R33.reuse, 0x2, P5 ;  /* 0x00000021526d7211 */ /* 0x080fe200028f16ff */
[----:B------:R-:W-:Y:S01]  /*40c0*/  IMAD R103, R251, R136, RZ ;  /* 0x00000088fb677224 */ /* 0x000fe200078e02ff */
[----:B------:R-:W-:Y:S01]  /*40d0*/  LEA.HI.X.SX32 R237, R84, R33, 0x2, P3 ;  /* 0x0000002154ed7211 */ /* 0x000fe200018f16ff */
[----:B------:R-:W-:Y:S01]  /*40e0*/  IMAD R132, R136, 0x2, R130 ;  /* 0x0000000288847824 */ /* 0x000fe200078e0282 */
[-C--:B------:R-:W-:Y:S01]  /*40f0*/  LEA R208, P5, R86, R143.reuse, 0x2 ;  /* 0x0000008f56d07211 */ /* 0x080fe200078a10ff */
[----:B------:R-:W-:Y:S01]  /*4100*/  STL [R1+0x9c], R127 ;  /* 0x00009c7f01007387 */ /* 0x000fe20000100800 */
[----:B------:R-:W-:Y:S01]  /*4110*/  LEA R232, P3, R88, R143, 0x2 ;  /* 0x0000008f58e87211 */ /* 0x000fe200078610ff */
[----:B------:R-:W-:Y:S01]  /*4120*/  IMAD R118, R136, 0x4, R132 ;  /* 0x0000000488767824 */ /* 0x000fe200078e0284 */
[-C--:B------:R-:W-:Y:S01]  /*4130*/  LEA.HI.X.SX32 R209, R86, R33.reuse, 0x2, P5 ;  /* 0x0000002156d17211 */ /* 0x080fe200028f16ff */
[----:B------:R-:W-:Y:S01]  /*4140*/  STL [R1+0x98], R85 ;  /* 0x0000985501007387 */ /* 0x000fe20000100800 */
[----:B------:R-:W-:Y:S01]  /*4150*/  LEA.HI.X.SX32 R233, R88, R33, 0x2, P3 ;  /* 0x0000002158e97211 */ /* 0x000fe200018f16ff */
[----:B------:R-:W-:Y:S01]  /*4160*/  IMAD R120, R136, 0x2, R118 ;  /* 0x0000000288787824 */ /* 0x000fe200078e0276 */
[-C--:B------:R-:W-:Y:S01]  /*4170*/  LEA R124, P5, R78, R143.reuse, 0x2 ;  /* 0x0000008f4e7c7211 */ /* 0x080fe200078a10ff */
[----:B------:R-:W-:Y:S01]  /*4180*/  ULDC UR4, c[0x0][0x240] ;  /* 0x0000900000047ab9 */ /* 0x000fe20000000800 */
[----:B------:R-:W-:Y:S01]  /*4190*/  LEA R234, P3, R90, R143, 0x2 ;  /* 0x0000008f5aea7211 */ /* 0x000fe200078610ff */
[----:B------:R-:W-:Y:S01]  /*41a0*/  IMAD R80, R136, 0x2, R120 ;  /* 0x0000000288507824 */ /* 0x000fe200078e0278 */
[-C--:B------:R-:W-:Y:S01]  /*41b0*/  LEA.HI.X.SX32 R125, R78, R33.reuse, 0x2, P5 ;  /* 0x000000214e7d7211 */ /* 0x080fe200028f16ff */
[----:B------:R-:W-:Y:S01]  /*41c0*/  IMAD R99, R76, UR4, RZ ;  /* 0x000000044c637c24 */ /* 0x000fe2000f8e02ff */
[----:B------:R-:W-:Y:S01]  /*41d0*/  LEA.HI.X.SX32 R235, R90, R33, 0x2, P3 ;  /* 0x000000215aeb7211 */ /* 0x000fe200018f16ff */
[----:B------:R-:W-:Y:S01]  /*41e0*/  IMAD R82, R136, 0x2, R80 ;  /* 0x0000000288527824 */ /* 0x000fe200078e0250 */
[-C--:B------:R-:W-:Y:S01]  /*41f0*/  LEA R230, P5, R92, R143.reuse, 0x2 ;  /* 0x0000008f5ce67211 */ /* 0x080fe200078a10ff */
[----:B------:R-:W-:Y:S01]  /*4200*/  IMAD R62, R62, UR4, RZ ;  /* 0x000000043e3e7c24 */ /* 0x000fe2000f8e02ff */
[----:B------:R-:W-:Y:S01]  /*4210*/  LEA R202, P3, R94, R143, 0x2 ;  /* 0x0000008f5eca7211 */ /* 0x000fe200078610ff */
[----:B------:R-:W-:Y:S01]  /*4220*/  IMAD R84, R136, 0x2, R82 ;  /* 0x0000000288547824 */ /* 0x000fe200078e0252 */
[-C--:B------:R-:W-:Y:S01]  /*4230*/  LEA.HI.X.SX32 R231, R92, R33.reuse, 0x2, P5 ;  /* 0x000000215ce77211 */ /* 0x080fe200028f16ff */
[----:B--2---:R-:W-:Y:S01]  /*4240*/  IMAD.SHL.U32 R13, R15, 0x4, RZ ;  /* 0x000000040f0d7824 */ /* 0x004fe200078e00ff */
[----:B------:R-:W-:Y:S01]  /*4250*/  LEA.HI.X.SX32 R203, R94, R33, 0x2, P3 ;  /* 0x000000215ecb7211 */ /* 0x000fe200018f16ff */
[----:B------:R-:W-:Y:S01]  /*4260*/  IMAD R78, R136, 0x2, R84 ;  /* 0x00000002884e7824 */ /* 0x000fe200078e0254 */
[-C--:B------:R-:W-:Y:S01]  /*4270*/  LEA R198, P5, R96, R143.reuse, 0x2 ;  /* 0x0000008f60c67211 */ /* 0x080fe200078a10ff */
[----:B------:R-:W-:Y:S01]  /*4280*/  IMAD R64, R64, UR4, RZ ;  /* 0x0000000440407c24 */ /* 0x000fe2000f8e02ff */
[----:B------:R-:W-:Y:S01]  /*4290*/  LEA R174, P3, R98, R143, 0x2 ;  /* 0x0000008f62ae7211 */ /* 0x000fe200078610ff */
[----:B------:R-:W-:Y:S01]  /*42a0*/  IMAD R86, R136, 0x2, R78 ;  /* 0x0000000288567824 */ /* 0x000fe200078e024e */
[-C--:B------:R-:W-:Y:S01]  /*42b0*/  LEA.HI.X.SX32 R199, R96, R33.reuse, 0x2, P5 ;  /* 0x0000002160c77211 */ /* 0x080fe200028f16ff */
[----:B------:R-:W-:Y:S01]  /*42c0*/  IMAD R76, R38, UR4, RZ ;  /* 0x00000004264c7c24 */ /* 0x000fe2000f8e02ff */
        /* <DEDUP_REMOVED lines=11> */
[----:B------:R-:W-:Y:S01]  /*4380*/  IMAD.SHL.U32 R102, R103, 0x4, RZ ;  /* 0x0000000467667824 */ /* 0x000fe200078e00ff */
[----:B------:R-:W-:Y:S01]  /*4390*/  LEA R110, P3, R106, R143, 0x2 ;  /* 0x0000008f6a6e7211 */ /* 0x000fe200078610ff */
[----:B------:R-:W-:Y:S01]  /*43a0*/  IMAD R94, R136, 0x2, R92 ;  /* 0x00000002885e7824 */ /* 0x000fe200078e025c */
[-C--:B------:R-:W-:Y:S01]  /*43b0*/  LEA.HI.X.SX32 R205, R104, R33.reuse, 0x2, P5 ;  /* 0x0000002168cd7211 */ /* 0x080fe200028f16ff */
[----:B------:R-:W-:Y:S01]  /*43c0*/  IMAD R74, R46, UR4, RZ ;  /* 0x000000042e4a7c24 */ /* 0x000fe2000f8e02ff */
[----:B------:R-:W-:Y:S01]  /*43d0*/  LEA.HI.X.SX32 R111, R106, R33, 0x2, P3 ;  /* 0x000000216a6f7211 */ /* 0x000fe200018f16ff */
[----:B------:R-:W-:Y:S01]  /*43e0*/  IMAD R96, R136, 0x2, R94 ;  /* 0x0000000288607824 */ /* 0x000fe200078e025e */
[-C--:B------:R-:W-:Y:S01]  /*43f0*/  LEA R224, P5, R112, R143.reuse, 0x2 ;  /* 0x0000008f70e07211 */ /* 0x080fe200078a10ff */
[----:B------:R-:W-:Y:S01]  /*4400*/  VIADD R245, R3, UR5 ;  /* 0x0000000503f57c36 */ /* 0x000fe20008000000 */
[----:B------:R-:W-:Y:S01]  /*4410*/  LEA R212, P3, R114, R143, 0x2 ;  /* 0x0000008f72d47211 */ /* 0x000fe200078610ff */
[----:B------:R-:W-:Y:S01]  /*4420*/  IMAD R98, R136, 0x2, R96 ;  /* 0x0000000288627824 */ /* 0x000fe200078e0260 */
[-C--:B------:R-:W-:Y:S01]  /*4430*/  LEA.HI.X.SX32 R225, R112, R33.reuse, 0x2, P5 ;  /* 0x0000002170e17211 */ /* 0x080fe200028f16ff */
[----:B------:R-:W-:Y:S01]  /*4440*/  ULDC UR6, c[0x0][0x230] ;  /* 0x00008c0000067ab9 */ /* 0x000fe20000000800 */
[----:B------:R-:W-:Y:S01]  /*4450*/  LEA.HI.X.SX32 R213, R114, R33, 0x2, P3 ;  /* 0x0000002172d57211 */ /* 0x000fe200018f16ff */
[----:B-1----:R-:W1:Y:S01]  /*4460*/  S2R R137, SR_TID.X ;  /* 0x0000000000897919 */ /* 0x002e620000002100 */
[----:B------:R-:W-:-:S02]  /*4470*/  LEA R140, P5, R116, R143, 0x2 ;  /* 0x0000008f748c7211 */ /* 0x000fc400078a10ff */
[----:B------:R-:W-:Y:S02]  /*4480*/  LEA R192, P3, R130, R143, 0x2 ;  /* 0x0000008f82c07211 */ /* 0x000fe400078610ff */
[-C--:B------:R-:W-:Y:S02]  /*4490*/  LEA.HI.X.SX32 R141, R116, R33.reuse, 0x2, P5 ;  /* 0x00000021748d7211 */ /* 0x080fe400028f16ff */
[----:B------:R-:W-:Y:S02]  /*44a0*/  LEA.HI.X.SX32 R193, R130, R33, 0x2, P3 ;  /* 0x0000002182c17211 */ /* 0x000fe400018f16ff */
[-C--:B------:R-:W-:Y:S02]  /*44b0*/  LEA R128, P5, R132, R143.reuse, 0x2 ;  /* 0x0000008f84807211 */ /* 0x080fe400078a10ff */
[----:B------:R-:W-:Y:S02]  /*44c0*/  LEA R226, P3, R118, R143, 0x2 ;  /* 0x0000008f76e27211 */ /* 0x000fe400078610ff */
[----:B------:R-:W-:-:S02]  /*44d0*/  LEA.HI.X.SX32 R129, R132, R33, 0x2, P5 ;  /* 0x0000002184817211 */ /* 0x000fc400028f16ff */
[----:B------:R-:W-:Y:S02]  /*44e0*/  LEA.HI.X.SX32 R227, R118, R33, 0x2, P3 ;  /* 0x0000002176e37211 */ /* 0x000fe400018f16ff */
[-C--:B------:R-:W-:Y:S02]  /*44f0*/  LEA R222, P5, R120, R143.reuse, 0x2 ;  /* 0x0000008f78de7211 */ /* 0x080fe400078a10ff */
[----:B------:R-:W-:Y:S02]  /*4500*/  LEA R196, P3, R80, R143, 0x2 ;  /* 0x0000008f50c47211 */ /* 0x000fe400078610ff */
[-C--:B------:R-:W-:Y:S02]  /*4510*/  LEA.HI.X.SX32 R223, R120, R33.reuse, 0x2, P5 ;  /* 0x0000002178df7211 */ /* 0x080fe400028f16ff */
[----:B------:R-:W-:Y:S01]  /*4520*/  LEA.HI.X.SX32 R197, R80, R33, 0x2, P3 ;  /* 0x0000002150c57211 */ /* 0x000fe200018f16ff */
[----:B------:R-:W-:Y:S01]  /*4530*/  IMAD R80, R136, 0x2, R98 ;  /* 0x0000000288507824 */ /* 0x000fe200078e0262 */
[----:B------:R-:W-:-:S02]  /*4540*/  LEA R194, P5, R82, R143, 0x2 ;  /* 0x0000008f52c27211 */ /* 0x000fc400078a10ff */
[----:B------:R-:W-:Y:S02]  /*4550*/  LEA R166, P3, R84, R143, 0x2 ;  /* 0x0000008f54a67211 */ /* 0x000fe400078610ff */
[-C--:B------:R-:W-:Y:S01]  /*4560*/  LEA.HI.X.SX32 R195, R82, R33.reuse, 0x2, P5 ;  /* 0x0000002152c37211 */ /* 0x080fe200028f16ff */
[----:B------:R-:W-:Y:S01]  /*4570*/  IMAD R82, R136, 0x4, R80 ;  /* 0x0000000488527824 */ /* 0x000fe200078e0250 */
[----:B------:R-:W-:Y:S02]  /*4580*/  LEA.HI.X.SX32 R167, R84, R33, 0x2, P3 ;  /* 0x0000002154a77211 */ /* 0x000fe400018f16ff */
[-C--:B------:R-:W-:Y:S02]  /*4590*/  LEA R162, P5, R78, R143.reuse, 0x2 ;  /* 0x0000008f4ea27211 */ /* 0x080fe400078a10ff */
[----:B------:R-:W-:Y:S02]  /*45a0*/  LEA R146, P3, R86, R143, 0x2 ;  /* 0x0000008f56927211 */ /* 0x000fe400078610ff */
[-C--:B------:R-:W-:Y:S01]  /*45b0*/  LEA.HI.X.SX32 R163, R78, R33.reuse, 0x2, P5 ;  /* 0x000000214ea37211 */ /* 0x080fe200028f16ff */
[----:B------:R-:W-:Y:S01]  /*45c0*/  IMAD R78, R136, 0x2, R82 ;  /* 0x00000002884e7824 */ /* 0x000fe200078e0252 */
[----:B------:R-:W-:-:S02]  /*45d0*/  LEA.HI.X.SX32 R147, R86, R33, 0x2, P3 ;  /* 0x0000002156937211 */ /* 0x000fc400018f16ff */
[-C--:B------:R-:W-:Y:S01]  /*45e0*/  LEA R216, P5, R88, R143.reuse, 0x2 ;  /* 0x0000008f58d87211 */ /* 0x080fe200078a10ff */
[----:B------:R-:W-:Y:S01]  /*45f0*/  IMAD R84, R136, 0x2, R78 ;  /* 0x0000000288547824 */ /* 0x000fe200078e024e */
[----:B------:R-:W-:Y:S02]  /*4600*/  LEA R184, P3, R90, R143, 0x2 ;  /* 0x0000008f5ab87211 */ /* 0x000fe400078610ff */
[-C--:B------:R-:W-:Y:S01]  /*4610*/  LEA.HI.X.SX32 R217, R88, R33.reuse, 0x2, P5 ;  /* 0x0000002158d97211 */ /* 0x080fe200028f16ff */
[----:B------:R-:W-:Y:S01]  /*4620*/  IMAD R86, R136, 0x2, R84 ;  /* 0x0000000288567824 */ /* 0x000fe200078e0254 */
[----:B------:R-:W-:Y:S01]  /*4630*/  LEA.HI.X.SX32 R185, R90, R33, 0x2, P3 ;  /* 0x000000215ab97211 */ /* 0x000fe200018f16ff */
[----:B------:R-:W-:Y:S01]  /*4640*/  IMAD R90, R65, UR4, RZ ;  /* 0x00000004415a7c24 */ /* 0x000fe2000f8e02ff */
[-C--:B------:R-:W-:Y:S01]  /*4650*/  LEA R200, P5, R92, R143.reuse, 0x2 ;  /* 0x0000008f5cc87211 */ /* 0x080fe200078a10ff */
[----:B------:R-:W-:Y:S01]  /*4660*/  IMAD R88, R136, 0x2, R86 ;  /* 0x0000000288587824 */ /* 0x000fe200078e0256 */
[----:B------:R-:W-:Y:S01]  /*4670*/  LEA R188, P3, R94, R143, 0x2 ;  /* 0x0000008f5ebc7211 */ /* 0x000fe200078610ff */
[----:B------:R-:W-:Y:S01]  /*4680*/  IMAD R65, R30, UR4, RZ ;  /* 0x000000041e417c24 */ /* 0x000fe2000f8e02ff */
[-C--:B------:R-:W-:Y:S01]  /*4690*/  LEA.HI.X.SX32 R201, R92, R33.reuse, 0x2, P5 ;  /* 0x000000215cc97211 */ /* 0x080fe200028f16ff */
[----:B------:R-:W-:Y:S01]  /*46a0*/  IMAD R92, R68, UR4, RZ ;  /* 0x00000004445c7c24 */ /* 0x000fe2000f8e02ff */
[----:B------:R-:W-:Y:S01]  /*46b0*/  LEA.HI.X.SX32 R189, R94, R33, 0x2, P3 ;  /* 0x000000215ebd7211 */ /* 0x000fe200018f16ff */
[----:B------:R-:W-:Y:S01]  /*46c0*/  IMAD R94, R66, UR4, RZ ;  /* 0x00000004425e7c24 */ /* 0x000fe2000f8e02ff */
[-C--:B------:R-:W-:Y:S01]  /*46d0*/  LEA R220, P5, R96, R143.reuse, 0x2 ;  /* 0x0000008f60dc7211 */ /* 0x080fe200078a10ff */
[----:B------:R-:W-:Y:S01]  /*46e0*/  IMAD R66, R57, UR4, RZ ;  /* 0x0000000439427c24 */ /* 0x000fe2000f8e02ff */
        /* <DEDUP_REMOVED lines=11> */
[----:B------:R-:W-:Y:S01]  /*47a0*/  IMAD R80, R136, 0x2, R88 ;  /* 0x0000000288507824 */ /* 0x000fe200078e0258 */
[----:B------:R-:W-:Y:S01]  /*47b0*/  LEA.HI.X.SX32 R219, R82, R33, 0x2, P3 ;  /* 0x0000002152db7211 */ /* 0x000fe200018f16ff */
[----:B------:R-:W-:Y:S01]  /*47c0*/  IMAD R82, R45, UR4, RZ ;  /* 0x000000042d527c24 */ /* 0x000fe2000f8e02ff */
[-C--:B------:R-:W-:Y:S01]  /*47d0*/  LEA R214, P5, R78, R143.reuse, 0x2 ;  /* 0x0000008f4ed67211 */ /* 0x080fe200078a10ff */
[----:B------:R-:W-:Y:S01]  /*47e0*/  IMAD R57, R28, UR4, RZ ;  /* 0x000000041c397c24 */ /* 0x000fe2000f8e02ff */
[----:B------:R-:W-:-:S02]  /*47f0*/  LEA R190, P3, R84, R143, 0x2 ;  /* 0x0000008f54be7211 */ /* 0x000fc400078610ff */
[-C--:B------:R-:W-:Y:S01]  /*4800*/  LEA.HI.X.SX32 R215, R78, R33.reuse, 0x2, P5 ;  /* 0x000000214ed77211 */ /* 0x080fe200028f16ff */
[----:B------:R-:W-:Y:S01]  /*4810*/  IMAD R78, R136, 0x2, R80 ;  /* 0x00000002884e7824 */ /* 0x000fe200078e0250 */
[----:B------:R-:W-:Y:S01]  /*4820*/  LEA.HI.X.SX32 R191, R84, R33, 0x2, P3 ;  /* 0x0000002154bf7211 */ /* 0x000fe200018f16ff */
[----:B------:R-:W-:Y:S01]  /*4830*/  IMAD R84, R48, UR4, RZ ;  /* 0x0000000430547c24 */ /* 0x000fe2000f8e02ff */
[----:B------:R-:W-:Y:S02]  /*4840*/  LEA R158, P3, R88, R143, 0x2 ;  /* 0x0000008f589e7211 */ /* 0x000fe400078610ff */
[----:B------:R-:W-:Y:S02]  /*4850*/  SEL R81, R14, RZ, !P6 ;  /* 0x000000ff0e517207 */ /* 0x000fe40007000000 */
[----:B------:R-:W-:Y:S01]  /*4860*/  LEA.HI.X.SX32 R159, R88, R33, 0x2, P3 ;  /* 0x00000021589f7211 */ /* 0x000fe200018f16ff */
[----:B------:R-:W-:Y:S01]  /*4870*/  IMAD R88, R56, UR4, RZ ;  /* 0x0000000438587c24 */ /* 0x000fe2000f8e02ff */
[----:B------:R-:W-:Y:S01]  /*4880*/  LEA R144, P3, R78, R143, 0x2 ;  /* 0x0000008f4e907211 */ /* 0x000fe200078610ff */
[----:B------:R-:W-:Y:S01]  /*4890*/  IMAD R56, R26, UR4, RZ ;  /* 0x000000041a387c24 */ /* 0x000fe2000f8e02ff */
[----:B------:R-:W-:Y:S01]  /*48a0*/  ISETP.NE.U32.AND P6, PT, R81, RZ, PT ;  /* 0x000000ff5100720c */ /* 0x000fe20003fc5070 */
[----:B------:R-:W-:Y:S01]  /*48b0*/  IMAD R81, R101, R136, RZ ;  /* 0x0000008865517224 */ /* 0x000fe200078e02ff */
[----:B------:R-:W-:Y:S01]  /*48c0*/  LEA.HI.X.SX32 R145, R78, R33, 0x2, P3 ;  /* 0x000000214e917211 */ /* 0x000fe200018f16ff */
[----:B------:R-:W-:Y:S01]  /*48d0*/  IMAD.SHL.U32 R78, R134, 0x4, RZ ;  /* 0x00000004864e7824 */ /* 0x000fe200078e00ff */
[-C--:B------:R-:W-:Y:S01]  /*48e0*/  LEA R160, P3, R5, R143.reuse, 0x2 ;  /* 0x0000008f05a07211 */ /* 0x080fe200078610ff */
[----:B------:R-:W-:Y:S01]  /*48f0*/  IMAD.SHL.U32 R121, R81, 0x4, RZ ;  /* 0x0000000451797824 */ /* 0x000fe200078e00ff */
[C---:B------:R-:W-:Y:S01]  /*4900*/  LEA R186, P5, R86.reuse, R143, 0x2 ;  /* 0x0000008f56ba7211 */ /* 0x040fe200078a10ff */
[----:B------:R-:W-:Y:S01]  /*4910*/  IMAD R101, R73, UR4, RZ ;  /* 0x0000000449657c24 */ /* 0x000fe2000f8e02ff */
[----:B------:R-:W-:Y:S01]  /*4920*/  LEA.HI.X.SX32 R161, R5, R33, 0x2, P3 ;  /* 0x0000002105a17211 */ /* 0x000fe200018f16ff */
[----:B------:R-:W-:Y:S01]  /*4930*/  IMAD R73, R37, UR4, RZ ;  /* 0x0000000425497c24 */ /* 0x000fe2000f8e02ff */
[----:B------:R-:W-:Y:S01]  /*4940*/  LEA R114, P3, R7, R143, 0x2 ;  /* 0x0000008f07727211 */ /* 0x000fe200078610ff */
[----:B------:R-:W-:Y:S01]  /*4950*/  STL [R1+0x94], R121 ;  /* 0x0000947901007387 */ /* 0x000fe20000100800 */
[-C--:B------:R-:W-:Y:S01]  /*4960*/  LEA.HI.X.SX32 R187, R86, R33.reuse, 0x2, P5 ;  /* 0x0000002156bb7211 */ /* 0x080fe200028f16ff */
[----:B------:R-:W-:Y:S01]  /*4970*/  IMAD R86, R53, UR4, RZ ;  /* 0x0000000435567c24 */ /* 0x000fe2000f8e02ff */
[----:B------:R-:W-:Y:S01]  /*4980*/  LEA.HI.X.SX32 R115, R7, R33, 0x2, P3 ;  /* 0x0000002107737211 */ /* 0x000fe200018f16ff */
[----:B------:R2:W-:Y:S01]  /*4990*/  STL [R1+0x1e8], R5 ;  /* 0x0001e80501007387 */ /* 0x0005e20000100800 */
[----:B------:R-:W-:-:S02]  /*49a0*/  LEA R172, P3, R8, R143, 0x2 ;  /* 0x0000008f08ac7211 */ /* 0x000fc400078610ff */
[----:B------:R-:W-:Y:S01]  /*49b0*/  LEA R154, P5, R80, R143, 0x2 ;  /* 0x0000008f509a7211 */ /* 0x000fe200078a10ff */
[----:B------:R3:W-:Y:S01]  /*49c0*/  STL.64 [R1+0x1b8], R6 ;  /* 0x0001b80601007387 */ /* 0x0007e20000100a00 */
[----:B------:R-:W-:Y:S02]  /*49d0*/  LEA.HI.X.SX32 R173, R8, R33, 0x2, P3 ;  /* 0x0000002108ad7211 */ /* 0x000fe400018f16ff */
[----:B------:R-:W-:Y:S01]  /*49e0*/  LEA R116, P3, R9, R143, 0x2 ;  /* 0x0000008f09747211 */ /* 0x000fe200078610ff */
[----:B------:R-:W-:Y:S01]  /*49f0*/  STL [R1+0x1ec], R252 ;  /* 0x0001ecfc01007387 */ /* 0x000fe20000100800 */
[----:B------:R-:W-:Y:S01]  /*4a00*/  ISETP.NE.U32.AND P4, PT, R77, RZ, PT ;  /* 0x000000ff4d00720c */ /* 0x000fe20003f85070 */
[----:B--2---:R-:W-:Y:S01]  /*4a10*/  IMAD R5, R49, UR4, RZ ;  /* 0x0000000431057c24 */ /* 0x004fe2000f8e02ff */
[----:B------:R-:W-:Y:S01]  /*4a20*/  LEA.HI.X.SX32 R117, R9, R33, 0x2, P3 ;  /* 0x0000002109757211 */ /* 0x000fe200018f16ff */
[----:B------:R2:W-:Y:S01]  /*4a30*/  STL [R1+0x90], R78 ;  /* 0x0000904e01007387 */ /* 0x0005e20000100800 */
[----:B------:R-:W-:-:S02]  /*4a40*/  LEA R164, P3, R93, R143, 0x2 ;  /* 0x0000008f5da47211 */ /* 0x000fc400078610ff */
[----:B------:R-:W-:Y:S01]  /*4a50*/  LOP3.LUT R77, R4, 0x22, RZ, 0xfc, !PT ;  /* 0x00000022044d7812 */ /* 0x000fe200078efcff */
[----:B------:R-:W-:Y:S01]  /*4a60*/  IMAD.SHL.U32 R77, R105, 0x4, RZ ;  /* 0x00000004694d7824 */ /* 0x000fe200078e00ff */
[----:B------:R-:W-:Y:S01]  /*4a70*/  LEA.HI.X.SX32 R165, R93, R33, 0x2, P3 ;  /* 0x000000215da57211 */ /* 0x000fe200018f16ff */
[----:B------:R-:W-:Y:S01]  /*4a80*/  IMAD R93, R67, UR4, RZ ;  /* 0x00000004435d7c24 */ /* 0x000fe2000f8e02ff */
[----:B------:R-:W-:Y:S01]  /*4a90*/  LEA R122, P3, R10, R143, 0x2 ;  /* 0x0000008f0a7a7211 */ /* 0x000fe200078610ff */
[----:B---3--:R-:W-:Y:S01]  /*4aa0*/  IMAD R7, R61, UR4, RZ ;  /* 0x000000043d077c24 */ /* 0x008fe2000f8e02ff */
[-C--:B------:R-:W-:Y:S01]  /*4ab0*/  LEA.HI.X.SX32 R155, R80, R33.reuse, 0x2, P5 ;  /* 0x00000021509b7211 */ /* 0x080fe200028f16ff */
[----:B------:R3:W-:Y:S01]  /*4ac0*/  STL [R1+0x8c], R77 ;  /* 0x00008c4d01007387 */ /* 0x0007e20000100800 */
[----:B------:R-:W-:Y:S01]  /*4ad0*/  LEA.HI.X.SX32 R123, R10, R33, 0x2, P3 ;  /* 0x000000210a7b7211 */ /* 0x000fe200018f16ff */
[----:B------:R-:W-:Y:S01]  /*4ae0*/  IMAD R80, R42, UR4, RZ ;  /* 0x000000042a507c24 */ /* 0x000fe2000f8e02ff */
[-C--:B------:R-:W-:Y:S01]  /*4af0*/  LEA R106, P3, R11, R143.reuse, 0x2 ;  /* 0x0000008f0b6a7211 */ /* 0x080fe200078610ff */
[----:B------:R4:W-:Y:S01]  /*4b00*/  STL.64 [R1+0x1c0], R8 ;  /* 0x0001c00801007387 */ /* 0x0009e20000100a00 */
[----:B------:R-:W-:Y:S01]  /*4b10*/  LEA R118, P5, R97, R143, 0x2 ;  /* 0x0000008f61767211 */ /* 0x000fe200078a10ff */
[----:B------:R-:W-:Y:S01]  /*4b20*/  IMAD R67, R32, UR4, RZ ;  /* 0x0000000420437c24 */ /* 0x000fe2000f8e02ff */
[----:B------:R-:W-:Y:S01]  /*4b30*/  LEA.HI.X.SX32 R107, R11, R33, 0x2, P3 ;  /* 0x000000210b6b7211 */ /* 0x000fe200018f16ff */
[----:B------:R-:W-:Y:S01]  /*4b40*/  STL [R1+0x88], R102 ;  /* 0x0000886601007387 */ /* 0x000fe20000100800 */
[----:B------:R-:W-:Y:S01]  /*4b50*/  LEA R210, P3, R12, R143, 0x2 ;  /* 0x0000008f0cd27211 */ /* 0x000fe200078610ff */
[----:B------:R-:W-:Y:S01]  /*4b60*/  IMAD R61, R29, UR4, RZ ;  /* 0x000000041d3d7c24 */ /* 0x000fe2000f8e02ff */
[-C--:B------:R-:W-:Y:S01]  /*4b70*/  LEA.HI.X.SX32 R119, R97, R33.reuse, 0x2, P5 ;  /* 0x0000002161777211 */ /* 0x080fe200028f16ff */
[----:B------:R-:W-:Y:S01]  /*4b80*/  IMAD R97, R70, UR4, RZ ;  /* 0x0000000446617c24 */ /* 0x000fe2000f8e02ff */
[----:B------:R-:W-:Y:S01]  /*4b90*/  LEA.HI.X.SX32 R211, R12, R33, 0x2, P3 ;  /* 0x000000210cd37211 */ /* 0x000fe200018f16ff */
[----:B------:R-:W-:Y:S01]  /*4ba0*/  STL [R1+0x1a8], R101 ;  /* 0x0001a86501007387 */ /* 0x000fe20000100800 */
[-C--:B------:R-:W-:Y:S01]  /*4bb0*/  IADD3 R156, P3, R89, R143.reuse, RZ ;  /* 0x0000008f599c7210 */ /* 0x080fe20007f7e0ff */
[----:B------:R-:W-:Y:S01]  /*4bc0*/  IMAD R89, R58, UR4, RZ ;  /* 0x000000043a597c24 */ /* 0x000fe2000f8e02ff */
[----:B------:R-:W-:Y:S01]  /*4bd0*/  LEA R112, P5, R6, R143, 0x2 ;  /* 0x0000008f06707211 */ /* 0x000fe200078a10ff */
[----:B------:R-:W-:Y:S01]  /*4be0*/  STL [R1+0x1a4], R100 ;  /* 0x0001a46401007387 */ /* 0x000fe20000100800 */
[----:B------:R-:W-:Y:S01]  /*4bf0*/  LEA.HI.X.SX32 R157, R138, R33, 0x2, P3 ;  /* 0x000000218a9d7211 */ /* 0x000fe200018f16ff */
[----:B------:R-:W-:Y:S01]  /*4c00*/  IMAD R70, R52, UR4, RZ ;  /* 0x0000000434467c24 */ /* 0x000fe2000f8e02ff */
[----:B------:R-:W-:Y:S01]  /*4c10*/  IADD3 R126, P3, R127, R143, RZ ;  /* 0x0000008f7f7e7210 */ /* 0x000fe20007f7e0ff */
[----:B------:R-:W-:Y:S01]  /*4c20*/  STL [R1+0x1a0], R99 ;  /* 0x0001a06301007387 */ /* 0x000fe20000100800 */
[-C--:B------:R-:W-:Y:S01]  /*4c30*/  LEA.HI.X.SX32 R113, R6, R33.reuse, 0x2, P5 ;  /* 0x0000002106717211 */ /* 0x080fe200028f16ff */
[----:B------:R-:W-:Y:S01]  /*4c40*/  IMAD R6, R60, UR4, RZ ;  /* 0x000000043c067c24 */ /* 0x000fe2000f8e02ff */
[----:B------:R-:W-:Y:S01]  /*4c50*/  LEA.HI.X.SX32 R127, R135, R33, 0x2, P3 ;  /* 0x00000021877f7211 */ /* 0x000fe200018f16ff */
[----:B------:R-:W-:Y:S01]  /*4c60*/  STL [R1+0x19c], R98 ;  /* 0x00019c6201007387 */ /* 0x000fe20000100800 */
[-C--:B------:R-:W-:Y:S01]  /*4c70*/  IADD3 R150, P3, R85, R143.reuse, RZ ;  /* 0x0000008f55967210 */ /* 0x080fe20007f7e0ff */
[----:B------:R-:W-:Y:S01]  /*4c80*/  IMAD R85, R50, UR4, RZ ;  /* 0x0000000432557c24 */ /* 0x000fe2000f8e02ff */
[C---:B------:R-:W-:Y:S01]  /*4c90*/  LEA R176, P5, R252.reuse, R143, 0x2 ;  /* 0x0000008ffcb07211 */ /* 0x040fe200078a10ff */
        /* <DEDUP_REMOVED lines=9> */
[----:B------:R-:W-:Y:S01]  /*4d30*/  IADD3 R120, P3, R78, R143, RZ ;  /* 0x0000008f4e787210 */ /* 0x000fe20007f7e0ff */
[----:B------:R-:W-:Y:S01]  /*4d40*/  IMAD R81, R44, UR4, RZ ;  /* 0x000000042c517c24 */ /* 0x000fe2000f8e02ff */
[----:B------:R-:W-:Y:S01]  /*4d50*/  IADD3 R104, P5, R13, UR20, RZ ;  /* 0x000000140d687c10 */ /* 0x000fe2000ffbe0ff */
[----:B------:R1:W-:Y:S01]  /*4d60*/  STL.64 [R1+0x1c8], R10 ;  /* 0x0001c80a01007387 */ /* 0x0003e20000100a00 */
[----:B------:R-:W-:Y:S01]  /*4d70*/  LEA.HI.X.SX32 R121, R134, R33, 0x2, P3 ;  /* 0x0000002186797211 */ /* 0x000fe200018f16ff */
[----:B--2---:R-:W-:Y:S01]  /*4d80*/  IMAD R78, R41, UR4, RZ ;  /* 0x00000004294e7c24 */ /* 0x004fe2000f8e02ff */
[----:B------:R-:W-:Y:S01]  /*4d90*/  IADD3 R134, P3, R77, R143, RZ ;  /* 0x0000008f4d867210 */ /* 0x000fe20007f7e0ff */
[----:B------:R-:W-:Y:S01]  /*4da0*/  STL [R1+0x18c], R93 ;  /* 0x00018c5d01007387 */ /* 0x000fe20000100800 */
[----:B---3--:R-:W-:Y:S01]  /*4db0*/  IMAD R77, R40, UR4, RZ ;  /* 0x00000004284d7c24 */ /* 0x008fe2000f8e02ff */
[----:B------:R-:W-:-:S02]  /*4dc0*/  LEA.HI.X.SX32 R15, R15, UR21, 0x2, P5 ;  /* 0x000000150f0f7c11 */ /* 0x000fc4000a8f16ff */
[----:B------:R-:W-:Y:S01]  /*4dd0*/  STL [R1+0x188], R92 ;  /* 0x0001885c01007387 */ /* 0x000fe20000100800 */
[----:B------:R-:W-:Y:S02]  /*4de0*/  LEA.HI.X.SX32 R135, R105, R33, 0x2, P3 ;  /* 0x0000002169877211 */ /* 0x000fe400018f16ff */
[----:B------:R-:W-:Y:S01]  /*4df0*/  IADD3 R142, P3, R102, R143, RZ ;  /* 0x0000008f668e7210 */ /* 0x000fe20007f7e0ff */
[----:B------:R-:W-:Y:S01]  /*4e00*/  STL [R1+0x184], R62 ;  /* 0x0001843e01007387 */ /* 0x000fe20000100800 */
[CC--:B----4-:R-:W-:Y:S02]  /*4e10*/  LEA R8, P5, R100.reuse, R104.reuse, 0x2 ;  /* 0x0000006864087211 */ /* 0x0d0fe400078a10ff */
[----:B------:R-:W-:Y:S01]  /*4e20*/  LEA.HI.X.SX32 R143, R103, R33, 0x2, P3 ;  /* 0x00000021678f7211 */ /* 0x000fe200018f16ff */
[----:B------:R-:W-:Y:S01]  /*4e30*/  STL.64 [R1+0x1d0], R12 ;  /* 0x0001d00c01007387 */ /* 0x000fe20000100a00 */
[C---:B-1----:R-:W-:Y:S02]  /*4e40*/  LEA R10, P3, R101.reuse, R104, 0x2 ;  /* 0x00000068650a7211 */ /* 0x042fe400078610ff */
[-C--:B------:R-:W-:Y:S01]  /*4e50*/  LEA.HI.X.SX32 R9, R100, R15.reuse, 0x2, P5 ;  /* 0x0000000f64097211 */ /* 0x080fe200028f16ff */
[----:B------:R-:W-:Y:S01]  /*4e60*/  STL [R1+0x180], R64 ;  /* 0x0001804001007387 */ /* 0x000fe20000100800 */
[----:B------:R-:W-:-:S02]  /*4e70*/  LEA.HI.X.SX32 R11, R101, R15, 0x2, P3 ;  /* 0x0000000f650b7211 */ /* 0x000fc400018f16ff */
[C---:B------:R-:W-:Y:S01]  /*4e80*/  LOP3.LUT R252, R4.reuse, 0x60, RZ, 0xfc, !PT ;  /* 0x0000006004fc7812 */ /* 0x040fe200078efcff */
[----:B------:R-:W-:Y:S01]  /*4e90*/  STL [R1+0x17c], R90 ;  /* 0x00017c5a01007387 */ /* 0x000fe20000100800 */
[----:B------:R-:W-:Y:S02]  /*4ea0*/  LEA.HI R137, R137, 0x6e, RZ, 0x1a ;  /* 0x0000006e89897811 */ /* 0x000fe400078fd0ff */
[----:B------:R-:W-:Y:S01]  /*4eb0*/  LOP3.LUT R138, R4, 0x58, RZ, 0xfc, !PT ;  /* 0x00000058048a7812 */ /* 0x000fe200078efcff */
[----:B------:R-:W-:Y:S04]  /*4ec0*/  STL [R1+0x178], R7 ;  /* 0x0001780701007387 */ /* 0x000fe80000100800 */
        /* <DEDUP_REMOVED lines=21> */
[----:B------:R1:W-:Y:S04]  /*5020*/  STL.64 [R1+0x80], R10 ;  /* 0x0000800a01007387 */ /* 0x0003e80000100a00 */
[----:B------:R-:W-:Y:S04]  /*5030*/  STL [R1+0x11c], R65 ;  /* 0x00011c4101007387 */ /* 0x000fe80000100800 */
[----:B------:R2:W-:Y:S01]  /*5040*/  STL.64 [R1+0x78], R8 ;  /* 0x0000780801007387 */ /* 0x0005e20000100a00 */
[----:B-1----:R-:W-:-:S03]  /*5050*/  LEA R10, P3, R99, R104, 0x2 ;  /* 0x00000068630a7211 */ /* 0x002fc600078610ff */
[----:B------:R-:W-:Y:S01]  /*5060*/  @!PT LDS RZ, [RZ] ;  /* 0x00000000fffff984 */ /* 0x000fe20000000800 */
[----:B------:R-:W-:Y:S01]  /*5070*/  @!PT LDS RZ, [RZ] ;  /* 0x00000000fffff984 */ /* 0x000fe20000000800 */
[----:B------:R-:W-:Y:S01]  /*5080*/  @!PT LDS RZ, [RZ] ;  /* 0x00000000fffff984 */ /* 0x000fe20000000800 */
[----:B------:R-:W-:Y:S01]  /*5090*/  LDGSTS.E [R245], desc[UR16][R118.64], P1 ;  /* 0x0000000076f57fae */ /* 0x000fe20008921850 */
[----:B------:R-:W-:Y:S02]  /*50a0*/  ISETP.GE.AND P1, PT, R252, UR10, PT ;  /* 0x0000000afc007c0c */ /* 0x000fe4000bf26270 */
[----:B------:R-:W-:Y:S01]  /*50b0*/  LEA.HI.X.SX32 R11, R99, R15, 0x2, P3 ;  /* 0x0000000f630b7211 */ /* 0x000fe200018f16ff */
[----:B------:R1:W-:Y:S01]  /*50c0*/  LDGSTS.E [R245+0x8], desc[UR16][R160.64], P0 ;  /* 0x00008000a0f57fae */ /* 0x0003e20008121850 */
[----:B--2---:R-:W-:-:S03]  /*50d0*/  LEA R8, P5, R98, R104, 0x2 ;  /* 0x0000006862087211 */ /* 0x004fc600078a10ff */
[----:B------:R2:W-:Y:S01]  /*50e0*/  STL.64 [R1+0x70], R10 ;  /* 0x0000700a01007387 */ /* 0x0005e20000100a00 */
[----:B------:R-:W-:-:S03]  /*50f0*/  LEA.HI.X.SX32 R9, R98, R15, 0x2, P5 ;  /* 0x0000000f62097211 */ /* 0x000fc600028f16ff */
[----:B------:R-:W-:Y:S04]  /*5100*/  STL [R1+0x118], R61 ;  /* 0x0001183d01007387 */ /* 0x000fe80000100800 */
[----:B------:R3:W-:Y:S01]  /*5110*/  STL.64 [R1+0x68], R8 ;  /* 0x0000680801007387 */ /* 0x0007e20000100a00 */
[----:B--2---:R-:W-:-:S03]  /*5120*/  LEA R10, P3, R97, R104, 0x2 ;  /* 0x00000068610a7211 */ /* 0x004fc600078610ff */
[----:B------:R-:W-:Y:S01]  /*5130*/  STL [R1+0x114], R57 ;  /* 0x0001143901007387 */ /* 0x000fe20000100800 */
[----:B------:R-:W-:-:S03]  /*5140*/  LEA.HI.X.SX32 R11, R97, R15, 0x2, P3 ;  /* 0x0000000f610b7211 */ /* 0x000fc600018f16ff */
[----:B------:R-:W-:Y:S01]  /*5150*/  LDGSTS.E [R245+0x2000], desc[UR16][R168.64], P4 ;  /* 0x02000000a8f57fae */ /* 0x000fe2000a121850 */
[-C--:B------:R-:W-:Y:S02]  /*5160*/  LEA R12, P3, R94, R104.reuse, 0x2 ;  /* 0x000000685e0c7211 */ /* 0x080fe400078610ff */
[----:B---3--:R-:W-:Y:S01]  /*5170*/  LEA R8, P5, R96, R104, 0x2 ;  /* 0x0000006860087211 */ /* 0x008fe200078a10ff */
[----:B------:R2:W-:Y:S01]  /*5180*/  STL.64 [R1+0x60], R10 ;  /* 0x0000600a01007387 */ /* 0x0005e20000100a00 */
[-C--:B------:R-:W-:Y:S02]  /*5190*/  LEA.HI.X.SX32 R13, R94, R15.reuse, 0x2, P3 ;  /* 0x0000000f5e0d7211 */ /* 0x080fe400018f16ff */
[----:B------:R-:W-:-:S05]  /*51a0*/  LEA.HI.X.SX32 R9, R96, R15, 0x2, P5 ;  /* 0x0000000f60097211 */ /* 0x000fca00028f16ff */
[----:B------:R3:W-:Y:S01]  /*51b0*/  STL.64 [R1+0x58], R8 ;  /* 0x0000580801007387 */ /* 0x0007e20000100a00 */
[----:B--2---:R-:W-:-:S03]  /*51c0*/  LEA R10, P3, R92, R104, 0x2 ;  /* 0x000000685c0a7211 */ /* 0x004fc600078610ff */
[----:B------:R2:W-:Y:S01]  /*51d0*/  STL.64 [R1+0x1f8], R12 ;  /* 0x0001f80c01007387 */ /* 0x0005e20000100a00 */
[----:B------:R-:W-:-:S03]  /*51e0*/  LEA.HI.X.SX32 R11, R92, R15, 0x2, P3 ;  /* 0x0000000f5c0b7211 */ /* 0x000fc600018f16ff */
[----:B------:R-:W-:Y:S01]  /*51f0*/  STL [R1+0x110], R56 ;  /* 0x0001103801007387 */ /* 0x000fe20000100800 */
[----:B---3--:R-:W-:-:S04]  /*5200*/  LEA R8, P5, R93, R104, 0x2 ;  /* 0x000000685d087211 */ /* 0x008fc800078a10ff */
[----:B------:R-:W-:Y:S02]  /*5210*/  LEA.HI.X.SX32 R9, R93, R15, 0x2, P5 ;  /* 0x0000000f5d097211 */ /* 0x000fe400028f16ff */
[----:B--2---:R-:W-:-:S03]  /*5220*/  LEA R12, P5, R62, R104, 0x2 ;  /* 0x000000683e0c7211 */ /* 0x004fc600078a10ff */
[----:B------:R2:W-:Y:S01]  /*5230*/  STL.64 [R1+0x200], R8 ;  /* 0x0002000801007387 */ /* 0x0005e20000100a00 */
[----:B------:R-:W-:Y:S01]  /*5240*/  LEA.HI.X.SX32 R13, R62, R15, 0x2, P5 ;  /* 0x0000000f3e0d7211 */ /* 0x000fe200028f16ff */
[----:B------:R-:W-:Y:S02]  /*5250*/  IMAD R62, R22, UR4, RZ ;  /* 0x00000004163e7c24 */ /* 0x000fe4000f8e02ff */
[----:B------:R3:W-:Y:S04]  /*5260*/  STL.64 [R1+0x50], R10 ;  /* 0x0000500a01007387 */ /* 0x0007e80000100a00 */
[----:B------:R-:W-:Y:S01]  /*5270*/  STL [R1+0x10c], R58 ;  /* 0x00010c3a01007387 */ /* 0x000fe20000100800 */
[----:B--2---:R-:W-:-:S03]  /*5280*/  LEA R8, P5, R90, R104, 0x2 ;  /* 0x000000685a087211 */ /* 0x004fc600078a10ff */
[----:B------:R2:W-:Y:S01]  /*5290*/  STL.64 [R1+0x48], R12 ;  /* 0x0000480c01007387 */ /* 0x0005e20000100a00 */
[----:B---3--:R-:W-:-:S03]  /*52a0*/  LEA R10, P3, R64, R104, 0x2 ;  /* 0x00000068400a7211 */ /* 0x008fc600078610ff */
[----:B------:R-:W-:Y:S01]  /*52b0*/  STL [R1+0x108], R60 ;  /* 0x0001083c01007387 */ /* 0x000fe20000100800 */
[-C--:B------:R-:W-:Y:S01]  /*52c0*/  LEA.HI.X.SX32 R9, R90, R15.reuse, 0x2, P5 ;  /* 0x0000000f5a097211 */ /* 0x080fe200028f16ff */
[----:B------:R-:W-:Y:S01]  /*52d0*/  IMAD R90, R59, UR4, RZ ;  /* 0x000000043b5a7c24 */ /* 0x000fe2000f8e02ff */
[----:B------:R-:W-:Y:S01]  /*52e0*/  LEA.HI.X.SX32 R11, R64, R15, 0x2, P3 ;  /* 0x0000000f400b7211 */ /* 0x000fe200018f16ff */
[----:B------:R-:W-:Y:S01]  /*52f0*/  IMAD R64, R21, UR4, RZ ;  /* 0x0000000415407c24 */ /* 0x000fe2000f8e02ff */
[----:B------:R-:W-:-:S03]  /*5300*/  LEA R242, P3, R7, R104, 0x2 ;  /* 0x0000006807f27211 */ /* 0x000fc600078610ff */
[----:B------:R3:W-:Y:S01]  /*5310*/  STL.64 [R1+0x38], R10 ;  /* 0x0000380a01007387 */ /* 0x0007e20000100a00 */
[-C--:B------:R-:W-:Y:S02]  /*5320*/  LEA.HI.X.SX32 R243, R7, R15.reuse, 0x2, P3 ;  /* 0x0000000f07f37211 */ /* 0x080fe400018f16ff */
[CC--:B--2---:R-:W-:Y:S01]  /*5330*/  LEA R12, P5, R6.reuse, R104.reuse, 0x2 ;  /* 0x00000068060c7211 */ /* 0x0c4fe200078a10ff */
[----:B------:R2:W-:Y:S03]  /*5340*/  STL.64 [R1+0x30], R8 ;  /* 0x0000300801007387 */ /* 0x0005e60000100a00 */
[-C--:B------:R-:W-:Y:S01]  /*5350*/  LEA.HI.X.SX32 R13, R6, R15.reuse, 0x2, P5 ;  /* 0x0000000f060d7211 */ /* 0x080fe200028f16ff */
[----:B------:R-:W-:Y:S01]  /*5360*/  STL [R1+0x104], R62 ;  /* 0x0001043e01007387 */ /* 0x000fe20000100800 */
[CC--:B------:R-:W-:Y:S02]  /*5370*/  LEA R6, P5, R66.reuse, R104.reuse, 0x2 ;  /* 0x0000006842067211 */ /* 0x0c0fe400078a10ff */
[CC--:B---3--:R-:W-:Y:S01]  /*5380*/  LEA R10, P3, R89.reuse, R104.reuse, 0x2 ;  /* 0x00000068590a7211 */ /* 0x0c8fe200078610ff */
[----:B------:R-:W-:Y:S01]  /*5390*/  STL.64 [R1+0x28], R242 ;  /* 0x000028f201007387 */ /* 0x000fe20000100a00 */
[-C--:B------:R-:W-:Y:S01]  /*53a0*/  LEA.HI.X.SX32 R7, R66, R15.reuse, 0x2, P5 ;  /* 0x0000000f42077211 */ /* 0x080fe200028f16ff */
[----:B------:R-:W-:Y:S01]  /*53b0*/  IMAD R66, R20, UR4, RZ ;  /* 0x0000000414427c24 */ /* 0x000fe2000f8e02ff */
[----:B------:R-:W-:Y:S01]  /*53c0*/  LEA.HI.X.SX32 R11, R89, R15, 0x2, P3 ;  /* 0x0000000f590b7211 */ /* 0x000fe200018f16ff */
[----:B------:R3:W-:Y:S01]  /*53d0*/  STL.64 [R1+0x208], R242 ;  /* 0x000208f201007387 */ /* 0x0007e20000100a00 */
[----:B--2---:R-:W-:-:S03]  /*53e0*/  LEA R8, P5, R68, R104, 0x2 ;  /* 0x0000006844087211 */ /* 0x004fc600078a10ff */
[----:B------:R2:W-:Y:S01]  /*53f0*/  STL.64 [R1+0x210], R10 ;  /* 0x0002100a01007387 */ /* 0x0005e20000100a00 */
[----:B------:R-:W-:Y:S01]  /*5400*/  LEA.HI.X.SX32 R9, R68, R15, 0x2, P5 ;  /* 0x0000000f44097211 */ /* 0x000fe200028f16ff */
[----:B------:R-:W-:Y:S02]  /*5410*/  IMAD R68, R16, UR4, RZ ;  /* 0x0000000410447c24 */ /* 0x000fe4000f8e02ff */
[----:B------:R-:W-:Y:S04]  /*5420*/  STL.64 [R1+0x20], R12 ;  /* 0x0000200c01007387 */ /* 0x000fe80000100a00 */
[----:B------:R-:W-:Y:S01]  /*5430*/  STL [R1+0x100], R64 ;  /* 0x0001004001007387 */ /* 0x000fe20000100800 */
[----:B---3--:R-:W-:-:S03]  /*5440*/  LOP3.LUT R243, R4, 0x22, RZ, 0xfc, !PT ;  /* 0x0000002204f37812 */ /* 0x008fc600078efcff */
[----:B------:R3:W-:Y:S01]  /*5450*/  STL.64 [R1+0x218], R12 ;  /* 0x0002180c01007387 */ /* 0x0007e20000100a00 */
[----:B--2---:R-:W-:-:S03]  /*5460*/  LEA R10, P5, R70, R104, 0x2 ;  /* 0x00000068460a7211 */ /* 0x004fc600078a10ff */
[----:B------:R2:W-:Y:S01]  /*5470*/  STL.64 [R1+0x220], R6 ;  /* 0x0002200601007387 */ /* 0x0005e20000100a00 */
[-C--:B------:R-:W-:Y:S01]  /*5480*/  LEA.HI.X.SX32 R11, R70, R15.reuse, 0x2, P5 ;  /* 0x0000000f460b7211 */ /* 0x080fe200028f16ff */
[----:B------:R-:W-:Y:S01]  /*5490*/  IMAD R70, R17, UR4, RZ ;  /* 0x0000000411467c24 */ /* 0x000fe2000f8e02ff */
[CC--:B------:R-:W-:Y:S01]  /*54a0*/  LEA R20, P5, R5.reuse, R104.reuse, 0x2 ;  /* 0x0000006805147211 */ /* 0x0c0fe200078a10ff */
[----:B------:R-:W-:Y:S03]  /*54b0*/  STL [R1+0xfc], R66 ;  /* 0x0000fc4201007387 */ /* 0x000fe60000100800 */
[-C--:B------:R-:W-:Y:S01]  /*54c0*/  LEA.HI.X.SX32 R21, R5, R15.reuse, 0x2, P5 ;  /* 0x0000000f05157211 */ /* 0x080fe200028f16ff */
[----:B------:R-:W-:Y:S01]  /*54d0*/  IMAD R5, R23, UR4, RZ ;  /* 0x0000000417057c24 */ /* 0x000fe2000f8e02ff */
[-C--:B---3--:R-:W-:Y:S01]  /*54e0*/  LEA R12, P3, R88, R104.reuse, 0x2 ;  /* 0x00000068580c7211 */ /* 0x088fe200078610ff */
[----:B------:R-:W3:Y:S01]  /*54f0*/  S2R R242, SR_TID.X ;  /* 0x0000000000f27919 */ /* 0x000ee20000002100 */
[-C--:B------:R-:W-:Y:S01]  /*5500*/  LEA R24, P5, R74, R104.reuse, 0x2 ;  /* 0x000000684a187211 */ /* 0x080fe200078a10ff */
[----:B--2---:R-:W-:Y:S01]  /*5510*/  IMAD R7, R55, UR4, RZ ;  /* 0x0000000437077c24 */ /* 0x004fe2000f8e02ff */
[----:B------:R-:W-:Y:S01]  /*5520*/  LEA.HI.X.SX32 R13, R88, R15, 0x2, P3 ;  /* 0x0000000f580d7211 */ /* 0x000fe200018f16ff */
[----:B------:R-:W-:Y:S01]  /*5530*/  IMAD R6, R63, UR4, RZ ;  /* 0x000000043f067c24 */ /* 0x000fe2000f8e02ff */
[----:B------:R-:W-:-:S02]  /*5540*/  LEA R240, P3, R86, R104, 0x2 ;  /* 0x0000006856f07211 */ /* 0x000fc400078610ff */
[-C--:B------:R-:W-:Y:S01]  /*5550*/  LEA.HI.X.SX32 R25, R74, R15.reuse, 0x2, P5 ;  /* 0x0000000f4a197211 */ /* 0x080fe200028f16ff */
[----:B------:R-:W-:Y:S01]  /*5560*/  STL.64 [R1+0x18], R12 ;  /* 0x0000180c01007387 */ /* 0x000fe20000100a00 */
[-C--:B------:R-:W-:Y:S01]  /*5570*/  LEA.HI.X.SX32 R241, R86, R15.reuse, 0x2, P3 ;  /* 0x0000000f56f17211 */ /* 0x080fe200018f16ff */
[----:B------:R-:W-:Y:S01]  /*5580*/  IMAD R74, R27, UR4, RZ ;  /* 0x000000041b4a7c24 */ /* 0x000fe2000f8e02ff */
[-C--:B------:R-:W-:Y:S01]  /*5590*/  LEA R16, P3, R85, R104.reuse, 0x2 ;  /* 0x0000006855107211 */ /* 0x080fe200078610ff */
[----:B------:R-:W-:Y:S01]  /*55a0*/  STL.64 [R1+0x10], R8 ;  /* 0x0000100801007387 */ /* 0x000fe20000100a00 */
[-C--:B------:R-:W-:Y:S01]  /*55b0*/  LEA R28, P5, R81, R104.reuse, 0x2 ;  /* 0x00000068511c7211 */ /* 0x080fe200078a10ff */
[----:B------:R-:W-:Y:S01]  /*55c0*/  IMAD R86, R51, UR4, RZ ;  /* 0x0000000433567c24 */ /* 0x000fe2000f8e02ff */
[----:B------:R-:W-:Y:S01]  /*55d0*/  LEA.HI.X.SX32 R17, R85, R15, 0x2, P3 ;  /* 0x0000000f55117211 */ /* 0x000fe200018f16ff */
[----:B------:R2:W-:Y:S01]  /*55e0*/  STL.64 [R1+0x238], R8 ;  /* 0x0002380801007387 */ /* 0x0005e20000100a00 */
[----:B------:R-:W-:-:S02]  /*55f0*/  LEA R22, P3, R84, R104, 0x2 ;  /* 0x0000006854167211 */ /* 0x000fc400078610ff */
[-C--:B------:R-:W-:Y:S01]  /*5600*/  LEA.HI.X.SX32 R29, R81, R15.reuse, 0x2, P5 ;  /* 0x0000000f511d7211 */ /* 0x080fe200028f16ff */
[----:B------:R-:W-:Y:S01]  /*5610*/  STL [R1+0xf8], R68 ;  /* 0x0000f84401007387 */ /* 0x000fe20000100800 */
[-C--:B------:R-:W-:Y:S02]  /*5620*/  LEA.HI.X.SX32 R23, R84, R15.reuse, 0x2, P3 ;  /* 0x0000000f54177211 */ /* 0x080fe400018f16ff */
[-C--:B------:R-:W-:Y:S01]  /*5630*/  LEA R26, P3, R82, R104.reuse, 0x2 ;  /* 0x00000068521a7211 */ /* 0x080fe200078610ff */
[----:B------:R-:W-:Y:S01]  /*5640*/  STL.64 [R1+0x8], R240 ;  /* 0x000008f001007387 */ /* 0x000fe20000100a00 */
[-C--:B------:R-:W-:Y:S02]  /*5650*/  LEA R32, P5, R78, R104.reuse, 0x2 ;  /* 0x000000684e207211 */ /* 0x080fe400078a10ff */
[-C--:B------:R-:W-:Y:S01]  /*5660*/  LEA.HI.X.SX32 R27, R82, R15.reuse, 0x2, P3 ;  /* 0x0000000f521b7211 */ /* 0x080fe200018f16ff */
[----:B------:R-:W-:Y:S01]  /*5670*/  STL.64 [R1+0x228], R240 ;  /* 0x000228f001007387 */ /* 0x000fe20000100a00 */
[-C--:B------:R-:W-:Y:S01]  /*5680*/  LEA R30, P3, R80, R104.reuse, 0x2 ;  /* 0x00000068501e7211 */ /* 0x080fe200078610ff */
[----:B--2---:R-:W-:Y:S01]  /*5690*/  IMAD R9, R39, UR4, RZ ;  /* 0x0000000427097c24 */ /* 0x004fe2000f8e02ff */
[-C--:B------:R-:W-:Y:S01]  /*56a0*/  LEA.HI.X.SX32 R33, R78, R15.reuse, 0x2, P5 ;  /* 0x0000000f4e217211 */ /* 0x080fe200028f16ff */
[----:B------:R2:W-:Y:S01]  /*56b0*/  STL.64 [R1+0x230], R16 ;  /* 0x0002301001007387 */ /* 0x0005e20000100a00 */
[-C--:B------:R-:W-:Y:S01]  /*56c0*/  LEA R36, P5, R76, R104.reuse, 0x2 ;  /* 0x000000684c247211 */ /* 0x080fe200078a10ff */
[----:B------:R-:W-:Y:S01]  /*56d0*/  IMAD R78, R35, UR4, RZ ;  /* 0x00000004234e7c24 */ /* 0x000fe2000f8e02ff */
[----:B---3--:R-:W-:Y:S01]  /*56e0*/  LOP3.LUT R242, R242, 0x7f, RZ, 0xc0, !PT ;  /* 0x0000007ff2f27812 */ /* 0x008fe200078ec0ff */
[----:B------:R-:W-:Y:S01]  /*56f0*/  IMAD R82, R43, UR4, RZ ;  /* 0x000000042b527c24 */ /* 0x000fe2000f8e02ff */
[-C--:B------:R-:W-:Y:S01]  /*5700*/  LEA.HI.X.SX32 R37, R76, R15.reuse, 0x2, P5 ;  /* 0x0000000f4c257211 */ /* 0x080fe200028f16ff */
[----:B------:R-:W-:Y:S01]  /*5710*/  IMAD R8, R47, UR4, RZ ;  /* 0x000000042f087c24 */ /* 0x000fe2000f8e02ff */
[CC--:B------:R-:W-:Y:S01]  /*5720*/  LEA R40, P5, R72.reuse, R104.reuse, 0x2 ;  /* 0x0000006848287211 */ /* 0x0c0fe200078a10ff */
[----:B------:R-:W-:Y:S03]  /*5730*/  STL.64 [R1], R10 ;  /* 0x0000000a01007387 */ /* 0x000fe60000100a00 */
[-C--:B------:R-:W-:Y:S01]  /*5740*/  LEA.HI.X.SX32 R41, R72, R15.reuse, 0x2, P5 ;  /* 0x0000000f48297211 */ /* 0x080fe200028f16ff */
[----:B--2---:R-:W-:Y:S01]  /*5750*/  IMAD R16, R31, UR4, RZ ;  /* 0x000000041f107c24 */ /* 0x004fe2000f8e02ff */
[-C--:B------:R-:W-:Y:S01]  /*5760*/  LEA.HI.X.SX32 R31, R80, R15.reuse, 0x2, P3 ;  /* 0x0000000f501f7211 */ /* 0x080fe200018f16ff */
[----:B------:R2:W-:Y:S01]  /*5770*/  STL [R1+0xf4], R70 ;  /* 0x0000f44601007387 */ /* 0x0005e20000100800 */
[-C--:B------:R-:W-:Y:S01]  /*5780*/  LEA R34, P3, R77, R104.reuse, 0x2 ;  /* 0x000000684d227211 */ /* 0x080fe200078610ff */
[----:B------:R-:W-:Y:S01]  /*5790*/  IMAD R17, R18, UR4, RZ ;  /* 0x0000000412117c24 */ /* 0x000fe2000f8e02ff */
[----:B------:R-:W-:Y:S01]  /*57a0*/  LEA R44, P5, R67, R104, 0x2 ;  /* 0x00000068432c7211 */ /* 0x000fe200078a10ff */
[----:B------:R3:W-:Y:S01]  /*57b0*/  STL [R1+0xf0], R5 ;  /* 0x0000f00501007387 */ /* 0x0007e20000100800 */
[----:B------:R-:W-:-:S02]  /*57c0*/  LEA.HI.X.SX32 R35, R77, R15, 0x2, P3 ;  /* 0x0000000f4d237211 */ /* 0x000fc400018f16ff */
[-C--:B------:R-:W-:Y:S01]  /*57d0*/  LEA R38, P3, R73, R104.reuse, 0x2 ;  /* 0x0000006849267211 */ /* 0x080fe200078610ff */
[----:B------:R4:W-:Y:S01]  /*57e0*/  STL [R1+0xec], R74 ;  /* 0x0000ec4a01007387 */ /* 0x0009e20000100800 */
[-C--:B------:R-:W-:Y:S02]  /*57f0*/  LEA.HI.X.SX32 R45, R67, R15.reuse, 0x2, P5 ;  /* 0x0000000f432d7211 */ /* 0x080fe400028f16ff */
[-C--:B------:R-:W-:Y:S01]  /*5800*/  LEA.HI.X.SX32 R39, R73, R15.reuse, 0x2, P3 ;  /* 0x0000000f49277211 */ /* 0x080fe200018f16ff */
[----:B------:R1:W-:Y:S01]  /*5810*/  STL [R1+0xe8], R16 ;  /* 0x0000e81001007387 */ /* 0x0003e20000100800 */
[-C--:B------:R-:W-:Y:S02]  /*5820*/  LEA R42, P3, R69, R104.reuse, 0x2 ;  /* 0x00000068452a7211 */ /* 0x080fe400078610ff */
        /* <DEDUP_REMOVED lines=8> */
[CC--:B------:R-:W-:Y:S02]  /*58b0*/  LEA R50, P3, R57.reuse, R104.reuse, 0x2 ;  /* 0x0000006839327211 */ /* 0x0c0fe400078610ff */
[----:B------:R-:W-:Y:S01]  /*58c0*/  LEA R52, P5, R56, R104, 0x2 ;  /* 0x0000006838347211 */ /* 0x000fe200078a10ff */
[----:B------:R1:W-:Y:S01]  /*58d0*/  STL [R1+0xd8], R8 ;  /* 0x0000d80801007387 */ /* 0x0003e20000100800 */
[----:B------:R-:W-:-:S02]  /*58e0*/  LEA.HI.X.SX32 R51, R57, R15, 0x2, P3 ;  /* 0x0000000f39337211 */ /* 0x000fc400018f16ff */
[-C--:B------:R-:W-:Y:S01]  /*58f0*/  LEA R54, P3, R58, R104.reuse, 0x2 ;  /* 0x000000683a367211 */ /* 0x080fe200078610ff */
[----:B------:R1:W-:Y:S01]  /*5900*/  STL [R1+0xd4], R86 ;  /* 0x0000d45601007387 */ /* 0x0003e20000100800 */
[-C--:B------:R-:W-:Y:S02]  /*5910*/  LEA.HI.X.SX32 R53, R56, R15.reuse, 0x2, P5 ;  /* 0x0000000f38357211 */ /* 0x080fe400028f16ff */
[-C--:B------:R-:W-:Y:S01]  /*5920*/  LEA R56, P5, R60, R104.reuse, 0x2 ;  /* 0x000000683c387211 */ /* 0x080fe200078a10ff */
[----:B------:R1:W-:Y:S01]  /*5930*/  STL [R1+0xd0], R7 ;  /* 0x0000d00701007387 */ /* 0x0003e20000100800 */
[-C--:B------:R-:W-:Y:S02]  /*5940*/  LEA.HI.X.SX32 R55, R58, R15.reuse, 0x2, P3 ;  /* 0x0000000f3a377211 */ /* 0x080fe400018f16ff */
[----:B------:R-:W-:Y:S01]  /*5950*/  LEA R58, P3, R62, R104, 0x2 ;  /* 0x000000683e3a7211 */ /* 0x000fe200078610ff */
[----:B------:R1:W-:Y:S01]  /*5960*/  STL [R1+0xcc], R90 ;  /* 0x0000cc5a01007387 */ /* 0x0003e20000100800 */
[----:B------:R-:W-:-:S02]  /*5970*/  LEA.HI.X.SX32 R57, R60, R15, 0x2, P5 ;  /* 0x0000000f3c397211 */ /* 0x000fc400028f16ff */
[-C--:B------:R-:W-:Y:S01]  /*5980*/  LEA R60, P5, R64, R104.reuse, 0x2 ;  /* 0x00000068403c7211 */ /* 0x080fe200078a10ff */
[----:B------:R1:W-:Y:S01]  /*5990*/  STL [R1+0xc8], R6 ;  /* 0x0000c80601007387 */ /* 0x0003e20000100800 */
[-C--:B------:R-:W-:Y:S02]  /*59a0*/  LEA.HI.X.SX32 R59, R62, R15.reuse, 0x2, P3 ;  /* 0x0000000f3e3b7211 */ /* 0x080fe400018f16ff */
[-C--:B------:R-:W-:Y:S01]  /*59b0*/  LEA R62, P3, R66, R104.reuse, 0x2 ;  /* 0x00000068423e7211 */ /* 0x080fe200078610ff */
[----:B------:R-:W-:Y:S01]  /*59c0*/  STL [R1+0xc4], R17 ;  /* 0x0000c41101007387 */ /* 0x000fe20000100800 */
[-C--:B------:R-:W-:Y:S02]  /*59d0*/  LEA.HI.X.SX32 R61, R64, R15.reuse, 0x2, P5 ;  /* 0x0000000f403d7211 */ /* 0x080fe400028f16ff */
[----:B------:R-:W-:Y:S02]  /*59e0*/  LEA R64, P5, R68, R104, 0x2 ;  /* 0x0000006844407211 */ /* 0x000fe400078a10ff */
[----:B------:R-:W-:-:S02]  /*59f0*/  LEA.HI.X.SX32 R63, R66, R15, 0x2, P3 ;  /* 0x0000000f423f7211 */ /* 0x000fc400018f16ff */
[-C--:B------:R-:W-:Y:S02]  /*5a00*/  LEA R66, P3, R70, R104.reuse, 0x2 ;  /* 0x0000006846427211 */ /* 0x080fe400078610ff */
[-C--:B------:R-:W-:Y:S02]  /*5a10*/  LEA.HI.X.SX32 R65, R68, R15.reuse, 0x2, P5 ;  /* 0x0000000f44417211 */ /* 0x080fe400028f16ff */
[CC--:B------:R-:W-:Y:S02]  /*5a20*/  LEA R68, P5, R5.reuse, R104.reuse, 0x2 ;  /* 0x0000006805447211 */ /* 0x0c0fe400078a10ff */
[-C--:B------:R-:W-:Y:S02]  /*5a30*/  LEA.HI.X.SX32 R67, R70, R15.reuse, 0x2, P3 ;  /* 0x0000000f46437211 */ /* 0x080fe400018f16ff */
[-C--:B--2---:R-:W-:Y:S02]  /*5a40*/  LEA R70, P3, R74, R104.reuse, 0x2 ;  /* 0x000000684a467211 */ /* 0x084fe400078610ff */
[----:B------:R-:W-:Y:S01]  /*5a50*/  LEA.HI.X.SX32 R69, R5, R15, 0x2, P5 ;  /* 0x0000000f05457211 */ /* 0x000fe200028f16ff */
[----:B---3--:R-:W-:Y:S01]  /*5a60*/  IMAD R5, R71, UR4, RZ ;  /* 0x0000000447057c24 */ /* 0x008fe2000f8e02ff */
[----:B------:R-:W-:-:S02]  /*5a70*/  LEA R72, P5, R16, R104, 0x2 ;  /* 0x0000006810487211 */ /* 0x000fc400078a10ff */
[-C--:B------:R-:W-:Y:S02]  /*5a80*/  LEA.HI.X.SX32 R71, R74, R15.reuse, 0x2, P3 ;  /* 0x0000000f4a477211 */ /* 0x080fe400018f16ff */
[-C--:B----4-:R-:W-:Y:S01]  /*5a90*/  LEA R74, P3, R78, R104.reuse, 0x2 ;  /* 0x000000684e4a7211 */ /* 0x090fe200078610ff */
[----:B------:R2:W-:Y:S01]  /*5aa0*/  STL [R1+0xc0], R5 ;  /* 0x0000c00501007387 */ /* 0x0005e20000100800 */
[-C--:B------:R-:W-:Y:S01]  /*5ab0*/  LEA.HI.X.SX32 R73, R16, R15.reuse, 0x2, P5 ;  /* 0x0000000f10497211 */ /* 0x080fe200028f16ff */
[----:B-1----:R-:W-:Y:S01]  /*5ac0*/  IMAD R16, R75, UR4, RZ ;  /* 0x000000044b107c24 */ /* 0x002fe2000f8e02ff */
[CC--:B------:R-:W-:Y:S02]  /*5ad0*/  LEA R76, P5, R9.reuse, R104.reuse, 0x2 ;  /* 0x00000068094c7211 */ /* 0x0c0fe400078a10ff */
[-C--:B------:R-:W-:Y:S02]  /*5ae0*/  LEA.HI.X.SX32 R75, R78, R15.reuse, 0x2, P3 ;  /* 0x0000000f4e4b7211 */ /* 0x080fe400018f16ff */
[-C--:B------:R-:W-:Y:S01]  /*5af0*/  LEA R78, P3, R82, R104.reuse, 0x2 ;  /* 0x00000068524e7211 */ /* 0x080fe200078610ff */
[----:B------:R1:W-:Y:S01]  /*5b00*/  STL [R1+0xbc], R16 ;  /* 0x0000bc1001007387 */ /* 0x0003e20000100800 */
[----:B------:R-:W-:Y:S01]  /*5b10*/  LEA.HI.X.SX32 R77, R9, R15, 0x2, P5 ;  /* 0x0000000f094d7211 */ /* 0x000fe200028f16ff */
[----:B------:R-:W-:Y:S01]  /*5b20*/  IMAD R9, R79, UR4, RZ ;  /* 0x000000044f097c24 */ /* 0x000fe2000f8e02ff */
[----:B------:R-:W-:-:S02]  /*5b30*/  LEA R80, P5, R8, R104, 0x2 ;  /* 0x0000006808507211 */ /* 0x000fc400078a10ff */
[-C--:B------:R-:W-:Y:S02]  /*5b40*/  LEA.HI.X.SX32 R79, R82, R15.reuse, 0x2, P3 ;  /* 0x0000000f524f7211 */ /* 0x080fe400018f16ff */
[-C--:B------:R-:W-:Y:S01]  /*5b50*/  LEA R82, P3, R86, R104.reuse, 0x2 ;  /* 0x0000006856527211 */ /* 0x080fe200078610ff */
[----:B------:R-:W-:Y:S01]  /*5b60*/  STL [R1+0xb8], R9 ;  /* 0x0000b80901007387 */ /* 0x000fe20000100800 */
[-C--:B------:R-:W-:Y:S01]  /*5b70*/  LEA.HI.X.SX32 R81, R8, R15.reuse, 0x2, P5 ;  /* 0x0000000f08517211 */ /* 0x080fe200028f16ff */
[----:B------:R-:W-:Y:S01]  /*5b80*/  IMAD R8, R83, UR4, RZ ;  /* 0x0000000453087c24 */ /* 0x000fe2000f8e02ff */
[CC--:B------:R-:W-:Y:S02]  /*5b90*/  LEA R84, P5, R7.reuse, R104.reuse, 0x2 ;  /* 0x0000006807547211 */ /* 0x0c0fe400078a10ff */
[-C--:B------:R-:W-:Y:S02]  /*5ba0*/  LEA.HI.X.SX32 R83, R86, R15.reuse, 0x2, P3 ;  /* 0x0000000f56537211 */ /* 0x080fe400018f16ff */
[-C--:B------:R-:W-:Y:S01]  /*5bb0*/  LEA R86, P3, R90, R104.reuse, 0x2 ;  /* 0x000000685a567211 */ /* 0x080fe200078610ff */
[----:B------:R-:W-:Y:S01]  /*5bc0*/  STL [R1+0xb4], R8 ;  /* 0x0000b40801007387 */ /* 0x000fe20000100800 */
[----:B------:R-:W-:Y:S01]  /*5bd0*/  LEA.HI.X.SX32 R85, R7, R15, 0x2, P5 ;  /* 0x0000000f07557211 */ /* 0x000fe200028f16ff */
[----:B------:R-:W-:Y:S01]  /*5be0*/  IMAD R7, R87, UR4, RZ ;  /* 0x0000000457077c24 */ /* 0x000fe2000f8e02ff */
[----:B------:R-:W-:-:S02]  /*5bf0*/  LEA R88, P5, R6, R104, 0x2 ;  /* 0x0000006806587211 */ /* 0x000fc400078a10ff */
[-C--:B------:R-:W-:Y:S02]  /*5c00*/  LEA.HI.X.SX32 R87, R90, R15.reuse, 0x2, P3 ;  /* 0x0000000f5a577211 */ /* 0x080fe400018f16ff */
[-C--:B------:R-:W-:Y:S01]  /*5c10*/  LEA R90, P3, R17, R104.reuse, 0x2 ;  /* 0x00000068115a7211 */ /* 0x080fe200078610ff */
[----:B------:R3:W-:Y:S01]  /*5c20*/  STL [R1+0xb0], R7 ;  /* 0x0000b00701007387 */ /* 0x0007e20000100800 */
[-C--:B------:R-:W-:Y:S01]  /*5c30*/  LEA.HI.X.SX32 R89, R6, R15.reuse, 0x2, P5 ;  /* 0x0000000f06597211 */ /* 0x080fe200028f16ff */
[----:B------:R-:W-:Y:S01]  /*5c40*/  IMAD R6, R91, UR4, RZ ;  /* 0x000000045b067c24 */ /* 0x000fe2000f8e02ff */
[-C--:B------:R-:W-:Y:S02]  /*5c50*/  LEA R92, P5, R5, R104.reuse, 0x2 ;  /* 0x00000068055c7211 */ /* 0x080fe400078a10ff */
[-C--:B------:R-:W-:Y:S02]  /*5c60*/  LEA.HI.X.SX32 R91, R17, R15.reuse, 0x2, P3 ;  /* 0x0000000f115b7211 */ /* 0x080fe400018f16ff */
[CC--:B------:R-:W-:Y:S01]  /*5c70*/  LEA R94, P3, R16.reuse, R104.reuse, 0x2 ;  /* 0x00000068105e7211 */ /* 0x0c0fe200078610ff */
[----:B------:R-:W-:Y:S01]  /*5c80*/  STL [R1+0xac], R6 ;  /* 0x0000ac0601007387 */ /* 0x000fe20000100800 */
[-C--:B------:R-:W-:Y:S01]  /*5c90*/  LEA.HI.X.SX32 R93, R5, R15.reuse, 0x2, P5 ;  /* 0x0000000f055d7211 */ /* 0x080fe200028f16ff */
[----:B--2---:R-:W-:Y:S01]  /*5ca0*/  IMAD R5, R95, UR4, RZ ;  /* 0x000000045f057c24 */ /* 0x004fe2000f8e02ff */
[----:B------:R-:W-:Y:S01]  /*5cb0*/  LEA R96, P5, R9, R104, 0x2 ;  /* 0x0000006809607211 */ /* 0x000fe200078a10ff */
[----:B------:R-:W-:Y:S01]  /*5cc0*/  ULDC UR4, c[0x0][0x230] ;  /* 0x00008c0000047ab9 */ /* 0x000fe20000000800 */
[----:B------:R-:W-:-:S02]  /*5cd0*/  LEA.HI.X.SX32 R95, R16, R15, 0x2, P3 ;  /* 0x0000000f105f7211 */ /* 0x000fc400018f16ff */
[CC--:B------:R-:W-:Y:S01]  /*5ce0*/  LEA R98, P3, R8.reuse, R104.reuse, 0x2 ;  /* 0x0000006808627211 */ /* 0x0c0fe200078610ff */
[----:B------:R2:W-:Y:S01]  /*5cf0*/  STL [R1+0xa8], R5 ;  /* 0x0000a80501007387 */ /* 0x0005e20000100800 */
[-C--:B------:R-:W-:Y:S02]  /*5d00*/  LEA.HI.X.SX32 R97, R9, R15.reuse, 0x2, P5 ;  /* 0x0000000f09617211 */ /* 0x080fe400028f16ff */
[CC--:B------:R-:W-:Y:S01]  /*5d10*/  LEA R100, P5, R7.reuse, R104.reuse, 0x2 ;  /* 0x0000006807647211 */ /* 0x0c0fe200078a10ff */
[----:B------:R4:W-:Y:S01]  /*5d20*/  STL [R1+0x1f4], R161 ;  /* 0x0001f4a101007387 */ /* 0x0009e20000100800 */
[-C--:B------:R-:W-:Y:S02]  /*5d30*/  LEA.HI.X.SX32 R99, R8, R15.reuse, 0x2, P3 ;  /* 0x0000000f08637211 */ /* 0x080fe400018f16ff */
[----:B------:R-:W-:Y:S01]  /*5d40*/  LEA R102, P3, R6, R104, 0x2 ;  /* 0x0000006806667211 */ /* 0x000fe200078610ff */
[----:B------:R4:W-:Y:S01]  /*5d50*/  STL [R1+0x1f0], R221 ;  /* 0x0001f0dd01007387 */ /* 0x0009e20000100800 */
[----:B------:R-:W-:-:S02]  /*5d60*/  LEA.HI.X.SX32 R101, R7, R15, 0x2, P5 ;  /* 0x0000000f07657211 */ /* 0x000fc400028f16ff */
[----:B------:R-:W-:Y:S01]  /*5d70*/  LEA R104, P5, R5, R104, 0x2 ;  /* 0x0000006805687211 */ /* 0x000fe200078a10ff */
[----:B------:R-:W4:Y:S01]  /*5d80*/  LDL.64 R240, [R1+0x38] ;  /* 0x0000380001f07983 */ /* 0x000f220000100a00 */
[-C--:B------:R-:W-:Y:S02]  /*5d90*/  LEA.HI.X.SX32 R103, R6, R15.reuse, 0x2, P3 ;  /* 0x0000000f06677211 */ /* 0x080fe400018f16ff */
[----:B------:R-:W-:Y:S01]  /*5da0*/  ISETP.GE.AND P3, PT, R243, UR7, PT ;  /* 0x00000007f3007c0c */ /* 0x000fe2000bf66270 */
[----:B------:R-:W-:Y:S01]  /*5db0*/  ULDC UR7, c[0x0][0x230] ;  /* 0x00008c0000077ab9 */ /* 0x000fe20000000800 */
[----:B------:R-:W-:Y:S02]  /*5dc0*/  LEA.HI.X.SX32 R105, R5, R15, 0x2, P5 ;  /* 0x0000000f05697211 */ /* 0x000fe400028f16ff */
[----:B------:R-:W-:Y:S01]  /*5dd0*/  ISETP.GE.AND P5, PT, R244, UR8, PT ;  /* 0x00000008f4007c0c */ /* 0x000fe2000bfa6270 */
[----:B------:R-:W-:Y:S01]  /*5de0*/  ULDC UR8, c[0x0][0x230] ;  /* 0x00008c0000087ab9 */ /* 0x000fe20000000800 */
[----:B------:R-:W-:-:S02]  /*5df0*/  SEL R15, R14, RZ, !P3 ;  /* 0x000000ff0e0f7207 */ /* 0x000fc40005800000 */
[----:B------:R-:W-:Y:S02]  /*5e00*/  SEL R238, R14, RZ, !P5 ;  /* 0x000000ff0eee7207 */ /* 0x000fe40006800000 */
[----:B------:R-:W-:Y:S02]  /*5e10*/  ISETP.NE.U32.AND P5, PT, R15, RZ, PT ;  /* 0x000000ff0f00720c */ /* 0x000fe40003fa5070 */
[C---:B-1----:R-:W-:Y:S02]  /*5e20*/  LOP3.LUT R16, R4.reuse, 0x42, RZ, 0xfc, !PT ;  /* 0x0000004204107812 */ /* 0x042fe400078efcff */
[----:B---3--:R-:W-:Y:S02]  /*5e30*/  LOP3.LUT R7, R4, 0x62, RZ, 0xfc, !PT ;  /* 0x0000006204077812 */ /* 0x008fe400078efcff */
[----:B------:R-:W-:Y:S02]  /*5e40*/  ISETP.GE.AND P3, PT, R16, UR9, PT ;  /* 0x0000000910007c0c */ /* 0x000fe4000bf66270 */
[----:B------:R-:W-:-:S02]  /*5e50*/  SEL R15, R14, RZ, !P1 ;  /* 0x000000ff0e0f7207 */ /* 0x000fc40004800000 */
[----:B------:R-:W-:Y:S02]  /*5e60*/  SEL R18, R14, RZ, !P3 ;  /* 0x000000ff0e127207 */ /* 0x000fe40005800000 */
[----:B--2---:R-:W-:Y:S01]  /*5e70*/  LOP3.LUT R5, R4, 0x4, RZ, 0xfc, !PT ;  /* 0x0000000404057812 */ /* 0x004fe200078efcff */
[----:B------:R-:W-:Y:S01]  /*5e80*/  LDGSTS.E [R245+0x2008], desc[UR16][R228.64], P5 ;  /* 0x02008000e4f57fae */ /* 0x000fe2000a921850 */
[----:B------:R-:W-:Y:S02]  /*5e90*/  ISETP.NE.U32.AND P3, PT, R238, RZ, PT ;  /* 0x000000ffee00720c */ /* 0x000fe40003f65070 */
[----:B------:R-:W-:Y:S01]  /*5ea0*/  ISETP.GE.AND P4, PT, R7, UR8, PT ;  /* 0x0000000807007c0c */ /* 0x000fe2000bf86270 */
[----:B------:R-:W-:Y:S01]  /*5eb0*/  ULDC UR8, c[0x0][0x230] ;  /* 0x00008c0000087ab9 */ /* 0x000fe20000000800 */
[----:B------:R-:W-:Y:S02]  /*5ec0*/  ISETP.NE.U32.AND P0, PT, R18, RZ, PT ;  /* 0x000000ff1200720c */ /* 0x000fe40003f05070 */
[----:B------:R-:W-:-:S02]  /*5ed0*/  ISETP.NE.U32.AND P1, PT, R15, RZ, PT ;  /* 0x000000ff0f00720c */ /* 0x000fc40003f25070 */
[----:B------:R-:W-:Y:S01]  /*5ee0*/  ISETP.GE.AND P5, PT, R5, UR4, PT ;  /* 0x0000000405007c0c */ /* 0x000fe2000bfa6270 */
[----:B------:R-:W-:Y:S01]  /*5ef0*/  ULDC UR4, c[0x0][0x230] ;  /* 0x00008c0000047ab9 */ /* 0x000fe20000000800 */
[----:B------:R-:W-:Y:S02]  /*5f00*/  SEL R15, R14, RZ, !P4 ;  /* 0x000000ff0e0f7207 */ /* 0x000fe40006000000 */
[----:B------:R-:W-:Y:S01]  /*5f10*/  LOP3.LUT R6, R4, 0x6, RZ, 0xfc, !PT ;  /* 0x0000000604067812 */ /* 0x000fe200078efcff */
[----:B------:R-:W-:Y:S01]  /*5f20*/  LDGSTS.E [R245+0x4000], desc[UR16][R204.64], P3 ;  /* 0x04000000ccf57fae */ /* 0x000fe20009921850 */
[----:B------:R-:W-:Y:S02]  /*5f30*/  SEL R238, R14, RZ, !P5 ;  /* 0x000000ff0eee7207 */ /* 0x000fe40006800000 */
[----:B------:R-:W-:Y:S01]  /*5f40*/  ISETP.NE.U32.AND P5, PT, R15, RZ, PT ;  /* 0x000000ff0f00720c */ /* 0x000fe20003fa5070 */
[----:B------:R-:W-:Y:S01]  /*5f50*/  LDGSTS.E [R245+0x4008], desc[UR16][R110.64], P0 ;  /* 0x040080006ef57fae */ /* 0x000fe20008121850 */
[----:B------:R-:W-:-:S02]  /*5f60*/  LOP3.LUT R5, R4, 0x24, RZ, 0xfc, !PT ;  /* 0x0000002404057812 */ /* 0x000fc400078efcff */
[----:B------:R-:W-:Y:S01]  /*5f70*/  ISETP.GE.AND P4, PT, R6, UR6, PT ;  /* 0x0000000606007c0c */ /* 0x000fe2000bf86270 */
[----:B------:R-:W-:Y:S01]  /*5f80*/  LDGSTS.E [R245+0x6000], desc[UR16][R216.64], P1 ;  /* 0x06000000d8f57fae */ /* 0x000fe20008921850 */
[----:B------:R-:W-:Y:S01]  /*5f90*/  ISETP.GE.AND P3, PT, R5, UR7, PT ;  /* 0x0000000705007c0c */ /* 0x000fe2000bf66270 */
[----:B------:R-:W-:Y:S01]  /*5fa0*/  ULDC UR6, c[0x0][0x230] ;  /* 0x00008c0000067ab9 */ /* 0x000fe20000000800 */
[----:B------:R-:W-:Y:S01]  /*5fb0*/  LOP3.LUT R7, R4, 0x26, RZ, 0xfc, !PT ;  /* 0x0000002604077812 */ /* 0x000fe200078efcff */
[----:B------:R-:W-:Y:S01]  /*5fc0*/  ULDC UR7, c[0x0][0x230] ;  /* 0x00008c0000077ab9 */ /* 0x000fe20000000800 */
[----:B------:R-:W-:Y:S02]  /*5fd0*/  SEL R18, R14, RZ, !P4 ;  /* 0x000000ff0e127207 */ /* 0x000fe40006000000 */
[----:B------:R-:W-:Y:S01]  /*5fe0*/  ISETP.NE.U32.AND P4, PT, R238, RZ, PT ;  /* 0x000000ffee00720c */ /* 0x000fe20003f85070 */
[----:B------:R-:W-:Y:S01]  /*5ff0*/  LDGSTS.E [R245+0x6008], desc[UR16][R184.64], P5 ;  /* 0x06008000b8f57fae */ /* 0x000fe2000a921850 */
[----:B------:R-:W-:-:S02]  /*6000*/  SEL R15, R14, RZ, !P3 ;  /* 0x000000ff0e0f7207 */ /* 0x000fc40005800000 */
[----:B------:R-:W-:Y:S02]  /*6010*/  LOP3.LUT R8, R4, 0x44, RZ, 0xfc, !PT ;  /* 0x0000004404087812 */ /* 0x000fe400078efcff */
[----:B------:R-:W-:Y:S01]  /*6020*/  ISETP.GE.AND P1, PT, R7, UR4, PT ;  /* 0x0000000407007c0c */ /* 0x000fe2000bf26270 */
[----:B------:R-:W-:Y:S01]  /*6030*/  ULDC UR4, c[0x0][0x230] ;  /* 0x00008c0000047ab9 */ /* 0x000fe20000000800 */
[----:B------:R-:W-:Y:S02]  /*6040*/  LOP3.LUT R7, R3, 0x10, RZ, 0x3c, !PT ;  /* 0x0000001003077812 */ /* 0x000fe400078e3cff */
[----:B------:R-:W-:Y:S02]  /*6050*/  ISETP.NE.U32.AND P0, PT, R15, RZ, PT ;  /* 0x000000ff0f00720c */ /* 0x000fe40003f05070 */
[----:B------:R-:W-:Y:S01]  /*6060*/  ISETP.GE.AND P5, PT, R8, UR6, PT ;  /* 0x0000000608007c0c */ /* 0x000fe2000bfa6270 */
[----:B------:R-:W-:Y:S01]  /*6070*/  VIADD R246, R7, UR5 ;  /* 0x0000000507f67c36 */ /* 0x000fe20008000000 */
[----:B------:R-:W-:Y:S01]  /*6080*/  ISETP.NE.U32.AND P3, PT, R18, RZ, PT ;  /* 0x000000ff1200720c */ /* 0x000fe20003f65070 */
[----:B------:R-:W-:Y:S01]  /*6090*/  ULDC UR6, c[0x0][0x230] ;  /* 0x00008c0000067ab9 */ /* 0x000fe20000000800 */
[----:B------:R-:W-:-:S02]  /*60a0*/  SEL R15, R14, RZ, !P1 ;  /* 0x000000ff0e0f7207 */ /* 0x000fc40004800000 */
[C---:B------:R-:W-:Y:S01]  /*60b0*/  LOP3.LUT R6, R4.reuse, 0x46, RZ, 0xfc, !PT ;  /* 0x0000004604067812 */ /* 0x040fe200078efcff */
[----:B------:R-:W-:Y:S01]  /*60c0*/  LDGSTS.E [R246], desc[UR16][R112.64], P4 ;  /* 0x0000000070f67fae */ /* 0x000fe2000a121850 */
[----:B------:R-:W-:Y:S02]  /*60d0*/  LOP3.LUT R5, R4, 0x64, RZ, 0xfc, !PT ;  /* 0x0000006404057812 */ /* 0x000fe400078efcff */
[----:B------:R-:W-:Y:S02]  /*60e0*/  SEL R238, R14, RZ, !P5 ;  /* 0x000000ff0eee7207 */ /* 0x000fe40006800000 */
[----:B------:R-:W-:Y:S02]  /*60f0*/  ISETP.NE.U32.AND P5, PT, R15, RZ, PT ;  /* 0x000000ff0f00720c */ /* 0x000fe40003fa5070 */
[----:B------:R-:W-:Y:S01]  /*6100*/  ISETP.GE.AND P1, PT, R6, UR7, PT ;  /* 0x0000000706007c0c */ /* 0x000fe2000bf26270 */
[----:B------:R-:W-:Y:S01]  /*6110*/  LDGSTS.E [R246+0x8], desc[UR16][R114.64], P3 ;  /* 0x0000800072f67fae */ /* 0x000fe20009921850 */
[----:B------:R-:W-:Y:S01]  /*6120*/  ISETP.GE.AND P4, PT, R5, UR8, PT ;  /* 0x0000000805007c0c */ /* 0x000fe2000bf86270 */
[----:B------:R-:W-:Y:S01]  /*6130*/  ULDC UR8, c[0x0][0x230] ;  /* 0x00008c0000087ab9 */ /* 0x000fe20000000800 */
[C---:B------:R-:W-:Y:S01]  /*6140*/  SEL R18, R14.reuse, RZ, !P1 ;  /* 0x000000ff0e127207 */ /* 0x040fe20004800000 */
[----:B------:R-:W-:Y:S01]  /*6150*/  LDGSTS.E [R246+0x2000], desc[UR16][R108.64], P0 ;  /* 0x020000006cf67fae */ /* 0x000fe20008121850 */
[----:B------:R-:W-:Y:S01]  /*6160*/  SEL R15, R14, RZ, !P4 ;  /* 0x000000ff0e0f7207 */ /* 0x000fe20006000000 */
[----:B------:R-:W-:Y:S01]  /*6170*/  ULDC UR7, c[0x0][0x230] ;  /* 0x00008c0000077ab9 */ /* 0x000fe20000000800 */
[----:B------:R-:W-:-:S02]  /*6180*/  LOP3.LUT R7, R4, 0x66, RZ, 0xfc, !PT ;  /* 0x0000006604077812 */ /* 0x000fc400078efcff */
[----:B------:R-:W-:Y:S01]  /*6190*/  ISETP.NE.U32.AND P1, PT, R238, RZ, PT ;  /* 0x000000ffee00720c */ /* 0x000fe20003f25070 */
[----:B------:R-:W-:Y:S01]  /*61a0*/  LDGSTS.E [R246+0x2008], desc[UR16][R236.64], P5 ;  /* 0x02008000ecf67fae */ /* 0x000fe2000a921850 */
[----:B------:R-:W-:Y:S02]  /*61b0*/  ISETP.NE.U32.AND P4, PT, R18, RZ, PT ;  /* 0x000000ff1200720c */ /* 0x000fe40003f85070 */
[C---:B------:R-:W-:Y:S02]  /*61c0*/  LOP3.LUT R5, R4.reuse, 0x8, RZ, 0xfc, !PT ;  /* 0x0000000804057812 */ /* 0x040fe400078efcff */
[----:B------:R-:W-:Y:S02]  /*61d0*/  ISETP.NE.U32.AND P3, PT, R15, RZ, PT ;  /* 0x000000ff0f00720c */ /* 0x000fe40003f65070 */
[----:B------:R-:W-:Y:S01]  /*61e0*/  ISETP.GE.AND P0, PT, R7, UR8, PT ;  /* 0x0000000807007c0c */ /* 0x000fe2000bf06270 */
[----:B------:R-:W-:Y:S01]  /*61f0*/  ULDC UR8, c[0x0][0x230] ;  /* 0x00008c0000087ab9 */ /* 0x000fe20000000800 */
[----:B------:R-:W-:-:S02]  /*6200*/  LOP3.LUT R6, R4, 0xa, RZ, 0xfc, !PT ;  /* 0x0000000a04067812 */ /* 0x000fc400078efcff */
[----:B------:R-:W-:Y:S01]  /*6210*/  ISETP.GE.AND P5, PT, R5, UR4, PT ;  /* 0x0000000405007c0c */ /* 0x000fe2000bfa6270 */
[----:B------:R-:W-:Y:S01]  /*6220*/  LDGSTS.E [R246+0x4000], desc[UR16][R224.64], P1 ;  /* 0x04000000e0f67fae */ /* 0x000fe20008921850 */
[----:B------:R-:W-:Y:S01]  /*6230*/  LOP3.LUT R5, R4, 0x28, RZ, 0xfc, !PT ;  /* 0x0000002804057812 */ /* 0x000fe200078efcff */
[----:B------:R-:W-:Y:S01]  /*6240*/  ULDC UR4, c[0x0][0x230] ;  /* 0x00008c0000047ab9 */ /* 0x000fe20000000800 */
[----:B------:R-:W-:Y:S01]  /*6250*/  SEL R15, R14, RZ, !P0 ;  /* 0x000000ff0e0f7207 */ /* 0x000fe20004000000 */
[----:B------:R-:W-:Y:S01]  /*6260*/  LDGSTS.E [R246+0x4008], desc[UR16][R212.64], P4 ;  /* 0x04008000d4f67fae */ /* 0x000fe2000a121850 */
[----:B------:R-:W-:Y:S01]  /*6270*/  ISETP.GE.AND P0, PT, R6, UR6, PT ;  /* 0x0000000606007c0c */ /* 0x000fe2000bf06270 */
[----:B------:R-:W-:Y:S01]  /*6280*/  ULDC UR6, c[0x0][0x230] ;  /* 0x00008c0000067ab9 */ /* 0x000fe20000000800 */
[C---:B------:R-:W-:Y:S01]  /*6290*/  SEL R238, R14.reuse, RZ, !P5 ;  /* 0x000000ff0eee7207 */ /* 0x040fe20006800000 */
[----:B------:R-:W-:Y:S01]  /*62a0*/  LDGSTS.E [R246+0x6000], desc[UR16][R200.64], P3 ;  /* 0x06000000c8f67fae */ /* 0x000fe20009921850 */
[----:B------:R-:W-:Y:S01]  /*62b0*/  ISETP.GE.AND P5, PT, R5, UR7, PT ;  /* 0x0000000705007c0c */ /* 0x000fe2000bfa6270 */
[----:B------:R-:W-:Y:S01]  /*62c0*/  ULDC UR7, c[0x0][0x230] ;  /* 0x00008c0000077ab9 */ /* 0x000fe20000000800 */
[----:B------:R-:W-:-:S02]  /*62d0*/  SEL R18, R14, RZ, !P0 ;  /* 0x000000ff0e127207 */ /* 0x000fc40004000000 */
[----:B------:R-:W-:Y:S02]  /*62e0*/  LOP3.LUT R5, R4, 0x2a, RZ, 0xfc, !PT ;  /* 0x0000002a04057812 */ /* 0x000fe400078efcff */
[----:B------:R-:W-:Y:S02]  /*62f0*/  ISETP.NE.U32.AND P1, PT, R15, RZ, PT ;  /* 0x000000ff0f00720c */ /* 0x000fe40003f25070 */
[----:B------:R-:W-:Y:S02]  /*6300*/  ISETP.NE.U32.AND P0, PT, R238, RZ, PT ;  /* 0x000000ffee00720c */ /* 0x000fe40003f05070 */
[----:B------:R-:W-:Y:S02]  /*6310*/  SEL R15, R14, RZ, !P5 ;  /* 0x000000ff0e0f7207 */ /* 0x000fe40006800000 */
[----:B------:R-:W-:Y:S02]  /*6320*/  ISETP.NE.U32.AND P5, PT, R18, RZ, PT ;  /* 0x000000ff1200720c */ /* 0x000fe40003fa5070 */
[----:B------:R-:W-:Y:S01]  /*6330*/  ISETP.GE.AND P3, PT, R5, UR4, PT ;  /* 0x0000000405007c0c */ /* 0x000fe2000bf66270 */
[----:B------:R-:W-:Y:S01]  /*6340*/  ULDC UR4, c[0x0][0x230] ;  /* 0x00008c0000047ab9 */ /* 0x000fe20000000800 */
[----:B------:R-:W-:-:S02]  /*6350*/  LOP3.LUT R5, R3, 0x20, RZ, 0x3c, !PT ;  /* 0x0000002003057812 */ /* 0x000fc400078e3cff */
[C---:B------:R-:W-:Y:S01]  /*6360*/  LOP3.LUT R6, R4.reuse, 0x4a, RZ, 0xfc, !PT ;  /* 0x0000004a04067812 */ /* 0x040fe200078efcff */
[----:B------:R-:W-:Y:S01]  /*6370*/  LDGSTS.E [R246+0x6008], desc[UR16][R188.64], P1 ;  /* 0x06008000bcf67fae */ /* 0x000fe20008921850 */
[----:B------:R-:W-:Y:S01]  /*6380*/  ISETP.NE.U32.AND P4, PT, R15, RZ, PT ;  /* 0x000000ff0f00720c */ /* 0x000fe20003f85070 */
[----:B------:R-:W-:Y:S01]  /*6390*/  VIADD R247, R5, UR5 ;  /* 0x0000000505f77c36 */ /* 0x000fe20008000000 */
[----:B------:R-:W-:Y:S02]  /*63a0*/  LOP3.LUT R5, R4, 0x68, RZ, 0xfc, !PT ;  /* 0x0000006804057812 */ /* 0x000fe400078efcff */
[----:B------:R-:W-:Y:S02]  /*63b0*/  SEL R15, R14, RZ, !P3 ;  /* 0x000000ff0e0f7207 */ /* 0x000fe40005800000 */
[----:B------:R-:W-:Y:S01]  /*63c0*/  ISETP.GE.AND P3, PT, R6, UR7, PT ;  /* 0x0000000706007c0c */ /* 0x000fe2000bf66270 */
[----:B------:R-:W-:Y:S01]  /*63d0*/  LDGSTS.E [R247], desc[UR16][R176.64], P0 ;  /* 0x00000000b0f77fae */ /* 0x000fe20008121850 */
[----:B------:R-:W-:Y:S01]  /*63e0*/  ULDC UR7, c[0x0][0x230] ;  /* 0x00008c0000077ab9 */ /* 0x000fe20000000800 */
[----:B------:R-:W-:-:S02]  /*63f0*/  LOP3.LUT R7, R4, 0x48, RZ, 0xfc, !PT ;  /* 0x0000004804077812 */ /* 0x000fc400078efcff */
[----:B------:R-:W-:Y:S01]  /*6400*/  LDGSTS.E [R247+0x8], desc[UR16][R172.64], P5 ;  /* 0x00008000acf77fae */ /* 0x000fe2000a921850 */
[----:B------:R-:W-:Y:S01]  /*6410*/  ISETP.GE.AND P5, PT, R5, UR7, PT ;  /* 0x0000000705007c0c */ /* 0x000fe2000bfa6270 */
[----:B------:R-:W-:Y:S01]  /*6420*/  ULDC UR7, c[0x0][0x230] ;  /* 0x00008c0000077ab9 */ /* 0x000fe20000000800 */
[----:B------:R-:W-:Y:S01]  /*6430*/  ISETP.GE.AND P1, PT, R7, UR6, PT ;  /* 0x0000000607007c0c */ /* 0x000fe2000bf26270 */
[----:B------:R-:W1:Y:S01]  /*6440*/  S2R R5, SR_TID.X ;  /* 0x0000000000057919 */ /* 0x000e620000002100 */
[C---:B------:R-:W-:Y:S01]  /*6450*/  LOP3.LUT R7, R4.reuse, 0x6a, RZ, 0xfc, !PT ;  /* 0x0000006a04077812 */ /* 0x040fe200078efcff */
[----:B------:R-:W-:Y:S01]  /*6460*/  ULDC UR6, c[0x0][0x230] ;  /* 0x00008c0000067ab9 */ /* 0x000fe20000000800 */
[----:B------:R-:W-:Y:S01]  /*6470*/  LOP3.LUT R6, R4, 0xc, RZ, 0xfc, !PT ;  /* 0x0000000c04067812 */ /* 0x000fe200078efcff */
[----:B------:R-:W-:Y:S01]  /*6480*/  LDGSTS.E [R247+0x2000], desc[UR16][R208.64], P4 ;  /* 0x02000000d0f77fae */ /* 0x000fe2000a121850 */
[----:B------:R-:W-:Y:S01]  /*6490*/  ISETP.GE.AND P4, PT, R7, UR8, PT ;  /* 0x0000000807007c0c */ /* 0x000fe2000bf86270 */
[----:B------:R-:W-:Y:S01]  /*64a0*/  ULDC UR8, c[0x0][0x230] ;  /* 0x00008c0000087ab9 */ /* 0x000fe20000000800 */
[----:B------:R-:W-:-:S02]  /*64b0*/  SEL R18, R14, RZ, !P1 ;  /* 0x000000ff0e127207 */ /* 0x000fc40004800000 */
[----:B------:R-:W-:Y:S02]  /*64c0*/  ISETP.NE.U32.AND P1, PT, R15, RZ, PT ;  /* 0x000000ff0f00720c */ /* 0x000fe40003f25070 */
[C---:B------:R-:W-:Y:S02]  /*64d0*/  SEL R239, R14.reuse, RZ, !P4 ;  /* 0x000000ff0eef7207 */ /* 0x040fe40006000000 */
[----:B------:R-:W-:Y:S02]  /*64e0*/  SEL R15, R14, RZ, !P3 ;  /* 0x000000ff0e0f7207 */ /* 0x000fe40005800000 */
[----:B------:R-:W-:Y:S01]  /*64f0*/  ISETP.GE.AND P4, PT, R6, UR4, PT ;  /* 0x0000000406007c0c */ /* 0x000fe2000bf86270 */
[----:B------:R-:W-:Y:S01]  /*6500*/  ULDC UR4, c[0x0][0x230] ;  /* 0x00008c0000047ab9 */ /* 0x000fe20000000800 */
[----:B------:R-:W-:Y:S02]  /*6510*/  ISETP.NE.U32.AND P3, PT, R18, RZ, PT ;  /* 0x000000ff1200720c */ /* 0x000fe40003f65070 */
[----:B------:R-:W-:-:S02]  /*6520*/  SEL R238, R14, RZ, !P5 ;  /* 0x000000ff0eee7207 */ /* 0x000fc40006800000 */
[----:B------:R-:W-:Y:S01]  /*6530*/  ISETP.NE.U32.AND P0, PT, R15, RZ, PT ;  /* 0x000000ff0f00720c */ /* 0x000fe20003f05070 */
[----:B------:R-:W-:Y:S01]  /*6540*/  LDGSTS.E [R247+0x2008], desc[UR16][R232.64], P1 ;  /* 0x02008000e8f77fae */ /* 0x000fe20008921850 */
[----:B------:R-:W-:Y:S02]  /*6550*/  SEL R18, R14, RZ, !P4 ;  /* 0x000000ff0e127207 */ /* 0x000fe40006000000 */
[----:B------:R-:W-:Y:S02]  /*6560*/  ISETP.NE.U32.AND P4, PT, R238, RZ, PT ;  /* 0x000000ffee00720c */ /* 0x000fe40003f85070 */
[C---:B------:R-:W-:Y:S02]  /*6570*/  LOP3.LUT R7, R4.reuse, 0x2c, RZ, 0xfc, !PT ;  /* 0x0000002c04077812 */ /* 0x040fe400078efcff */
[----:B------:R-:W-:Y:S01]  /*6580*/  LOP3.LUT R6, R4, 0x4c, RZ, 0xfc, !PT ;  /* 0x0000004c04067812 */ /* 0x000fe200078efcff */
[----:B------:R-:W-:Y:S01]  /*6590*/  LDGSTS.E [R247+0x4000], desc[UR16][R140.64], P3 ;  /* 0x040000008cf77fae */ /* 0x000fe20009921850 */
[----:B------:R-:W-:-:S02]  /*65a0*/  ISETP.NE.U32.AND P3, PT, R239, RZ, PT ;  /* 0x000000ffef00720c */ /* 0x000fc40003f65070 */
[----:B-1----:R-:W-:Y:S01]  /*65b0*/  LEA.HI R5, R5, 0x4e, RZ, 0x1a ;  /* 0x0000004e05057811 */ /* 0x002fe200078fd0ff */
[----:B------:R-:W-:Y:S01]  /*65c0*/  LDGSTS.E [R247+0x4008], desc[UR16][R192.64], P0 ;  /* 0x04008000c0f77fae */ /* 0x000fe20008121850 */
[----:B------:R-:W-:Y:S02]  /*65d0*/  ISETP.NE.U32.AND P0, PT, R18, RZ, PT ;  /* 0x000000ff1200720c */ /* 0x000fe40003f05070 */
[----:B------:R-:W-:Y:S01]  /*65e0*/  ISETP.GE.AND P5, PT, R5, UR6, PT ;  /* 0x0000000605007c0c */ /* 0x000fe2000bfa6270 */
[----:B------:R-:W-:Y:S01]  /*65f0*/  ULDC UR6, c[0x0][0x230] ;  /* 0x00008c0000067ab9 */ /* 0x000fe20000000800 */
[----:B------:R-:W-:Y:S01]  /*6600*/  LDGSTS.E [R247+0x6000], desc[UR16][R220.64], P4 ;  /* 0x06000000dcf77fae */ /* 0x000fe2000a121850 */
[----:B------:R-:W-:Y:S02]  /*6610*/  LOP3.LUT R8, R4, 0x30, RZ, 0xfc, !PT ;  /* 0x0000003004087812 */ /* 0x000fe400078efcff */
[C---:B------:R-:W-:Y:S02]  /*6620*/  SEL R15, R14.reuse, RZ, !P5 ;  /* 0x000000ff0e0f7207 */ /* 0x040fe40006800000 */
[----:B------:R-:W-:Y:S01]  /*6630*/  ISETP.GE.AND P5, PT, R137, UR6, PT ;  /* 0x0000000689007c0c */ /* 0x000fe2000bfa6270 */
[----:B------:R-:W-:Y:S01]  /*6640*/  ULDC UR6, c[0x0][0x230] ;  /* 0x00008c0000067ab9 */ /* 0x000fe20000000800 */
[----:B------:R-:W-:Y:S01]  /*6650*/  ISETP.NE.U32.AND P1, PT, R15, RZ, PT ;  /* 0x000000ff0f00720c */ /* 0x000fe20003f25070 */
[----:B------:R-:W-:Y:S01]  /*6660*/  LDGSTS.E [R247+0x6008], desc[UR16][R180.64], P3 ;  /* 0x06008000b4f77fae */ /* 0x000fe20009921850 */
[----:B------:R-:W-:-:S02]  /*6670*/  SEL R15, R14, RZ, !P5 ;  /* 0x000000ff0e0f7207 */ /* 0x000fc40006800000 */
[----:B------:R-:W-:Y:S01]  /*6680*/  ISETP.GE.AND P4, PT, R7, UR6, PT ;  /* 0x0000000607007c0c */ /* 0x000fe2000bf86270 */
[----:B------:R-:W-:Y:S01]  /*6690*/  ULDC UR6, c[0x0][0x230] ;  /* 0x00008c0000067ab9 */ /* 0x000fe20000000800 */
[----:B------:R-:W-:Y:S02]  /*66a0*/  ISETP.NE.U32.AND P5, PT, R15, RZ, PT ;  /* 0x000000ff0f00720c */ /* 0x000fe40003fa5070 */
[----:B------:R-:W-:Y:S02]  /*66b0*/  SEL R15, R14, RZ, !P4 ;  /* 0x000000ff0e0f7207 */ /* 0x000fe40006000000 */
[----:B------:R-:W-:Y:S01]  /*66c0*/  ISETP.GE.AND P4, PT, R0, UR4, PT ;  /* 0x0000000400007c0c */ /* 0x000fe2000bf86270 */
[----:B------:R-:W-:Y:S01]  /*66d0*/  ULDC UR4, c[0x0][0x230] ;  /* 0x00008c0000047ab9 */ /* 0x000fe20000000800 */
[----:B------:R-:W-:Y:S01]  /*66e0*/  ISETP.GE.AND P3, PT, R6, UR8, PT ;  /* 0x0000000806007c0c */ /* 0x000fe2000bf66270 */
[----:B------:R-:W-:Y:S01]  /*66f0*/  ULDC UR8, c[0x0][0x230] ;  /* 0x00008c0000087ab9 */ /* 0x000fe20000000800 */
[----:B------:R-:W-:-:S02]  /*6700*/  SEL R18, R14, RZ, !P4 ;  /* 0x000000ff0e127207 */ /* 0x000fc40006000000 */
[----:B------:R-:W-:Y:S02]  /*6710*/  ISETP.NE.U32.AND P4, PT, R15, RZ, PT ;  /* 0x000000ff0f00720c */ /* 0x000fe40003f85070 */
[----:B------:R-:W-:Y:S02]  /*6720*/  LOP3.LUT R6, R3, 0x30, RZ, 0x3c, !PT ;  /* 0x0000003003067812 */ /* 0x000fe400078e3cff */
[----:B------:R-:W-:Y:S02]  /*6730*/  SEL R238, R14, RZ, !P3 ;  /* 0x000000ff0eee7207 */ /* 0x000fe40005800000 */
[----:B------:R-:W-:Y:S01]  /*6740*/  LOP3.LUT R7, R4, 0x10, RZ, 0xfc, !PT ;  /* 0x0000001004077812 */ /* 0x000fe200078efcff */
[----:B------:R-:W-:Y:S01]  /*6750*/  VIADD R248, R6, UR5 ;  /* 0x0000000506f87c36 */ /* 0x000fe20008000000 */
[----:B------:R-:W-:Y:S02]  /*6760*/  LOP3.LUT R6, R4, 0x6c, RZ, 0xfc, !PT ;  /* 0x0000006c04067812 */ /* 0x000fe400078efcff */
[----:B------:R-:W-:Y:S01]  /*6770*/  ISETP.GE.AND P3, PT, R139, UR7, PT ;  /* 0x000000078b007c0c */ /* 0x000fe2000bf66270 */
[----:B------:R-:W-:Y:S01]  /*6780*/  ULDC UR7, c[0x0][0x230] ;  /* 0x00008c0000077ab9 */ /* 0x000fe20000000800 */
[----:B------:R-:W-:Y:S01]  /*6790*/  LDGSTS.E [R248], desc[UR16][R116.64], P0 ;  /* 0x0000000074f87fae */ /* 0x000fe20008121850 */
[----:B------:R-:W-:-:S02]  /*67a0*/  ISETP.NE.U32.AND P0, PT, R18, RZ, PT ;  /* 0x000000ff1200720c */ /* 0x000fc40003f05070 */
[----:B------:R-:W-:Y:S01]  /*67b0*/  SEL R15, R14, RZ, !P3 ;  /* 0x000000ff0e0f7207 */ /* 0x000fe20005800000 */
[----:B------:R-:W-:Y:S01]  /*67c0*/  LDGSTS.E [R248+0x8], desc[UR16][R164.64], P2 ;  /* 0x00008000a4f87fae */ /* 0x000fe20009121850 */
[----:B------:R-:W-:Y:S02]  /*67d0*/  ISETP.NE.U32.AND P2, PT, R238, RZ, PT ;  /* 0x000000ffee00720c */ /* 0x000fe40003f45070 */
[----:B------:R-:W-:Y:S01]  /*67e0*/  ISETP.NE.U32.AND P3, PT, R15, RZ, PT ;  /* 0x000000ff0f00720c */ /* 0x000fe20003f65070 */
[----:B------:R-:W-:Y:S01]  /*67f0*/  LDGSTS.E [R248+0x2000], desc[UR16][R124.64], P4 ;  /* 0x020000007cf87fae */ /* 0x000fe2000a121850 */
[----:B------:R-:W-:Y:S01]  /*6800*/  ISETP.GE.AND P4, PT, R6, UR8, PT ;  /* 0x0000000806007c0c */ /* 0x000fe2000bf86270 */
[----:B------:R-:W-:Y:S01]  /*6810*/  ULDC UR8, c[0x0][0x230] ;  /* 0x00008c0000087ab9 */ /* 0x000fe20000000800 */
[----:B------:R-:W-:Y:S01]  /*6820*/  LOP3.LUT R6, R4, 0x12, RZ, 0xfc, !PT ;  /* 0x0000001204067812 */ /* 0x000fe200078efcff */
[----:B------:R-:W-:Y:S01]  /*6830*/  LDGSTS.E [R248+0x2008], desc[UR16][R126.64], P6 ;  /* 0x020080007ef87fae */ /* 0x000fe2000b121850 */
[----:B------:R-:W-:-:S02]  /*6840*/  SEL R238, R14, RZ, !P4 ;  /* 0x000000ff0eee7207 */ /* 0x000fc40006000000 */
[----:B------:R-:W-:Y:S01]  /*6850*/  ISETP.GE.AND P4, PT, R7, UR4, PT ;  /* 0x0000000407007c0c */ /* 0x000fe2000bf86270 */
[----:B------:R-:W-:Y:S01]  /*6860*/  ULDC UR4, c[0x0][0x230] ;  /* 0x00008c0000047ab9 */ /* 0x000fe20000000800 */
[----:B------:R-:W-:Y:S01]  /*6870*/  ISETP.GE.AND P6, PT, R249, UR7, PT ;  /* 0x00000007f9007c0c */ /* 0x000fe2000bfc6270 */
[----:B------:R-:W-:Y:S01]  /*6880*/  LDGSTS.E [R248+0x4000], desc[UR16][R128.64], P2 ;  /* 0x0400000080f87fae */ /* 0x000fe20009121850 */
[----:B------:R-:W-:Y:S01]  /*6890*/  SEL R18, R14, RZ, !P4 ;  /* 0x000000ff0e127207 */ /* 0x000fe20006000000 */
[----:B------:R-:W-:Y:S01]  /*68a0*/  ULDC UR7, c[0x0][0x230] ;  /* 0x00008c0000077ab9 */ /* 0x000fe20000000800 */
[----:B------:R-:W-:Y:S01]  /*68b0*/  ISETP.NE.U32.AND P4, PT, R238, RZ, PT ;  /* 0x000000ffee00720c */ /* 0x000fe20003f85070 */
[----:B------:R-:W-:Y:S01]  /*68c0*/  LDGSTS.E [R248+0x4008], desc[UR16][R130.64], P1 ;  /* 0x0400800082f87fae */ /* 0x000fe20008921850 */
[----:B------:R-:W-:Y:S02]  /*68d0*/  SEL R15, R14, RZ, !P6 ;  /* 0x000000ff0e0f7207 */ /* 0x000fe40007000000 */
[----:B------:R-:W-:Y:S01]  /*68e0*/  ISETP.GE.AND P2, PT, R6, UR6, PT ;  /* 0x0000000606007c0c */ /* 0x000fe2000bf46270 */
[----:B------:R-:W-:Y:S01]  /*68f0*/  ULDC UR6, c[0x0][0x230] ;  /* 0x00008c0000067ab9 */ /* 0x000fe20000000800 */
[----:B------:R-:W-:-:S02]  /*6900*/  ISETP.NE.U32.AND P6, PT, R15, RZ, PT ;  /* 0x000000ff0f00720c */ /* 0x000fc40003fc5070 */
[----:B------:R-:W-:Y:S02]  /*6910*/  SEL R15, R14, RZ, !P2 ;  /* 0x000000ff0e0f7207 */ /* 0x000fe40005000000 */
[----:B------:R-:W-:Y:S02]  /*6920*/  ISETP.NE.U32.AND P2, PT, R18, RZ, PT ;  /* 0x000000ff1200720c */ /* 0x000fe40003f45070 */
[----:B------:R-:W-:Y:S01]  /*6930*/  LOP3.LUT R9, R4, 0x32, RZ, 0xfc, !PT ;  /* 0x0000003204097812 */ /* 0x000fe200078efcff */
[----:B------:R-:W-:Y:S01]  /*6940*/  LDGSTS.E [R248+0x6000], desc[UR16][R132.64], P4 ;  /* 0x0600000084f87fae */ /* 0x000fe2000a121850 */
[----:B------:R-:W-:Y:S01]  /*6950*/  ISETP.GE.AND P4, PT, R8, UR4, PT ;  /* 0x0000000408007c0c */ /* 0x000fe2000bf86270 */
[----:B------:R-:W-:Y:S01]  /*6960*/  ULDC UR4, c[0x0][0x230] ;  /* 0x00008c0000047ab9 */ /* 0x000fe20000000800 */
[----:B------:R-:W-:Y:S01]  /*6970*/  LOP3.LUT R8, R3, 0x40, RZ, 0x3c, !PT ;  /* 0x0000004003087812 */ /* 0x000fe200078e3cff */
[----:B------:R-:W-:Y:S01]  /*6980*/  LDGSTS.E [R248+0x6008], desc[UR16][R134.64], P5 ;  /* 0x0600800086f87fae */ /* 0x000fe2000a921850 */
[----:B------:R-:W-:-:S02]  /*6990*/  ISETP.NE.U32.AND P1, PT, R15, RZ, PT ;  /* 0x000000ff0f00720c */ /* 0x000fc40003f25070 */
[----:B------:R-:W-:Y:S01]  /*69a0*/  ISETP.GE.AND P5, PT, R9, UR6, PT ;  /* 0x0000000609007c0c */ /* 0x000fe2000bfa6270 */
[----:B------:R-:W-:Y:S01]  /*69b0*/  VIADD R249, R8, UR5 ;  /* 0x0000000508f97c36 */ /* 0x000fe20008000000 */
[----:B------:R-:W-:Y:S01]  /*69c0*/  LOP3.LUT R7, R4, 0x50, RZ, 0xfc, !PT ;  /* 0x0000005004077812 */ /* 0x000fe200078efcff */
[----:B------:R-:W-:Y:S01]  /*69d0*/  ULDC UR6, c[0x0][0x230] ;  /* 0x00008c0000067ab9 */ /* 0x000fe20000000800 */
[----:B------:R-:W-:Y:S02]  /*69e0*/  SEL R15, R14, RZ, !P4 ;  /* 0x000000ff0e0f7207 */ /* 0x000fe40006000000 */
[----:B------:R-:W-:Y:S01]  /*69f0*/  LOP3.LUT R6, R4, 0x52, RZ, 0xfc, !PT ;  /* 0x0000005204067812 */ /* 0x000fe200078efcff */
[----:B------:R-:W-:Y:S01]  /*6a00*/  LDGSTS.E [R249], desc[UR16][R122.64], P2 ;  /* 0x000000007af97fae */ /* 0x000fe20009121850 */
[----:B------:R-:W-:Y:S02]  /*6a10*/  SEL R238, R14, RZ, !P5 ;  /* 0x000000ff0eee7207 */ /* 0x000fe40006800000 */
[----:B------:R-:W-:Y:S01]  /*6a20*/  ISETP.GE.AND P4, PT, R7, UR7, PT ;  /* 0x0000000707007c0c */ /* 0x000fe2000bf86270 */
[----:B------:R-:W-:Y:S01]  /*6a30*/  LDGSTS.E [R249+0x8], desc[UR16][R106.64], P1 ;  /* 0x000080006af97fae */ /* 0x000fe20008921850 */
[----:B------:R-:W-:Y:S01]  /*6a40*/  ISETP.NE.U32.AND P5, PT, R15, RZ, PT ;  /* 0x000000ff0f00720c */ /* 0x000fe20003fa5070 */
[----:B------:R-:W-:Y:S01]  /*6a50*/  ULDC UR7, c[0x0][0x230] ;  /* 0x00008c0000077ab9 */ /* 0x000fe20000000800 */
[----:B------:R-:W-:Y:S01]  /*6a60*/  ISETP.GE.AND P2, PT, R6, UR8, PT ;  /* 0x0000000806007c0c */ /* 0x000fe2000bf46270 */
[----:B------:R-:W-:Y:S01]  /*6a70*/  ULDC UR8, c[0x0][0x230] ;  /* 0x00008c0000087ab9 */ /* 0x000fe20000000800 */
[----:B------:R-:W-:-:S02]  /*6a80*/  SEL R18, R14, RZ, !P4 ;  /* 0x000000ff0e127207 */ /* 0x000fc40006000000 */
[----:B------:R-:W-:Y:S02]  /*6a90*/  ISETP.NE.U32.AND P4, PT, R238, RZ, PT ;  /* 0x000000ffee00720c */ /* 0x000fe40003f85070 */
[----:B------:R-:W-:Y:S02]  /*6aa0*/  SEL R15, R14, RZ, !P2 ;  /* 0x000000ff0e0f7207 */ /* 0x000fe40005000000 */
[----:B------:R-:W-:Y:S02]  /*6ab0*/  ISETP.NE.U32.AND P2, PT, R18, RZ, PT ;  /* 0x000000ff1200720c */ /* 0x000fe40003f45070 */
[C---:B------:R-:W-:Y:S01]  /*6ac0*/  LOP3.LUT R8, R4.reuse, 0x70, RZ, 0xfc, !PT ;  /* 0x0000007004087812 */ /* 0x040fe200078efcff */
[----:B------:R-:W-:Y:S01]  /*6ad0*/  LDGSTS.E [R249+0x2000], desc[UR16][R234.64], P5 ;  /* 0x02000000eaf97fae */ /* 0x000fe2000a921850 */
[----:B------:R-:W-:Y:S02]  /*6ae0*/  LOP3.LUT R6, R4, 0x72, RZ, 0xfc, !PT ;  /* 0x0000007204067812 */ /* 0x000fe400078efcff */
[----:B------:R-:W-:Y:S01]  /*6af0*/  ISETP.GE.AND P5, PT, R8, UR7, PT ;  /* 0x0000000708007c0c */ /* 0x000fe2000bfa6270 */
[----:B------:R-:W-:Y:S01]  /*6b00*/  ULDC UR7, c[0x0][0x230] ;  /* 0x00008c0000077ab9 */ /* 0x000fe20000000800 */
[----:B------:R-:W-:Y:S01]  /*6b10*/  ISETP.NE.U32.AND P1, PT, R15, RZ, PT ;  /* 0x000000ff0f00720c */ /* 0x000fe20003f25070 */
[----:B------:R-:W-:Y:S01]  /*6b20*/  LDGSTS.E [R249+0x2008], desc[UR16][R230.64], P4 ;  /* 0x02008000e6f97fae */ /* 0x000fe2000a121850 */
[----:B------:R-:W-:-:S02]  /*6b30*/  SEL R15, R14, RZ, !P5 ;  /* 0x000000ff0e0f7207 */ /* 0x000fc40006800000 */
[----:B------:R-:W-:Y:S01]  /*6b40*/  LOP3.LUT R7, R4, 0x14, RZ, 0xfc, !PT ;  /* 0x0000001404077812 */ /* 0x000fe200078efcff */
[----:B------:R-:W-:Y:S01]  /*6b50*/  LDGSTS.E [R249+0x4000], desc[UR16][R226.64], P2 ;  /* 0x04000000e2f97fae */ /* 0x000fe20009121850 */
[----:B------:R-:W-:Y:S01]  /*6b60*/  ISETP.GE.AND P4, PT, R6, UR8, PT ;  /* 0x0000000806007c0c */ /* 0x000fe2000bf86270 */
[----:B------:R-:W-:Y:S01]  /*6b70*/  ULDC UR8, c[0x0][0x230] ;  /* 0x00008c0000087ab9 */ /* 0x000fe20000000800 */
[----:B------:R-:W-:Y:S02]  /*6b80*/  ISETP.NE.U32.AND P2, PT, R15, RZ, PT ;  /* 0x000000ff0f00720c */ /* 0x000fe40003f45070 */
[----:B------:R-:W-:Y:S01]  /*6b90*/  ISETP.GE.AND P5, PT, R7, UR4, PT ;  /* 0x0000000407007c0c */ /* 0x000fe2000bfa6270 */
[----:B------:R-:W-:Y:S01]  /*6ba0*/  ULDC UR4, c[0x0][0x230] ;  /* 0x00008c0000047ab9 */ /* 0x000fe20000000800 */
[----:B------:R-:W-:Y:S01]  /*6bb0*/  SEL R238, R14, RZ, !P4 ;  /* 0x000000ff0eee7207 */ /* 0x000fe20006000000 */
[----:B------:R-:W-:Y:S01]  /*6bc0*/  LDGSTS.E [R249+0x4008], desc[UR16][R222.64], P1 ;  /* 0x04008000def97fae */ /* 0x000fe20008921850 */
[----:B------:R-:W-:-:S02]  /*6bd0*/  LOP3.LUT R6, R4, 0x16, RZ, 0xfc, !PT ;  /* 0x0000001604067812 */ /* 0x000fc400078efcff */
[----:B------:R-:W-:Y:S02]  /*6be0*/  SEL R18, R14, RZ, !P5 ;  /* 0x000000ff0e127207 */ /* 0x000fe40006800000 */
[----:B------:R-:W-:Y:S02]  /*6bf0*/  ISETP.NE.U32.AND P5, PT, R238, RZ, PT ;  /* 0x000000ffee00720c */ /* 0x000fe40003fa5070 */
[----:B------:R-:W-:Y:S01]  /*6c00*/  ISETP.GE.AND P4, PT, R6, UR6, PT ;  /* 0x0000000606007c0c */ /* 0x000fe2000bf86270 */
[----:B------:R-:W-:Y:S01]  /*6c10*/  LDGSTS.E [R249+0x6000], desc[UR16][R218.64], P2 ;  /* 0x06000000daf97fae */ /* 0x000fe20009121850 */
[----:B------:R-:W-:Y:S01]  /*6c20*/  LOP3.LUT R8, R4, 0x34, RZ, 0xfc, !PT ;  /* 0x0000003404087812 */ /* 0x000fe200078efcff */
[----:B------:R-:W-:Y:S01]  /*6c30*/  ULDC UR6, c[0x0][0x230] ;  /* 0x00008c0000067ab9 */ /* 0x000fe20000000800 */
[----:B------:R-:W-:Y:S02]  /*6c40*/  SEL R15, R14, RZ, !P4 ;  /* 0x000000ff0e0f7207 */ /* 0x000fe40006000000 */
[----:B------:R-:W-:-:S02]  /*6c50*/  ISETP.NE.U32.AND P4, PT, R18, RZ, PT ;  /* 0x000000ff1200720c */ /* 0x000fc40003f85070 */
[----:B------:R-:W-:Y:S01]  /*6c60*/  ISETP.GE.AND P2, PT, R8, UR4, PT ;  /* 0x0000000408007c0c */ /* 0x000fe2000bf46270 */
[----:B------:R-:W-:Y:S01]  /*6c70*/  ULDC UR4, c[0x0][0x230] ;  /* 0x00008c0000047ab9 */ /* 0x000fe20000000800 */
[----:B------:R-:W-:Y:S01]  /*6c80*/  LOP3.LUT R8, R3, 0x50, RZ, 0x3c, !PT ;  /* 0x0000005003087812 */ /* 0x000fe200078e3cff */
[----:B------:R-:W-:Y:S01]  /*6c90*/  LDGSTS.E [R249+0x6008], desc[UR16][R214.64], P5 ;  /* 0x06008000d6f97fae */ /* 0x000fe2000a921850 */
[C---:B------:R-:W-:Y:S02]  /*6ca0*/  LOP3.LUT R9, R4.reuse, 0x36, RZ, 0xfc, !PT ;  /* 0x0000003604097812 */ /* 0x040fe400078efcff */
[----:B------:R-:W-:Y:S01]  /*6cb0*/  LOP3.LUT R7, R4, 0x54, RZ, 0xfc, !PT ;  /* 0x0000005404077812 */ /* 0x000fe200078efcff */
[----:B------:R-:W-:Y:S01]  /*6cc0*/  VIADD R250, R8, UR5 ;  /* 0x0000000508fa7c36 */ /* 0x000fe20008000000 */
[----:B------:R-:W-:Y:S02]  /*6cd0*/  ISETP.NE.U32.AND P1, PT, R15, RZ, PT ;  /* 0x000000ff0f00720c */ /* 0x000fe40003f25070 */
[----:B------:R-:W-:Y:S01]  /*6ce0*/  ISETP.GE.AND P5, PT, R9, UR6, PT ;  /* 0x0000000609007c0c */ /* 0x000fe2000bfa6270 */
[----:B------:R-:W-:Y:S01]  /*6cf0*/  ULDC UR6, c[0x0][0x230] ;  /* 0x00008c0000067ab9 */ /* 0x000fe20000000800 */
[----:B------:R-:W-:Y:S01]  /*6d00*/  SEL R15, R14, RZ, !P2 ;  /* 0x000000ff0e0f7207 */ /* 0x000fe20005000000 */
[----:B------:R-:W-:Y:S01]  /*6d10*/  LDGSTS.E [R250], desc[UR16][R210.64], P4 ;  /* 0x00000000d2fa7fae */ /* 0x000fe2000a121850 */
[----:B------:R-:W-:-:S02]  /*6d20*/  LOP3.LUT R6, R4, 0x56, RZ, 0xfc, !PT ;  /* 0x0000005604067812 */ /* 0x000fc400078efcff */
[----:B------:R-:W-:Y:S01]  /*6d30*/  ISETP.GE.AND P2, PT, R7, UR7, PT ;  /* 0x0000000707007c0c */ /* 0x000fe2000bf46270 */
[----:B------:R-:W-:Y:S01]  /*6d40*/  ULDC UR7, c[0x0][0x230] ;  /* 0x00008c0000077ab9 */ /* 0x000fe20000000800 */
[----:B------:R-:W-:Y:S02]  /*6d50*/  SEL R238, R14, RZ, !P5 ;  /* 0x000000ff0eee7207 */ /* 0x000fe40006800000 */
[----:B------:R-:W-:Y:S01]  /*6d60*/  ISETP.NE.U32.AND P5, PT, R15, RZ, PT ;  /* 0x000000ff0f00720c */ /* 0x000fe20003fa5070 */
[----:B------:R-:W-:Y:S01]  /*6d70*/  LDGSTS.E [R250+0x8], desc[UR16][R206.64], P1 ;  /* 0x00008000cefa7fae */ /* 0x000fe20008921850 */
[----:B------:R-:W-:Y:S01]  /*6d80*/  ISETP.GE.AND P4, PT, R6, UR8, PT ;  /* 0x0000000806007c0c */ /* 0x000fe2000bf86270 */
[----:B------:R-:W-:Y:S01]  /*6d90*/  ULDC UR8, c[0x0][0x230] ;  /* 0x00008c0000087ab9 */ /* 0x000fe20000000800 */
[----:B------:R-:W-:Y:S02]  /*6da0*/  SEL R18, R14, RZ, !P2 ;  /* 0x000000ff0e127207 */ /* 0x000fe40005000000 */
[----:B------:R-:W-:-:S02]  /*6db0*/  ISETP.NE.U32.AND P2, PT, R238, RZ, PT ;  /* 0x000000ffee00720c */ /* 0x000fc40003f45070 */
[----:B------:R-:W-:Y:S02]  /*6dc0*/  SEL R15, R14, RZ, !P4 ;  /* 0x000000ff0e0f7207 */ /* 0x000fe40006000000 */
[----:B------:R-:W-:Y:S02]  /*6dd0*/  ISETP.NE.U32.AND P4, PT, R18, RZ, PT ;  /* 0x000000ff1200720c */ /* 0x000fe40003f85070 */
[C---:B------:R-:W-:Y:S01]  /*6de0*/  LOP3.LUT R8, R4.reuse, 0x74, RZ, 0xfc, !PT ;  /* 0x0000007404087812 */ /* 0x040fe200078efcff */
[----:B------:R-:W-:Y:S01]  /*6df0*/  LDGSTS.E [R250+0x2000], desc[UR16][R202.64], P5 ;  /* 0x02000000cafa7fae */ /* 0x000fe2000a921850 */
[----:B------:R-:W-:Y:S02]  /*6e00*/  LOP3.LUT R7, R4, 0x76, RZ, 0xfc, !PT ;  /* 0x0000007604077812 */ /* 0x000fe400078efcff */
[----:B------:R-:W-:Y:S01]  /*6e10*/  ISETP.GE.AND P5, PT, R8, UR6, PT ;  /* 0x0000000608007c0c */ /* 0x000fe2000bfa6270 */
[----:B------:R-:W-:Y:S01]  /*6e20*/  ULDC UR6, c[0x0][0x230] ;  /* 0x00008c0000067ab9 */ /* 0x000fe20000000800 */
[----:B------:R-:W-:Y:S01]  /*6e30*/  LOP3.LUT R6, R4, 0x18, RZ, 0xfc, !PT ;  /* 0x0000001804067812 */ /* 0x000fe200078efcff */
[----:B------:R-:W-:Y:S01]  /*6e40*/  LDGSTS.E [R250+0x2008], desc[UR16][R198.64], P2 ;  /* 0x02008000c6fa7fae */ /* 0x000fe20009121850 */
[----:B------:R-:W-:-:S02]  /*6e50*/  ISETP.NE.U32.AND P1, PT, R15, RZ, PT ;  /* 0x000000ff0f00720c */ /* 0x000fc40003f25070 */
[----:B------:R-:W-:Y:S01]  /*6e60*/  ISETP.GE.AND P2, PT, R7, UR7, PT ;  /* 0x0000000707007c0c */ /* 0x000fe2000bf46270 */
[----:B------:R-:W-:Y:S01]  /*6e70*/  LDGSTS.E [R250+0x4000], desc[UR16][R196.64], P4 ;  /* 0x04000000c4fa7fae */ /* 0x000fe2000a121850 */
[----:B------:R-:W-:Y:S02]  /*6e80*/  SEL R15, R14, RZ, !P5 ;  /* 0x000000ff0e0f7207 */ /* 0x000fe40006800000 */
[----:B------:R-:W-:Y:S01]  /*6e90*/  ISETP.GE.AND P4, PT, R6, UR4, PT ;  /* 0x0000000406007c0c */ /* 0x000fe2000bf86270 */
[----:B------:R-:W-:Y:S01]  /*6ea0*/  ULDC UR4, c[0x0][0x230] ;  /* 0x00008c0000047ab9 */ /* 0x000fe20000000800 */
[C---:B------:R-:W-:Y:S01]  /*6eb0*/  SEL R238, R14.reuse, RZ, !P2 ;  /* 0x000000ff0eee7207 */ /* 0x040fe20005000000 */
[----:B------:R-:W2:Y:S01]  /*6ec0*/  LDL.64 R8, [R1+0x48] ;  /* 0x0000480001087983 */ /* 0x000ea20000100a00 */
[----:B------:R-:W-:Y:S02]  /*6ed0*/  ISETP.NE.U32.AND P5, PT, R15, RZ, PT ;  /* 0x000000ff0f00720c */ /* 0x000fe40003fa5070 */
[----:B------:R-:W-:Y:S01]  /*6ee0*/  SEL R18, R14, RZ, !P4 ;  /* 0x000000ff0e127207 */ /* 0x000fe20006000000 */
[----:B------:R-:W-:Y:S01]  /*6ef0*/  LDGSTS.E [R250+0x4008], desc[UR16][R194.64], P1 ;  /* 0x04008000c2fa7fae */ /* 0x000fe20008921850 */
[----:B------:R-:W-:-:S02]  /*6f00*/  ISETP.NE.U32.AND P4, PT, R238, RZ, PT ;  /* 0x000000ffee00720c */ /* 0x000fc40003f85070 */
[----:B------:R-:W-:Y:S01]  /*6f10*/  ISETP.GE.AND P2, PT, R251, UR8, PT ;  /* 0x00000008fb007c0c */ /* 0x000fe2000bf46270 */
[----:B------:R-:W3:Y:S01]  /*6f20*/  LDL.64 R238, [R1+0x80] ;  /* 0x0000800001ee7983 */ /* 0x000ee20000100a00 */
[----:B------:R-:W-:Y:S02]  /*6f30*/  LOP3.LUT R7, R4, 0x1a, RZ, 0xfc, !PT ;  /* 0x0000001a04077812 */ /* 0x000fe400078efcff */
[----:B------:R-:W-:Y:S02]  /*6f40*/  SEL R15, R14, RZ, !P2 ;  /* 0x000000ff0e0f7207 */ /* 0x000fe40005000000 */
[----:B------:R-:W-:Y:S01]  /*6f50*/  LOP3.LUT R6, R4, 0x38, RZ, 0xfc, !PT ;  /* 0x0000003804067812 */ /* 0x000fe200078efcff */
[----:B------:R-:W-:Y:S01]  /*6f60*/  LDGSTS.E [R250+0x6000], desc[UR16][R190.64], P5 ;  /* 0x06000000befa7fae */ /* 0x000fe2000a921850 */
[----:B------:R-:W-:Y:S01]  /*6f70*/  ISETP.GE.AND P5, PT, R7, UR4, PT ;  /* 0x0000000407007c0c */ /* 0x000fe2000bfa6270 */
[----:B------:R-:W-:Y:S01]  /*6f80*/  ULDC UR4, c[0x0][0x230] ;  /* 0x00008c0000047ab9 */ /* 0x000fe20000000800 */
[----:B------:R-:W-:Y:S01]  /*6f90*/  ISETP.NE.U32.AND P1, PT, R18, RZ, PT ;  /* 0x000000ff1200720c */ /* 0x000fe20003f25070 */
[----:B------:R-:W-:Y:S01]  /*6fa0*/  LDGSTS.E [R250+0x6008], desc[UR16][R186.64], P4 ;  /* 0x06008000bafa7fae */ /* 0x000fe2000a121850 */
[----:B------:R-:W-:-:S02]  /*6fb0*/  ISETP.NE.U32.AND P2, PT, R15, RZ, PT ;  /* 0x000000ff0f00720c */ /* 0x000fc40003f45070 */
[----:B------:R-:W-:Y:S01]  /*6fc0*/  ISETP.GE.AND P4, PT, R6, UR6, PT ;  /* 0x0000000606007c0c */ /* 0x000fe2000bf86270 */
[----:B------:R-:W-:Y:S01]  /*6fd0*/  ULDC UR6, c[0x0][0x230] ;  /* 0x00008c0000067ab9 */ /* 0x000fe20000000800 */
[C---:B------:R-:W-:Y:S02]  /*6fe0*/  SEL R15, R14.reuse, RZ, !P5 ;  /* 0x000000ff0e0f7207 */ /* 0x040fe40006800000 */
[----:B------:R-:W-:Y:S02]  /*6ff0*/  LOP3.LUT R6, R3, 0x60, RZ, 0x3c, !PT ;  /* 0x0000006003067812 */ /* 0x000fe400078e3cff */
[----:B------:R-:W-:Y:S02]  /*7000*/  ISETP.NE.U32.AND P5, PT, R15, RZ, PT ;  /* 0x000000ff0f00720c */ /* 0x000fe40003fa5070 */
[----:B------:R-:W-:Y:S01]  /*7010*/  SEL R15, R14, RZ, !P4 ;  /* 0x000000ff0e0f7207 */ /* 0x000fe20006000000 */
[----:B------:R-:W-:Y:S01]  /*7020*/  VIADD R251, R6, UR5 ;  /* 0x0000000506fb7c36 */ /* 0x000fe20008000000 */
[----:B------:R-:W-:-:S02]  /*7030*/  LOP3.LUT R6, R4, 0x3a, RZ, 0xfc, !PT ;  /* 0x0000003a04067812 */ /* 0x000fc400078efcff */
[----:B------:R-:W-:Y:S02]  /*7040*/  ISETP.NE.U32.AND P4, PT, R15, RZ, PT ;  /* 0x000000ff0f00720c */ /* 0x000fe40003f85070 */
[----:B------:R-:W-:Y:S01]  /*7050*/  LDGSTS.E [R251], desc[UR16][R182.64], P1 ;  /* 0x00000000b6fb7fae */ /* 0x000fe20008921850 */
[----:B------:R-:W-:Y:S01]  /*7060*/  ISETP.GE.AND P1, PT, R6, UR4, PT ;  /* 0x0000000406007c0c */ /* 0x000fe2000bf26270 */
[----:B------:R-:W-:Y:S01]  /*7070*/  ULDC UR4, c[0x0][0x230] ;  /* 0x00008c0000047ab9 */ /* 0x000fe20000000800 */
[----:B------:R-:W-:Y:S02]  /*7080*/  LOP3.LUT R6, R4, 0x5a, RZ, 0xfc, !PT ;  /* 0x0000005a04067812 */ /* 0x000fe400078efcff */
[----:B------:R-:W-:Y:S01]  /*7090*/  SEL R15, R14, RZ, !P1 ;  /* 0x000000ff0e0f7207 */ /* 0x000fe20004800000 */
[----:B------:R-:W-:Y:S01]  /*70a0*/  LDGSTS.E [R251+0x8], desc[UR16][R178.64], P5 ;  /* 0x00008000b2fb7fae */ /* 0x000fe2000a921850 */
[----:B------:R-:W-:Y:S01]  /*70b0*/  ISETP.GE.AND P5, PT, R138, UR6, PT ;  /* 0x000000068a007c0c */ /* 0x000fe2000bfa6270 */
[----:B------:R-:W-:Y:S01]  /*70c0*/  ULDC UR6, c[0x0][0x230] ;  /* 0x00008c0000067ab9 */ /* 0x000fe20000000800 */
[----:B------:R-:W-:-:S02]  /*70d0*/  ISETP.NE.U32.AND P1, PT, R15, RZ, PT ;  /* 0x000000ff0f00720c */ /* 0x000fc40003f25070 */
[----:B------:R-:W-:Y:S01]  /*70e0*/  SEL R15, R14, RZ, !P5 ;  /* 0x000000ff0e0f7207 */ /* 0x000fe20006800000 */
[----:B------:R-:W-:Y:S01]  /*70f0*/  LDGSTS.E [R251+0x2000], desc[UR16][R174.64], P4 ;  /* 0x02000000aefb7fae */ /* 0x000fe2000a121850 */
[----:B------:R-:W-:Y:S01]  /*7100*/  ISETP.GE.AND P4, PT, R6, UR4, PT ;  /* 0x0000000406007c0c */ /* 0x000fe2000bf86270 */
[----:B------:R-:W-:Y:S01]  /*7110*/  ULDC UR4, c[0x0][0x230] ;  /* 0x00008c0000047ab9 */ /* 0x000fe20000000800 */
[----:B------:R-:W-:Y:S02]  /*7120*/  ISETP.NE.U32.AND P5, PT, R15, RZ, PT ;  /* 0x000000ff0f00720c */ /* 0x000fe40003fa5070 */
[----:B------:R-:W-:Y:S02]  /*7130*/  SEL R15, R14, RZ, !P4 ;  /* 0x000000ff0e0f7207 */ /* 0x000fe40006000000 */
[----:B------:R-:W-:Y:S02]  /*7140*/  LOP3.LUT R6, R4, 0x78, RZ, 0xfc, !PT ;  /* 0x0000007804067812 */ /* 0x000fe400078efcff */
[----:B------:R-:W-:Y:S01]  /*7150*/  ISETP.NE.U32.AND P4, PT, R15, RZ, PT ;  /* 0x000000ff0f00720c */ /* 0x000fe20003f85070 */
[----:B------:R-:W-:Y:S01]  /*7160*/  LDGSTS.E [R251+0x2008], desc[UR16][R170.64], P1 ;  /* 0x02008000aafb7fae */ /* 0x000fe20008921850 */
[----:B------:R-:W-:Y:S01]  /*7170*/  ISETP.GE.AND P1, PT, R6, UR6, PT ;  /* 0x0000000606007c0c */ /* 0x000fe2000bf26270 */
[----:B------:R-:W-:Y:S01]  /*7180*/  ULDC UR6, c[0x0][0x230] ;  /* 0x00008c0000067ab9 */ /* 0x000fe20000000800 */
[----:B------:R-:W-:-:S02]  /*7190*/  LOP3.LUT R6, R4, 0x7a, RZ, 0xfc, !PT ;  /* 0x0000007a04067812 */ /* 0x000fc400078efcff */
[----:B------:R-:W-:Y:S01]  /*71a0*/  SEL R15, R14, RZ, !P1 ;  /* 0x000000ff0e0f7207 */ /* 0x000fe20004800000 */
[----:B------:R-:W-:Y:S01]  /*71b0*/  LDGSTS.E [R251+0x4000], desc[UR16][R166.64], P5 ;  /* 0x04000000a6fb7fae */ /* 0x000fe2000a921850 */
[----:B------:R-:W-:Y:S01]  /*71c0*/  ISETP.GE.AND P5, PT, R6, UR4, PT ;  /* 0x0000000406007c0c */ /* 0x000fe2000bfa6270 */
[----:B------:R-:W-:Y:S01]  /*71d0*/  ULDC UR4, c[0x0][0x230] ;  /* 0x00008c0000047ab9 */ /* 0x000fe20000000800 */
[----:B------:R-:W-:Y:S02]  /*71e0*/  ISETP.NE.U32.AND P1, PT, R15, RZ, PT ;  /* 0x000000ff0f00720c */ /* 0x000fe40003f25070 */
[----:B------:R-:W-:Y:S01]  /*71f0*/  SEL R15, R14, RZ, !P5 ;  /* 0x000000ff0e0f7207 */ /* 0x000fe20006800000 */
[----:B------:R-:W-:Y:S01]  /*7200*/  LDGSTS.E [R251+0x4008], desc[UR16][R162.64], P4 ;  /* 0x04008000a2fb7fae */ /* 0x000fe2000a121850 */
[----:B------:R-:W-:Y:S01]  /*7210*/  ISETP.GE.AND P4, PT, R242, UR6, PT ;  /* 0x00000006f2007c0c */ /* 0x000fe2000bf86270 */
[----:B------:R-:W-:Y:S01]  /*7220*/  ULDC UR6, c[0x0][0x230] ;  /* 0x00008c0000067ab9 */ /* 0x000fe20000000800 */
[----:B------:R-:W-:Y:S01]  /*7230*/  ISETP.NE.U32.AND P5, PT, R15, RZ, PT ;  /* 0x000000ff0f00720c */ /* 0x000fe20003fa5070 */
[----:B------:R-:W1:Y:S01]  /*7240*/  S2R R242, SR_TID.X ;  /* 0x0000000000f27919 */ /* 0x000e620000002100 */
[----:B------:R-:W-:-:S02]  /*7250*/  LOP3.LUT R6, R4, 0x1c, RZ, 0xfc, !PT ;  /* 0x0000001c04067812 */ /* 0x000fc400078efcff */
[----:B------:R-:W-:-:S03]  /*7260*/  SEL R15, R14, RZ, !P4 ;  /* 0x000000ff0e0f7207 */ /* 0x000fc60006000000 */
[----:B------:R-:W-:Y:S01]  /*7270*/  LDGSTS.E [R251+0x6000], desc[UR16][R158.64], P1 ;  /* 0x060000009efb7fae */ /* 0x000fe20008921850 */
[----:B------:R-:W-:Y:S01]  /*7280*/  ISETP.GE.AND P1, PT, R6, UR4, PT ;  /* 0x0000000406007c0c */ /* 0x000fe2000bf26270 */
[----:B------:R-:W-:Y:S01]  /*7290*/  ULDC UR4, c[0x0][0x230] ;  /* 0x00008c0000047ab9 */ /* 0x000fe20000000800 */
[----:B------:R-:W-:Y:S02]  /*72a0*/  ISETP.NE.U32.AND P4, PT, R15, RZ, PT ;  /* 0x000000ff0f00720c */ /* 0x000fe40003f85070 */
[----:B------:R-:W-:Y:S01]  /*72b0*/  LOP3.LUT R6, R4, 0x3c, RZ, 0xfc, !PT ;  /* 0x0000003c04067812 */ /* 0x000fe200078efcff */
[----:B------:R-:W-:Y:S01]  /*72c0*/  LDGSTS.E [R251+0x6008], desc[UR16][R154.64], P5 ;  /* 0x060080009afb7fae */ /* 0x000fe2000a921850 */
[----:B------:R-:W-:Y:S02]  /*72d0*/  SEL R15, R14, RZ, !P1 ;  /* 0x000000ff0e0f7207 */ /* 0x000fe40004800000 */
[----:B------:R-:W-:Y:S01]  /*72e0*/  ISETP.GE.AND P5, PT, R6, UR6, PT ;  /* 0x0000000606007c0c */ /* 0x000fe2000bfa6270 */
[----:B------:R-:W-:Y:S01]  /*72f0*/  ULDC UR6, c[0x0][0x230] ;  /* 0x00008c0000067ab9 */ /* 0x000fe20000000800 */
[----:B------:R-:W-:-:S02]  /*7300*/  ISETP.NE.U32.AND P1, PT, R15, RZ, PT ;  /* 0x000000ff0f00720c */ /* 0x000fc40003f25070 */
[----:B------:R-:W-:Y:S02]  /*7310*/  SEL R15, R14, RZ, !P5 ;  /* 0x000000ff0e0f7207 */ /* 0x000fe40006800000 */
[----:B------:R-:W-:Y:S02]  /*7320*/  LOP3.LUT R6, R3, 0x70, RZ, 0x3c, !PT ;  /* 0x0000007003067812 */ /* 0x000fe400078e3cff */
[----:B------:R-:W-:-:S03]  /*7330*/  ISETP.NE.U32.AND P5, PT, R15, RZ, PT ;  /* 0x000000ff0f00720c */ /* 0x000fc60003fa5070 */
[----:B------:R-:W-:Y:S01]  /*7340*/  VIADD R15, R6, UR5 ;  /* 0x00000005060f7c36 */ /* 0x000fe20008000000 */
[----:B------:R-:W-:-:S04]  /*7350*/  LOP3.LUT R6, R4, 0x5c, RZ, 0xfc, !PT ;  /* 0x0000005c04067812 */ /* 0x000fc800078efcff */
[----:B------:R-:W-:Y:S01]  /*7360*/  LDGSTS.E [R15], desc[UR16][R152.64], P1 ;  /* 0x00000000980f7fae */ /* 0x000fe20008921850 */
[----:B------:R-:W-:Y:S01]  /*7370*/  ISETP.GE.AND P1, PT, R6, UR4, PT ;  /* 0x0000000406007c0c */ /* 0x000fe2000bf26270 */
[----:B------:R-:W-:Y:S01]  /*7380*/  UIADD3 UR4, UR11, -0x80, URZ ;  /* 0xffffff800b047890 */ /* 0x000fe2000fffe03f */
[----:B------:R-:W-:Y:S01]  /*7390*/  LOP3.LUT R6, R4, 0x7c, RZ, 0xfc, !PT ;  /* 0x0000007c04067812 */ /* 0x000fe200078efcff */
[----:B------:R-:W-:Y:S01]  /*73a0*/  LDGSTS.E [R15+0x8], desc[UR16][R156.64], P0 ;  /* 0x000080009c0f7fae */ /* 0x000fe20008121850 */
[----:B-1----:R-:W-:Y:S02]  /*73b0*/  SHF.R.U32.HI R242, RZ, 0x6, R242 ;  /* 0x00000006fff27819 */ /* 0x002fe400000116f2 */
[----:B------:R-:W-:Y:S01]  /*73c0*/  SEL R18, R14, RZ, !P1 ;  /* 0x000000ff0e127207 */ /* 0x000fe20004800000 */
[----:B------:R-:W-:Y:S01]  /*73d0*/  LDGSTS.E [R15+0x2000], desc[UR16][R148.64], P5 ;  /* 0x02000000940f7fae */ /* 0x000fe2000a921850 */
[----:B------:R-:W-:Y:S02]  /*73e0*/  ISETP.GE.AND P1, PT, R6, UR6, PT ;  /* 0x0000000606007c0c */ /* 0x000fe4000bf26270 */
[----:B------:R-:W-:Y:S01]  /*73f0*/  SGXT.U32 R242, R242, 0x1 ;  /* 0x00000001f2f2781a */ /* 0x000fe20000000000 */
[----:B------:R-:W-:Y:S01]  /*7400*/  LDGSTS.E [R15+0x2008], desc[UR16][R150.64], P3 ;  /* 0x02008000960f7fae */ /* 0x000fe20009921850 */
[----:B------:R-:W-:-:S02]  /*7410*/  SEL R14, R14, RZ, !P1 ;  /* 0x000000ff0e0e7207 */ /* 0x000fc40004800000 */
[----:B------:R-:W-:Y:S01]  /*7420*/  ISETP.GE.AND P5, PT, R4, UR4, PT ;  /* 0x0000000404007c0c */ /* 0x000fe2000bfa6270 */
[----:B------:R-:W2:Y:S01]  /*7430*/  LDL.64 R6, [R1+0x50] ;  /* 0x0000500001067983 */ /* 0x000ea20000100a00 */
[----:B------:R-:W-:Y:S02]  /*7440*/  LOP3.LUT R242, R242, 0x2, RZ, 0xfc, !PT ;  /* 0x00000002f2f27812 */ /* 0x000fe400078efcff */
[----:B------:R-:W-:Y:S02]  /*7450*/  ISETP.NE.U32.AND P1, PT, R14, RZ, PT ;  /* 0x000000ff0e00720c */ /* 0x000fe40003f25070 */
[----:B------:R-:W-:Y:S02]  /*7460*/  SEL R14, RZ, 0x4, P5 ;  /* 0x00000004ff0e7807 */ /* 0x000fe40002800000 */
[----:B------:R-:W-:Y:S02]  /*7470*/  ISETP.GE.AND P5, PT, R242, UR4, PT ;  /* 0x00000004f2007c0c */ /* 0x000fe4000bfa6270 */
[----:B------:R-:W1:Y:S01]  /*7480*/  S2R R242, SR_TID.X ;  /* 0x0000000000f27919 */ /* 0x000e620000002100 */
[----:B------:R-:W-:-:S02]  /*7490*/  ISETP.NE.U32.AND P0, PT, R18, RZ, PT ;  /* 0x000000ff1200720c */ /* 0x000fc40003f05070 */
[----:B------:R-:W-:-:S04]  /*74a0*/  ISETP.GT.AND P3, PT, R19, 0xff, PT ;  /* 0x000000ff1300780c */ /* 0x000fc80003f64270 */
[----:B------:R-:W-:Y:S02]  /*74b0*/  SEL R18, R14, RZ, P3 ;  /* 0x000000ff0e127207 */ /* 0x000fe40001800000 */
[----:B------:R-:W-:-:S05]  /*74c0*/  SEL R14, RZ, 0x4, P5 ;  /* 0x00000004ff0e7807 */ /* 0x000fca0002800000 */
[----:B------:R-:W-:Y:S01]  /*74d0*/  LDGSTS.E [R15+0x4000], desc[UR16][R146.64], P0 ;  /* 0x04000000920f7fae */ /* 0x000fe20008121850 */
[----:B------:R-:W-:Y:S02]  /*74e0*/  SEL R4, R14, RZ, P3 ;  /* 0x000000ff0e047207 */ /* 0x000fe40001800000 */
[----:B-1----:R-:W-:Y:S01]  /*74f0*/  SHF.R.U32.HI R242, RZ, 0x6, R242 ;  /* 0x00000006fff27819 */ /* 0x002fe200000116f2 */
[----:B------:R-:W-:Y:S03]  /*7500*/  LDGSTS.E [R15+0x4008], desc[UR16][R120.64], P6 ;  /* 0x04008000780f7fae */ /* 0x000fe6000b121850 */
[----:B------:R-:W-:Y:S01]  /*7510*/  SGXT.U32 R242, R242, 0x1 ;  /* 0x00000001f2f2781a */ /* 0x000fe20000000000 */
[----:B------:R-:W-:Y:S03]  /*7520*/  LDGSTS.E [R15+0x6000], desc[UR16][R144.64], P1 ;  /* 0x06000000900f7fae */ /* 0x000fe60008921850 */
[----:B------:R-:W-:Y:S01]  /*7530*/  LOP3.LUT R242, R242, 0x20, RZ, 0xfc, !PT ;  /* 0x00000020f2f27812 */ /* 0x000fe200078efcff */
[----:B------:R-:W-:Y:S03]  /*7540*/  LDGSTS.E [R15+0x6008], desc[UR16][R142.64], P2 ;  /* 0x060080008e0f7fae */ /* 0x000fe60009121850 */
[----:B------:R-:W-:Y:S01]  /*7550*/  ISETP.GE.AND P0, PT, R242, UR4, PT ;  /* 0x00000004f2007c0c */ /* 0x000fe2000bf06270 */
[----:B------:R-:W0:Y:S03]  /*7560*/  LDGDEPBAR ;  /* 0x00000000000079af */ /* 0x000e260000000000 */
[----:B------:R-:W-:-:S02]  /*7570*/  SEL R14, RZ, 0x4, P0 ;  /* 0x00000004ff0e7807 */ /* 0x000fc40000000000 */
[----:B------:R-:W-:Y:S02]  /*7580*/  ISETP.GE.AND P0, PT, R243, UR4, PT ;  /* 0x00000004f3007c0c */ /* 0x000fe4000bf06270 */
[----:B------:R-:W2:Y:S01]  /*7590*/  LDL.64 R242, [R1+0x78] ;  /* 0x0000780001f27983 */ /* 0x000ea20000100a00 */
[----:B------:R-:W-:Y:S02]  /*75a0*/  ISETP.NE.U32.AND P5, PT, R18, RZ, PT ;  /* 0x000000ff1200720c */ /* 0x000fe40003fa5070 */
[----:B------:R-:W-:Y:S02]  /*75b0*/  SEL R18, R14, RZ, P3 ;  /* 0x000000ff0e127207 */ /* 0x000fe40001800000 */
[----:B------:R-:W-:Y:S02]  /*75c0*/  SEL R14, RZ, 0x4, P0 ;  /* 0x00000004ff0e7807 */ /* 0x000fe40000000000 */
[----:B------:R-:W-:Y:S02]  /*75d0*/  ISETP.GE.AND P1, PT, R244, UR4, PT ;  /* 0x00000004f4007c0c */ /* 0x000fe4000bf26270 */
[----:B------:R-:W-:-:S04]  /*75e0*/  SEL R14, R14, RZ, P3 ;  /* 0x000000ff0e0e7207 */ /* 0x000fc80001800000 */
[----:B------:R-:W-:Y:S02]  /*75f0*/  ISETP.NE.U32.AND P2, PT, R14, RZ, PT ;  /* 0x000000ff0e00720c */ /* 0x000fe40003f45070 */
[----:B------:R-:W-:Y:S02]  /*7600*/  SEL R14, RZ, 0x4, P1 ;  /* 0x00000004ff0e7807 */ /* 0x000fe40000800000 */
[----:B------:R-:W-:Y:S02]  /*7610*/  ISETP.NE.U32.AND P0, PT, R18, RZ, PT ;  /* 0x000000ff1200720c */ /* 0x000fe40003f05070 */
[----:B------:R-:W-:Y:S02]  /*7620*/  ISETP.GE.AND P1, PT, R16, UR4, PT ;  /* 0x0000000410007c0c */ /* 0x000fe4000bf26270 */
[----:B------:R-:W-:Y:S01]  /*7630*/  SEL R18, R14, RZ, P3 ;  /* 0x000000ff0e127207 */ /* 0x000fe20001800000 */
[----:B------:R-:W2:Y:S01]  /*7640*/  LDL.64 R16, [R1+0x70] ;  /* 0x0000700001107983 */ /* 0x000ea20000100a00 */
[----:B------:R-:W-:-:S02]  /*7650*/  SEL R14, RZ, 0x4, P1 ;  /* 0x00000004ff0e7807 */ /* 0x000fc40000800000 */
[----:B------:R-:W-:Y:S01]  /*7660*/  ISETP.NE.U32.AND P1, PT, R18, RZ, PT ;  /* 0x000000ff1200720c */ /* 0x000fe20003f25070 */
[C---:B------:R-:W-:Y:S01]  /*7670*/  VIADD R18, R2.reuse, UR5 ;  /* 0x0000000502127c36 */ /* 0x040fe20008000000 */
[----:B----4-:R-:W-:-:S04]  /*7680*/  LOP3.LUT R161, R2, 0x10, RZ, 0x3c, !PT ;  /* 0x0000001002a17812 */ /* 0x010fc800078e3cff */
[----:B---3--:R1:W-:Y:S02]  /*7690*/  LDGSTS.E [R18+0x18000], desc[UR16][R238.64], P4 ;  /* 0x18000000ee127fae */ /* 0x0083e4000a121850 */
[----:B-1----:R-:W-:Y:S02]  /*76a0*/  VIADD R238, R161, UR5 ;  /* 0x00000005a1ee7c36 */ /* 0x002fe40008000000 */
[----:B--2---:R-:W-:Y:S04]  /*76b0*/  LDGSTS.E [R18+0x18400], desc[UR16][R6.64], P4 ;  /* 0x1840000006127fae */ /* 0x004fe8000a121850 */
[----:B------:R-:W-:Y:S04]  /*76c0*/  LDGSTS.E [R18+0x18800], desc[UR16][R12.64], P4 ;  /* 0x188000000c127fae */ /* 0x000fe8000a121850 */
[----:B------:R-:W-:Y:S04]  /*76d0*/  LDGSTS.E [R18+0x18c00], desc[UR16][R26.64], P4 ;  /* 0x18c000001a127fae */ /* 0x000fe8000a121850 */
[----:B------:R-:W-:Y:S04]  /*76e0*/  LDGSTS.E [R18+0x19000], desc[UR16][R42.64], P4 ;  /* 0x190000002a127fae */ /* 0x000fe8000a121850 */
[----:B------:R-:W-:Y:S04]  /*76f0*/  LDGSTS.E [R18+0x19400], desc[UR16][R58.64], P4 ;  /* 0x194000003a127fae */ /* 0x000fe8000a121850 */
[----:B------:R-:W-:Y:S04]  /*7700*/  LDGSTS.E [R18+0x19800], desc[UR16][R74.64], P4 ;  /* 0x198000004a127fae */ /* 0x000fe8000a121850 */
[----:B------:R-:W-:Y:S04]  /*7710*/  LDGSTS.E [R18+0x19c00], desc[UR16][R90.64], P4 ;  /* 0x19c000005a127fae */ /* 0x000fe8000a121850 */
[----:B------:R-:W2:Y:S04]  /*7720*/  LDL.64 R6, [R1+0x68] ;  /* 0x0000680001067983 */ /* 0x000ea80000100a00 */
[----:B------:R-:W3:Y:S04]  /*7730*/  LDL.64 R12, [R1+0x30] ;  /* 0x00003000010c7983 */ /* 0x000ee80000100a00 */
[----:B------:R-:W-:Y:S04]  /*7740*/  LDGSTS.E [R238+0x18080], desc[UR16][R242.64], P4 ;  /* 0x18080000f2ee7fae */ /* 0x000fe8000a121850 */
[----:B------:R-:W-:Y:S04]  /*7750*/  LDGSTS.E [R238+0x18480], desc[UR16][R8.64], P4 ;  /* 0x1848000008ee7fae */ /* 0x000fe8000a121850 */
[----:B------:R-:W4:Y:S04]  /*7760*/  LDL.64 R242, [R1+0x60] ;  /* 0x0000600001f27983 */ /* 0x000f280000100a00 */
[----:B------:R-:W2:Y:S04]  /*7770*/  LDL.LU.64 R8, [R1+0x238] ;  /* 0x0002380001087983 */ /* 0x000ea80000300a00 */
[----:B--2---:R1:W-:Y:S04]  /*7780*/  LDGSTS.E [R238+0x18880], desc[UR16][R8.64], P4 ;  /* 0x1888000008ee7fae */ /* 0x0043e8000a121850 */
[----:B------:R-:W-:Y:S04]  /*7790*/  LDGSTS.E [R238+0x18c80], desc[UR16][R28.64], P4 ;  /* 0x18c800001cee7fae */ /* 0x000fe8000a121850 */
[----:B------:R-:W-:Y:S01]  /*77a0*/  LDGSTS.E [R238+0x19080], desc[UR16][R44.64], P4 ;  /* 0x190800002cee7fae */ /* 0x000fe2000a121850 */
[----:B-1----:R-:W-:-:S03]  /*77b0*/  LOP3.LUT R8, R2, 0x20, RZ, 0x3c, !PT ;  /* 0x0000002002087812 */ /* 0x002fc600078e3cff */
[----:B------:R-:W-:Y:S02]  /*77c0*/  LDGSTS.E [R238+0x19480], desc[UR16][R60.64], P4 ;  /* 0x194800003cee7fae */ /* 0x000fe4000a121850 */
[----:B------:R-:W-:Y:S02]  /*77d0*/  VIADD R239, R8, UR5 ;  /* 0x0000000508ef7c36 */ /* 0x000fe40008000000 */
[----:B------:R-:W-:Y:S04]  /*77e0*/  LDGSTS.E [R238+0x19880], desc[UR16][R76.64], P4 ;  /* 0x198800004cee7fae */ /* 0x000fe8000a121850 */
[----:B------:R-:W-:Y:S04]  /*77f0*/  LDGSTS.E [R238+0x19c80], desc[UR16][R92.64], P4 ;  /* 0x19c800005cee7fae */ /* 0x000fe8000a121850 */
[----:B------:R-:W2:Y:S04]  /*7800*/  LDL.64 R8, [R1+0x58] ;  /* 0x0000580001087983 */ /* 0x000ea80000100a00 */
[----:B------:R-:W-:Y:S04]  /*7810*/  LDGSTS.E [R239+0x18100], desc[UR16][R16.64], P4 ;  /* 0x1810000010ef7fae */ /* 0x000fe8000a121850 */
[----:B------:R-:W-:Y:S04]  /*7820*/  LDGSTS.E [R239+0x18500], desc[UR16][R240.64], P4 ;  /* 0x18500000f0ef7fae */ /* 0x000fe8000a121850 */
[----:B------:R-:W2:Y:S04]  /*7830*/  LDL.LU.64 R16, [R1+0x230] ;  /* 0x0002300001107983 */ /* 0x000ea80000300a00 */
[----:B------:R-:W3:Y:S01]  /*7840*/  LDL.LU.64 R240, [R1+0x228] ;  /* 0x0002280001f07983 */ /* 0x000ee20000300a00 */
[----:B------:R-:W-:-:S03]  /*7850*/  LOP3.LUT R161, R2, 0x30, RZ, 0x3c, !PT ;  /* 0x0000003002a17812 */ /* 0x000fc600078e3cff */
[----:B---3--:R1:W-:Y:S04]  /*7860*/  LDGSTS.E [R239+0x18900], desc[UR16][R240.64], P4 ;  /* 0x18900000f0ef7fae */ /* 0x0083e8000a121850 */
[----:B------:R-:W-:Y:S04]  /*7870*/  LDGSTS.E [R239+0x18d00], desc[UR16][R30.64], P4 ;  /* 0x18d000001eef7fae */ /* 0x000fe8000a121850 */
[----:B------:R-:W-:Y:S01]  /*7880*/  LDGSTS.E [R239+0x19100], desc[UR16][R46.64], P4 ;  /* 0x191000002eef7fae */ /* 0x000fe2000a121850 */
[----:B-1----:R-:W-:-:S03]  /*7890*/  VIADD R240, R161, UR5 ;  /* 0x00000005a1f07c36 */ /* 0x002fc60008000000 */
[----:B------:R-:W-:Y:S01]  /*78a0*/  LDGSTS.E [R239+0x19500], desc[UR16][R62.64], P4 ;  /* 0x195000003eef7fae */ /* 0x000fe2000a121850 */
[----:B------:R-:W-:-:S03]  /*78b0*/  LOP3.LUT R161, R2, 0x40, RZ, 0x3c, !PT ;  /* 0x0000004002a17812 */ /* 0x000fc600078e3cff */
[----:B------:R-:W-:Y:S04]  /*78c0*/  LDGSTS.E [R239+0x19900], desc[UR16][R78.64], P4 ;  /* 0x199000004eef7fae */ /* 0x000fe8000a121850 */
[----:B------:R-:W-:Y:S01]  /*78d0*/  LDGSTS.E [R239+0x19d00], desc[UR16][R94.64], P4 ;  /* 0x19d000005eef7fae */ /* 0x000fe2000a121850 */
[----:B------:R-:W-:-:S03]  /*78e0*/  VIADD R241, R161, UR5 ;  /* 0x00000005a1f17c36 */ /* 0x000fc60008000000 */
[----:B------:R-:W-:Y:S04]  /*78f0*/  LDGSTS.E [R240+0x18180], desc[UR16][R6.64], P4 ;  /* 0x1818000006f07fae */ /* 0x000fe8000a121850 */
[----:B------:R-:W-:Y:S04]  /*7900*/  LDGSTS.E [R240+0x18580], desc[UR16][R12.64], P4 ;  /* 0x185800000cf07fae */ /* 0x000fe8000a121850 */
[----:B------:R-:W-:Y:S04]  /*7910*/  LDGSTS.E [R240+0x18980], desc[UR16][R10.64], P4 ;  /* 0x189800000af07fae */ /* 0x000fe8000a121850 */
[----:B------:R-:W-:Y:S04]  /*7920*/  LDGSTS.E [R240+0x18d80], desc[UR16][R32.64], P4 ;  /* 0x18d8000020f07fae */ /* 0x000fe8000a121850 */
[----:B------:R-:W-:Y:S04]  /*7930*/  LDGSTS.E [R240+0x19180], desc[UR16][R48.64], P4 ;  /* 0x1918000030f07fae */ /* 0x000fe8000a121850 */
[----:B------:R-:W-:Y:S04]  /*7940*/  LDGSTS.E [R240+0x19580], desc[UR16][R64.64], P4 ;  /* 0x1958000040f07fae */ /* 0x000fe8000a121850 */
[----:B------:R-:W3:Y:S04]  /*7950*/  LDL.LU.64 R6, [R1+0x220] ;  /* 0x0002200001067983 */ /* 0x000ee80000300a00 */
[----:B------:R-:W-:Y:S04]  /*7960*/  LDGSTS.E [R240+0x19980], desc[UR16][R80.64], P4 ;  /* 0x1998000050f07fae */ /* 0x000fe8000a121850 */
[----:B------:R-:W3:Y:S04]  /*7970*/  LDL.LU.64 R12, [R1+0x218] ;  /* 0x00021800010c7983 */ /* 0x000ee80000300a00 */
[----:B------:R-:W-:Y:S04]  /*7980*/  LDGSTS.E [R240+0x19d80], desc[UR16][R96.64], P4 ;  /* 0x19d8000060f07fae */ /* 0x000fe8000a121850 */
[----:B------:R-:W3:Y:S04]  /*7990*/  LDL.LU.64 R10, [R1+0x210] ;  /* 0x00021000010a7983 */ /* 0x000ee80000300a00 */
[----:B----4-:R-:W-:Y:S04]  /*79a0*/  LDGSTS.E [R241+0x18200], desc[UR16][R242.64], P4 ;  /* 0x18200000f2f17fae */ /* 0x010fe8000a121850 */
[----:B------:R-:W4:Y:S01]  /*79b0*/  LDL.LU.64 R242, [R1+0x208] ;  /* 0x0002080001f27983 */ /* 0x000f220000300a00 */
[----:B------:R-:W-:-:S03]  /*79c0*/  LOP3.LUT R161, R2, 0x50, RZ, 0x3c, !PT ;  /* 0x0000005002a17812 */ /* 0x000fc600078e3cff */
[----:B----4-:R1:W-:Y:S04]  /*79d0*/  LDGSTS.E [R241+0x18600], desc[UR16][R242.64], P4 ;  /* 0x18600000f2f17fae */ /* 0x0103e8000a121850 */
[----:B--2---:R-:W-:Y:S04]  /*79e0*/  LDGSTS.E [R241+0x18a00], desc[UR16][R16.64], P4 ;  /* 0x18a0000010f17fae */ /* 0x004fe8000a121850 */
[----:B------:R-:W-:Y:S01]  /*79f0*/  LDGSTS.E [R241+0x18e00], desc[UR16][R34.64], P4 ;  /* 0x18e0000022f17fae */ /* 0x000fe2000a121850 */
[----:B-1----:R-:W-:-:S03]  /*7a00*/  VIADD R242, R161, UR5 ;  /* 0x00000005a1f27c36 */ /* 0x002fc60008000000 */
[----:B------:R-:W-:Y:S04]  /*7a10*/  LDGSTS.E [R241+0x19200], desc[UR16][R50.64], P4 ;  /* 0x1920000032f17fae */ /* 0x000fe8000a121850 */
[----:B------:R-:W-:Y:S04]  /*7a20*/  LDGSTS.E [R241+0x19600], desc[UR16][R66.64], P4 ;  /* 0x1960000042f17fae */ /* 0x000fe8000a121850 */
[----:B------:R-:W-:Y:S04]  /*7a30*/  LDGSTS.E [R241+0x19a00], desc[UR16][R82.64], P4 ;  /* 0x19a0000052f17fae */ /* 0x000fe8000a121850 */
[----:B------:R-:W-:Y:S04]  /*7a40*/  LDGSTS.E [R241+0x19e00], desc[UR16][R98.64], P4 ;  /* 0x19e0000062f17fae */ /* 0x000fe8000a121850 */
[----:B------:R-:W-:Y:S04]  /*7a50*/  LDGSTS.E [R242+0x18280], desc[UR16][R8.64], P4 ;  /* 0x1828000008f27fae */ /* 0x000fe8000a121850 */
[----:B---3--:R-:W-:Y:S01]  /*7a60*/  LDGSTS.E [R242+0x18680], desc[UR16][R12.64], P4 ;  /* 0x186800000cf27fae */ /* 0x008fe2000a121850 */
[----:B------:R-:W-:-:S03]  /*7a70*/  LOP3.LUT R161, R2, 0x60, RZ, 0x3c, !PT ;  /* 0x0000006002a17812 */ /* 0x000fc600078e3cff */
[----:B------:R-:W-:Y:S04]  /*7a80*/  LDGSTS.E [R242+0x18a80], desc[UR16][R20.64], P4 ;  /* 0x18a8000014f27fae */ /* 0x000fe8000a121850 */
[----:B------:R-:W2:Y:S04]  /*7a90*/  LDL.LU.64 R8, [R1+0x200] ;  /* 0x0002000001087983 */ /* 0x000ea80000300a00 */
[----:B------:R-:W3:Y:S01]  /*7aa0*/  LDL.LU.64 R12, [R1+0x1f8] ;  /* 0x0001f800010c7983 */ /* 0x000ee20000300a00 */
[----:B------:R-:W-:Y:S01]  /*7ab0*/  VIADD R243, R161, UR5 ;  /* 0x00000005a1f37c36 */ /* 0x000fe20008000000 */
[----:B------:R-:W-:-:S02]  /*7ac0*/  LOP3.LUT R161, R2, 0x70, RZ, 0x3c, !PT ;  /* 0x0000007002a17812 */ /* 0x000fc400078e3cff */
[----:B------:R-:W-:Y:S03]  /*7ad0*/  LDGSTS.E [R242+0x18e80], desc[UR16][R36.64], P4 ;  /* 0x18e8000024f27fae */ /* 0x000fe6000a121850 */
[----:B------:R-:W-:Y:S01]  /*7ae0*/  VIADD R244, R161, UR5 ;  /* 0x00000005a1f47c36 */ /* 0x000fe20008000000 */
[----:B------:R-:W-:Y:S01]  /*7af0*/  LDGSTS.E [R242+0x19280], desc[UR16][R52.64], P4 ;  /* 0x1928000034f27fae */ /* 0x000fe2000a121850 */
[----:B------:R-:W1:Y:S03]  /*7b00*/  S2R R161, SR_TID.X ;  /* 0x0000000000a17919 */ /* 0x000e660000002100 */
[----:B------:R-:W-:Y:S04]  /*7b10*/  LDGSTS.E [R242+0x19680], desc[UR16][R68.64], P4 ;  /* 0x1968000044f27fae */ /* 0x000fe8000a121850 */
[----:B------:R-:W-:Y:S04]  /*7b20*/  LDGSTS.E [R242+0x19a80], desc[UR16][R84.64], P4 ;  /* 0x19a8000054f27fae */ /* 0x000fe8000a121850 */
[----:B------:R-:W-:Y:S01]  /*7b30*/  LDGSTS.E [R242+0x19e80], desc[UR16][R100.64], P4 ;  /* 0x19e8000064f27fae */ /* 0x000fe2000a121850 */
[----:B------:R-:W-:-:S02]  /*7b40*/  SEL R14, R14, RZ, P3 ;  /* 0x000000ff0e0e7207 */ /* 0x000fc40001800000 */
[----:B-1----:R-:W-:-:S04]  /*7b50*/  LEA.HI R161, R161, 0xe, RZ, 0x1a ;  /* 0x0000000ea1a17811 */ /* 0x002fc800078fd0ff */
[----:B------:R-:W-:-:S04]  /*7b60*/  ISETP.GE.AND P6, PT, R161, UR4, PT ;  /* 0x00000004a1007c0c */ /* 0x000fc8000bfc6270 */
[----:B------:R-:W-:Y:S02]  /*7b70*/  SEL R221, RZ, 0x4, P6 ;  /* 0x00000004ffdd7807 */ /* 0x000fe40003000000 */
[----:B------:R-:W-:-:S04]  /*7b80*/  ISETP.GE.AND P6, PT, R252, UR4, PT ;  /* 0x00000004fc007c0c */ /* 0x000fc8000bfc6270 */
[----:B------:R-:W-:Y:S01]  /*7b90*/  SEL R161, RZ, 0x4, P6 ;  /* 0x00000004ffa17807 */ /* 0x000fe20003000000 */
[----:B---3--:R-:W-:Y:S04]  /*7ba0*/  LDGSTS.E [R243+0x18300], desc[UR16][R12.64], P4 ;  /* 0x183000000cf37fae */ /* 0x008fe8000a121850 */
[----:B------:R-:W-:Y:S04]  /*7bb0*/  LDGSTS.E [R243+0x18700], desc[UR16][R10.64], P4 ;  /* 0x187000000af37fae */ /* 0x000fe8000a121850 */
[----:B------:R-:W-:Y:S04]  /*7bc0*/  LDGSTS.E [R243+0x18b00], desc[UR16][R22.64], P4 ;  /* 0x18b0000016f37fae */ /* 0x000fe8000a121850 */
[----:B------:R-:W-:Y:S04]  /*7bd0*/  LDGSTS.E [R243+0x18f00], desc[UR16][R38.64], P4 ;  /* 0x18f0000026f37fae */ /* 0x000fe8000a121850 */
[----:B------:R-:W-:Y:S04]  /*7be0*/  LDGSTS.E [R243+0x19300], desc[UR16][R54.64], P4 ;  /* 0x1930000036f37fae */ /* 0x000fe8000a121850 */
[----:B------:R-:W-:Y:S04]  /*7bf0*/  LDGSTS.E [R243+0x19700], desc[UR16][R70.64], P4 ;  /* 0x1970000046f37fae */ /* 0x000fe8000a121850 */
[----:B------:R-:W-:Y:S04]  /*7c00*/  LDGSTS.E [R243+0x19b00], desc[UR16][R86.64], P4 ;  /* 0x19b0000056f37fae */ /* 0x000fe8000a121850 */
[----:B------:R-:W-:Y:S04]  /*7c10*/  LDGSTS.E [R243+0x19f00], desc[UR16][R102.64], P4 ;  /* 0x19f0000066f37fae */ /* 0x000fe8000a121850 */
[----:B--2---:R-:W-:Y:S04]  /*7c20*/  LDGSTS.E [R244+0x18380], desc[UR16][R8.64], P4 ;  /* 0x1838000008f47fae */ /* 0x004fe8000a121850 */
[----:B------:R-:W-:Y:S04]  /*7c30*/  LDGSTS.E [R244+0x18780], desc[UR16][R6.64], P4 ;  /* 0x1878000006f47fae */ /* 0x000fe8000a121850 */
[----:B------:R-:W-:Y:S04]  /*7c40*/  LDGSTS.E [R244+0x18b80], desc[UR16][R24.64], P4 ;  /* 0x18b8000018f47fae */ /* 0x000fe8000a121850 */
[----:B------:R-:W-:Y:S04]  /*7c50*/  LDGSTS.E [R244+0x18f80], desc[UR16][R40.64], P4 ;  /* 0x18f8000028f47fae */ /* 0x000fe8000a121850 */
[----:B------:R-:W-:Y:S04]  /*7c60*/  LDGSTS.E [R244+0x19380], desc[UR16][R56.64], P4 ;  /* 0x1938000038f47fae */ /* 0x000fe8000a121850 */
[----:B------:R-:W-:Y:S04]  /*7c70*/  LDGSTS.E [R244+0x19780], desc[UR16][R72.64], P4 ;  /* 0x1978000048f47fae */ /* 0x000fe8000a121850 */
[----:B------:R-:W-:Y:S04]  /*7c80*/  LDGSTS.E [R244+0x19b80], desc[UR16][R88.64], P4 ;  /* 0x19b8000058f47fae */ /* 0x000fe8000a121850 */
[----:B------:R-:W-:Y:S04]  /*7c90*/  LDGSTS.E [R244+0x19f80], desc[UR16][R104.64], P4 ;  /* 0x19f8000068f47fae */ /* 0x000fe8000a121850 */
[----:B------:R-:W0:Y:S01]  /*7ca0*/  LDGDEPBAR ;  /* 0x00000000000079af */ /* 0x000e220000000000 */
[----:B------:R-:W-:Y:S01]  /*7cb0*/  BAR.SYNC.DEFER_BLOCKING 0x0 ;  /* 0x0000000000007b1d */ /* 0x000fe20000010000 */
[----:B------:R-:W-:Y:S01]  /*7cc0*/  ISETP.NE.U32.AND P4, PT, R14, RZ, PT ;  /* 0x000000ff0e00720c */ /* 0x000fe20003f85070 */
[----:B------:R-:W-:-:S04]  /*7cd0*/  IMAD.SHL.U32 R14, R136, 0x80, RZ ;  /* 0x00000080880e7824 */ /* 0x000fc800078e00ff */
[----:B------:R-:W-:-:S05]  /*7ce0*/  IMAD.WIDE R118, R14, 0x4, R118 ;  /* 0x000000040e767825 */ /* 0x000fca00078e0276 */
[----:B------:R-:W-:Y:S01]  /*7cf0*/  @!PT LDS RZ, [RZ] ;  /* 0x00000000fffff984 */ /* 0x000fe20000000800 */
[----:B------:R-:W-:Y:S01]  /*7d00*/  @!PT LDS RZ, [RZ] ;  /* 0x00000000fffff984 */ /* 0x000fe20000000800 */
[----:B------:R-:W-:Y:S01]  /*7d10*/  @!PT LDS RZ, [RZ] ;  /* 0x00000000fffff984 */ /* 0x000fe20000000800 */
[----:B------:R1:W-:Y:S02]  /*7d20*/  LDGSTS.E [R245+0x8000], desc[UR16][R118.64], P5 ;  /* 0x0800000076f57fae */ /* 0x0003e4000a921850 */
[----:B-1----:R-:W-:Y:S02]  /*7d30*/  SEL R118, R161, RZ, P3 ;  /* 0x000000ffa1767207 */ /* 0x002fe40001800000 */
[----:B------:R-:W2:Y:S01]  /*7d40*/  LDL.LU R161, [R1+0x1f4] ;  /* 0x0001f40001a17983 */ /* 0x000ea20000300800 */
[----:B------:R-:W1:Y:S01]  /*7d50*/  S2R R252, SR_TID.X ;  /* 0x0000000000fc7919 */ /* 0x000e620000002100 */
[----:B------:R-:W3:Y:S01]  /*7d60*/  S2R R119, SR_TID.X ;  /* 0x0000000000777919 */ /* 0x000ee20000002100 */
[----:B-1----:R-:W-:Y:S02]  /*7d70*/  LEA.HI R252, R252, 0x2e, RZ, 0x1a ;  /* 0x0000002efcfc7811 */ /* 0x002fe400078fd0ff */
[----:B---3--:R-:W-:Y:S02]  /*7d80*/  SHF.R.U32.HI R119, RZ, 0x6, R119 ;  /* 0x00000006ff777819 */ /* 0x008fe40000011677 */
[----:B------:R-:W-:-:S02]  /*7d90*/  ISETP.GE.AND P6, PT, R252, UR4, PT ;  /* 0x00000004fc007c0c */ /* 0x000fc4000bfc6270 */
[----:B------:R-:W-:Y:S02]  /*7da0*/  SGXT.U32 R119, R119, 0x1 ;  /* 0x000000017777781a */ /* 0x000fe40000000000 */
[----:B------:R-:W-:Y:S02]  /*7db0*/  SEL R252, RZ, 0x4, P6 ;  /* 0x00000004fffc7807 */ /* 0x000fe40003000000 */
[----:B------:R-:W-:Y:S02]  /*7dc0*/  ISETP.GE.AND P6, PT, R5, UR4, PT ;  /* 0x0000000405007c0c */ /* 0x000fe4000bfc6270 */
[----:B------:R-:W-:Y:S02]  /*7dd0*/  LOP3.LUT R119, R119, 0x62, RZ, 0xfc, !PT ;  /* 0x0000006277777812 */ /* 0x000fe400078efcff */
[----:B------:R-:W-:Y:S02]  /*7de0*/  SEL R5, RZ, 0x4, P6 ;  /* 0x00000004ff057807 */ /* 0x000fe40003000000 */
[----:B------:R-:W-:-:S02]  /*7df0*/  ISETP.GE.AND P6, PT, R119, UR4, PT ;  /* 0x0000000477007c0c */ /* 0x000fc4000bfc6270 */
[----:B------:R-:W-:Y:S02]  /*7e00*/  ISETP.NE.U32.AND P6, PT, R4, RZ, PT ;  /* 0x000000ff0400720c */ /* 0x000fe40003fc5070 */
[----:B------:R-:W1:Y:S01]  /*7e10*/  S2R R4, SR_TID.X ;  /* 0x0000000000047919 */ /* 0x000e620000002100 */
[----:B------:R-:W-:Y:S01]  /*7e20*/  ISETP.NE.U32.AND P5, PT, R118, RZ, PT ;  /* 0x000000ff7600720c */ /* 0x000fe20003fa5070 */
[----:B------:R-:W-:-:S04]  /*7e30*/  IMAD.WIDE R168, R14, 0x4, R168 ;  /* 0x000000040ea87825 */ /* 0x000fc800078e02a8 */
[----:B------:R-:W-:Y:S01]  /*7e40*/  IMAD.WIDE R228, R14, 0x4, R228 ;  /* 0x000000040ee47825 */ /* 0x000fe200078e02e4 */
[----:B-1----:R-:W-:-:S04]  /*7e50*/  SHF.R.U32.HI R4, RZ, 0x6, R4 ;  /* 0x00000006ff047819 */ /* 0x002fc80000011604 */
[----:B------:R-:W-:-:S04]  /*7e60*/  SGXT.U32 R4, R4, 0x1 ;  /* 0x000000010404781a */ /* 0x000fc80000000000 */
[----:B------:R-:W-:Y:S01]  /*7e70*/  LOP3.LUT R119, R4, 0x4, RZ, 0xfc, !PT ;  /* 0x0000000404777812 */ /* 0x000fe200078efcff */
[----:B------:R-:W-:-:S04]  /*7e80*/  IMAD.WIDE R204, R14, 0x4, R204 ;  /* 0x000000040ecc7825 */ /* 0x000fc800078e02cc */
[----:B------:R-:W-:-:S04]  /*7e90*/  IMAD.WIDE R110, R14, 0x4, R110 ;  /* 0x000000040e6e7825 */ /* 0x000fc800078e026e */
[----:B------:R-:W-:-:S04]  /*7ea0*/  IMAD.WIDE R216, R14, 0x4, R216 ;  /* 0x000000040ed87825 */ /* 0x000fc800078e02d8 */
[----:B------:R-:W-:-:S04]  /*7eb0*/  IMAD.WIDE R184, R14, 0x4, R184 ;  /* 0x000000040eb87825 */ /* 0x000fc800078e02b8 */
[----:B------:R-:W-:-:S04]  /*7ec0*/  IMAD.WIDE R112, R14, 0x4, R112 ;  /* 0x000000040e707825 */ /* 0x000fc800078e0270 */
[----:B------:R-:W-:-:S04]  /*7ed0*/  IMAD.WIDE R114, R14, 0x4, R114 ;  /* 0x000000040e727825 */ /* 0x000fc800078e0272 */
[----:B------:R-:W-:-:S04]  /*7ee0*/  IMAD.WIDE R108, R14, 0x4, R108 ;  /* 0x000000040e6c7825 */ /* 0x000fc800078e026c */
[----:B------:R-:W-:-:S04]  /*7ef0*/  IMAD.WIDE R236, R14, 0x4, R236 ;  /* 0x000000040eec7825 */ /* 0x000fc800078e02ec */
[----:B--2---:R-:W-:-:S05]  /*7f00*/  IMAD.WIDE R160, R14, 0x4, R160 ;  /* 0x000000040ea07825 */ /* 0x004fca00078e02a0 */
[----:B------:R1:W-:Y:S01]  /*7f10*/  LDGSTS.E [R245+0x8008], desc[UR16][R160.64], P6 ;  /* 0x08008000a0f57fae */ /* 0x0003e2000b121850 */
[----:B------:R-:W-:-:S03]  /*7f20*/  ISETP.GE.AND P6, PT, R137, UR4, PT ;  /* 0x0000000489007c0c */ /* 0x000fc6000bfc6270 */
[----:B------:R2:W-:Y:S01]  /*7f30*/  LDGSTS.E [R245+0xa000], desc[UR16][R168.64], P0 ;  /* 0x0a000000a8f57fae */ /* 0x0005e20008121850 */
[----:B------:R-:W-:Y:S02]  /*7f40*/  SEL R137, RZ, 0x4, P6 ;  /* 0x00000004ff897807 */ /* 0x000fe40003000000 */
[----:B------:R-:W-:Y:S01]  /*7f50*/  ISETP.GE.AND P6, PT, R0, UR4, PT ;  /* 0x0000000400007c0c */ /* 0x000fe2000bfc6270 */
[----:B------:R3:W-:Y:S03]  /*7f60*/  LDGSTS.E [R245+0xa008], desc[UR16][R228.64], P2 ;  /* 0x0a008000e4f57fae */ /* 0x0007e60009121850 */
[----:B------:R-:W-:Y:S01]  /*7f70*/  SEL R0, RZ, 0x4, P6 ;  /* 0x00000004ff007807 */ /* 0x000fe20003000000 */
[----:B------:R-:W-:Y:S01]  /*7f80*/  LDGSTS.E [R245+0xc000], desc[UR16][R204.64], P1 ;  /* 0x0c000000ccf57fae */ /* 0x000fe20008921850 */
[----:B------:R-:W-:Y:S02]  /*7f90*/  ISETP.GE.AND P6, PT, R119, UR4, PT ;  /* 0x0000000477007c0c */ /* 0x000fe4000bfc6270 */
[----:B-1----:R-:W-:Y:S01]  /*7fa0*/  LOP3.LUT R161, R4, 0x6, RZ, 0xfc, !PT ;  /* 0x0000000604a17812 */ /* 0x002fe200078efcff */
[----:B------:R-:W-:Y:S01]  /*7fb0*/  LDGSTS.E [R245+0xc008], desc[UR16][R110.64], P4 ;  /* 0x0c0080006ef57fae */ /* 0x000fe2000a121850 */
[----:B------:R-:W-:-:S02]  /*7fc0*/  SEL R118, RZ, 0x4, P6 ;  /* 0x00000004ff767807 */ /* 0x000fc40003000000 */
[----:B------:R-:W-:Y:S01]  /*7fd0*/  ISETP.GE.AND P6, PT, R139, UR4, PT ;  /* 0x000000048b007c0c */ /* 0x000fe2000bfc6270 */
[----:B------:R1:W-:Y:S01]  /*7fe0*/  LDGSTS.E [R245+0xe000], desc[UR16][R216.64], P5 ;  /* 0x0e000000d8f57fae */ /* 0x0003e2000a921850 */
[----:B------:R-:W-:Y:S02]  /*7ff0*/  SEL R118, R118, RZ, P3 ;  /* 0x000000ff76767207 */ /* 0x000fe40001800000 */
[----:B------:R-:W-:Y:S02]  /*8000*/  SEL R139, RZ, 0x4, P6 ;  /* 0x00000004ff8b7807 */ /* 0x000fe40003000000 */
[----:B------:R-:W-:Y:S02]  /*8010*/  ISETP.GE.AND P6, PT, R161, UR4, PT ;  /* 0x00000004a1007c0c */ /* 0x000fe4000bfc6270 */
[----:B------:R-:W-:Y:S02]  /*8020*/  LOP3.LUT R119, R4, 0x24, RZ, 0xfc, !PT ;  /* 0x0000002404777812 */ /* 0x000fe400078efcff */
[----:B------:R-:W-:-:S02]  /*8030*/  ISETP.NE.U32.AND P0, PT, R118, RZ, PT ;  /* 0x000000ff7600720c */ /* 0x000fc40003f05070 */
[----:B------:R-:W-:Y:S02]  /*8040*/  SEL R118, RZ, 0x4, P6 ;  /* 0x00000004ff767807 */ /* 0x000fe40003000000 */
[----:B------:R-:W-:Y:S02]  /*8050*/  ISETP.GE.AND P6, PT, R119, UR4, PT ;  /* 0x0000000477007c0c */ /* 0x000fe4000bfc6270 */
[C---:B------:R-:W-:Y:S02]  /*8060*/  LOP3.LUT R119, R4.reuse, 0x26, RZ, 0xfc, !PT ;  /* 0x0000002604777812 */ /* 0x040fe400078efcff */
[C---:B------:R-:W-:Y:S02]  /*8070*/  LOP3.LUT R161, R4.reuse, 0x44, RZ, 0xfc, !PT ;  /* 0x0000004404a17812 */ /* 0x040fe400078efcff */
[----:B------:R-:W-:Y:S02]  /*8080*/  ISETP.GE.AND P2, PT, R119, UR4, PT ;  /* 0x0000000477007c0c */ /* 0x000fe4000bf46270 */
[----:B--2---:R-:W-:-:S02]  /*8090*/  LOP3.LUT R169, R4, 0x46, RZ, 0xfc, !PT ;  /* 0x0000004604a97812 */ /* 0x004fc400078efcff */
[----:B------:R-:W-:Y:S02]  /*80a0*/  SEL R119, RZ, 0x4, P2 ;  /* 0x00000004ff777807 */ /* 0x000fe40001000000 */
[----:B------:R-:W-:Y:S02]  /*80b0*/  ISETP.GE.AND P2, PT, R161, UR4, PT ;  /* 0x00000004a1007c0c */ /* 0x000fe4000bf46270 */
[----:B------:R-:W-:Y:S02]  /*80c0*/  SEL R160, RZ, 0x4, P6 ;  /* 0x00000004ffa07807 */ /* 0x000fe40003000000 */
[----:B------:R-:W-:Y:S02]  /*80d0*/  SEL R161, RZ, 0x4, P2 ;  /* 0x00000004ffa17807 */ /* 0x000fe40001000000 */
[----:B------:R-:W-:Y:S02]  /*80e0*/  ISETP.GE.AND P2, PT, R169, UR4, PT ;  /* 0x00000004a9007c0c */ /* 0x000fe4000bf46270 */
[----:B------:R-:W-:-:S02]  /*80f0*/  LOP3.LUT R169, R4, 0x64, RZ, 0xfc, !PT ;  /* 0x0000006404a97812 */ /* 0x000fc400078efcff */
[----:B---3--:R-:W-:Y:S02]  /*8100*/  SEL R228, R118, RZ, P3 ;  /* 0x000000ff76e47207 */ /* 0x008fe40001800000 */
[----:B------:R-:W-:Y:S02]  /*8110*/  SEL R168, RZ, 0x4, P2 ;  /* 0x00000004ffa87807 */ /* 0x000fe40001000000 */
[----:B------:R-:W-:Y:S02]  /*8120*/  SEL R118, R160, RZ, P3 ;  /* 0x000000ffa0767207 */ /* 0x000fe40001800000 */
[----:B------:R-:W-:Y:S02]  /*8130*/  ISETP.GE.AND P2, PT, R169, UR4, PT ;  /* 0x00000004a9007c0c */ /* 0x000fe4000bf46270 */
[----:B------:R-:W-:Y:S02]  /*8140*/  LOP3.LUT R229, R4, 0x66, RZ, 0xfc, !PT ;  /* 0x0000006604e57812 */ /* 0x000fe400078efcff */
[----:B------:R-:W-:-:S02]  /*8150*/  ISETP.NE.U32.AND P1, PT, R118, RZ, PT ;  /* 0x000000ff7600720c */ /* 0x000fc40003f25070 */
[----:B------:R-:W-:Y:S02]  /*8160*/  SEL R118, RZ, 0x4, P2 ;  /* 0x00000004ff767807 */ /* 0x000fe40001000000 */
[----:B------:R-:W-:Y:S02]  /*8170*/  ISETP.GE.AND P2, PT, R229, UR4, PT ;  /* 0x00000004e5007c0c */ /* 0x000fe4000bf46270 */
[C---:B------:R-:W-:Y:S02]  /*8180*/  LOP3.LUT R169, R4.reuse, 0x8, RZ, 0xfc, !PT ;  /* 0x0000000804a97812 */ /* 0x040fe400078efcff */
[----:B------:R-:W-:Y:S02]  /*8190*/  LOP3.LUT R229, R4, 0xa, RZ, 0xfc, !PT ;  /* 0x0000000a04e57812 */ /* 0x000fe400078efcff */
[----:B------:R-:W-:Y:S02]  /*81a0*/  SEL R160, RZ, 0x4, P2 ;  /* 0x00000004ffa07807 */ /* 0x000fe40001000000 */
[----:B------:R-:W-:-:S02]  /*81b0*/  ISETP.GE.AND P2, PT, R169, UR4, PT ;  /* 0x00000004a9007c0c */ /* 0x000fc4000bf46270 */
[----:B------:R-:W-:Y:S02]  /*81c0*/  ISETP.GE.AND P4, PT, R229, UR4, PT ;  /* 0x00000004e5007c0c */ /* 0x000fe4000bf86270 */
[C---:B-1----:R-:W-:Y:S02]  /*81d0*/  LOP3.LUT R217, R4.reuse, 0x62, RZ, 0xfc, !PT ;  /* 0x0000006204d97812 */ /* 0x042fe400078efcff */
[----:B------:R-:W-:Y:S02]  /*81e0*/  LOP3.LUT R169, R4, 0x28, RZ, 0xfc, !PT ;  /* 0x0000002804a97812 */ /* 0x000fe400078efcff */
[----:B------:R-:W-:Y:S02]  /*81f0*/  SEL R111, RZ, 0x4, P4 ;  /* 0x00000004ff6f7807 */ /* 0x000fe40002000000 */
[----:B------:R-:W-:Y:S02]  /*8200*/  ISETP.GE.AND P6, PT, R217, UR4, PT ;  /* 0x00000004d9007c0c */ /* 0x000fe4000bfc6270 */
[----:B------:R-:W-:-:S02]  /*8210*/  SEL R110, R119, RZ, P3 ;  /* 0x000000ff776e7207 */ /* 0x000fc40001800000 */
[----:B------:R-:W-:Y:S02]  /*8220*/  ISETP.GE.AND P4, PT, R169, UR4, PT ;  /* 0x00000004a9007c0c */ /* 0x000fe4000bf86270 */
[C---:B------:R-:W-:Y:S02]  /*8230*/  LOP3.LUT R229, R4.reuse, 0x2a, RZ, 0xfc, !PT ;  /* 0x0000002a04e57812 */ /* 0x040fe400078efcff */
[----:B------:R-:W-:Y:S02]  /*8240*/  LOP3.LUT R119, R4, 0x48, RZ, 0xfc, !PT ;  /* 0x0000004804777812 */ /* 0x000fe400078efcff */
[----:B------:R-:W-:Y:S02]  /*8250*/  SEL R217, RZ, 0x4, P6 ;  /* 0x00000004ffd97807 */ /* 0x000fe40003000000 */
[----:B------:R-:W-:Y:S02]  /*8260*/  SEL R169, RZ, 0x4, P4 ;  /* 0x00000004ffa97807 */ /* 0x000fe40002000000 */
[----:B------:R-:W-:-:S02]  /*8270*/  ISETP.GE.AND P4, PT, R229, UR4, PT ;  /* 0x00000004e5007c0c */ /* 0x000fc4000bf86270 */
[----:B------:R-:W-:Y:S02]  /*8280*/  ISETP.GE.AND P5, PT, R119, UR4, PT ;  /* 0x0000000477007c0c */ /* 0x000fe4000bfa6270 */
[----:B------:R-:W-:Y:S02]  /*8290*/  LOP3.LUT R229, R4, 0x4a, RZ, 0xfc, !PT ;  /* 0x0000004a04e57812 */ /* 0x000fe400078efcff */
[----:B------:R-:W-:Y:S02]  /*82a0*/  SEL R217, R217, RZ, P3 ;  /* 0x000000ffd9d97207 */ /* 0x000fe40001800000 */
[----:B------:R-:W-:Y:S02]  /*82b0*/  SEL R119, RZ, 0x4, P5 ;  /* 0x00000004ff777807 */ /* 0x000fe40002800000 */
[----:B------:R-:W-:Y:S02]  /*82c0*/  ISETP.GE.AND P5, PT, R229, UR4, PT ;  /* 0x00000004e5007c0c */ /* 0x000fe4000bfa6270 */
[----:B------:R-:W-:-:S02]  /*82d0*/  SEL R204, RZ, 0x4, P2 ;  /* 0x00000004ffcc7807 */ /* 0x000fc40001000000 */
[----:B------:R-:W-:Y:S02]  /*82e0*/  LOP3.LUT R216, R4, 0x68, RZ, 0xfc, !PT ;  /* 0x0000006804d87812 */ /* 0x000fe400078efcff */
[----:B------:R-:W-:Y:S02]  /*82f0*/  ISETP.NE.U32.AND P6, PT, R217, RZ, PT ;  /* 0x000000ffd900720c */ /* 0x000fe40003fc5070 */
[----:B------:R-:W-:Y:S02]  /*8300*/  ISETP.NE.U32.AND P2, PT, R110, RZ, PT ;  /* 0x000000ff6e00720c */ /* 0x000fe40003f45070 */
[----:B------:R-:W-:Y:S02]  /*8310*/  SEL R110, R161, RZ, P3 ;  /* 0x000000ffa16e7207 */ /* 0x000fe40001800000 */
[----:B------:R-:W-:Y:S02]  /*8320*/  SEL R161, RZ, 0x4, P5 ;  /* 0x00000004ffa17807 */ /* 0x000fe40002800000 */
[----:B------:R-:W-:-:S02]  /*8330*/  ISETP.GE.AND P5, PT, R216, UR4, PT ;  /* 0x00000004d8007c0c */ /* 0x000fc4000bfa6270 */
[C---:B------:R-:W-:Y:S02]  /*8340*/  LOP3.LUT R229, R4.reuse, 0x6a, RZ, 0xfc, !PT ;  /* 0x0000006a04e57812 */ /* 0x040fe400078efcff */
[----:B------:R-:W-:Y:S01]  /*8350*/  SEL R216, RZ, 0x4, P5 ;  /* 0x00000004ffd87807 */ /* 0x000fe20002800000 */
[----:B------:R1:W-:Y:S01]  /*8360*/  LDGSTS.E [R245+0xe008], desc[UR16][R184.64], P6 ;  /* 0x0e008000b8f57fae */ /* 0x0003e2000b121850 */
[----:B------:R-:W-:Y:S02]  /*8370*/  ISETP.GE.AND P5, PT, R229, UR4, PT ;  /* 0x00000004e5007c0c */ /* 0x000fe4000bfa6270 */
[----:B------:R-:W-:Y:S01]  /*8380*/  LOP3.LUT R229, R4, 0xc, RZ, 0xfc, !PT ;  /* 0x0000000c04e57812 */ /* 0x000fe200078efcff */
[----:B------:R2:W-:Y:S01]  /*8390*/  LDGSTS.E [R246+0x8000], desc[UR16][R112.64], P0 ;  /* 0x0800000070f67fae */ /* 0x0005e20008121850 */
[----:B------:R-:W-:Y:S02]  /*83a0*/  SEL R205, RZ, 0x4, P4 ;  /* 0x00000004ffcd7807 */ /* 0x000fe40002000000 */
[----:B------:R-:W-:-:S02]  /*83b0*/  ISETP.GE.AND P6, PT, R229, UR4, PT ;  /* 0x00000004e5007c0c */ /* 0x000fc4000bfc6270 */
[----:B------:R-:W-:Y:S02]  /*83c0*/  ISETP.NE.U32.AND P4, PT, R110, RZ, PT ;  /* 0x000000ff6e00720c */ /* 0x000fe40003f85070 */
[----:B-1----:R-:W-:Y:S02]  /*83d0*/  LOP3.LUT R185, R4, 0x2c, RZ, 0xfc, !PT ;  /* 0x0000002c04b97812 */ /* 0x002fe400078efcff */
[----:B------:R-:W-:Y:S02]  /*83e0*/  SEL R110, R168, RZ, P3 ;  /* 0x000000ffa86e7207 */ /* 0x000fe40001800000 */
[----:B------:R-:W-:Y:S02]  /*83f0*/  SEL R168, RZ, 0x4, P6 ;  /* 0x00000004ffa87807 */ /* 0x000fe40003000000 */
[----:B------:R-:W-:Y:S02]  /*8400*/  ISETP.GE.AND P6, PT, R185, UR4, PT ;  /* 0x00000004b9007c0c */ /* 0x000fe4000bfc6270 */
[----:B------:R-:W-:-:S02]  /*8410*/  LOP3.LUT R229, R4, 0x4c, RZ, 0xfc, !PT ;  /* 0x0000004c04e57812 */ /* 0x000fc400078efcff */
[----:B------:R-:W-:Y:S02]  /*8420*/  SEL R184, RZ, 0x4, P6 ;  /* 0x00000004ffb87807 */ /* 0x000fe40003000000 */
[----:B------:R-:W-:Y:S02]  /*8430*/  ISETP.GE.AND P6, PT, R229, UR4, PT ;  /* 0x00000004e5007c0c */ /* 0x000fe4000bfc6270 */
[C---:B------:R-:W-:Y:S02]  /*8440*/  LOP3.LUT R229, R4.reuse, 0x6c, RZ, 0xfc, !PT ;  /* 0x0000006c04e57812 */ /* 0x040fe400078efcff */
[----:B------:R-:W-:Y:S02]  /*8450*/  SEL R185, RZ, 0x4, P6 ;  /* 0x00000004ffb97807 */ /* 0x000fe40003000000 */
[----:B------:R-:W-:Y:S02]  /*8460*/  ISETP.GE.AND P6, PT, R229, UR4, PT ;  /* 0x00000004e5007c0c */ /* 0x000fe4000bfc6270 */
[----:B------:R-:W-:-:S02]  /*8470*/  LOP3.LUT R245, R4, 0x10, RZ, 0xfc, !PT ;  /* 0x0000001004f57812 */ /* 0x000fc400078efcff */
[----:B--2---:R-:W-:Y:S02]  /*8480*/  SEL R112, RZ, 0x4, P6 ;  /* 0x00000004ff707807 */ /* 0x004fe40003000000 */
[----:B------:R-:W-:Y:S02]  /*8490*/  ISETP.GE.AND P6, PT, R245, UR4, PT ;  /* 0x00000004f5007c0c */ /* 0x000fe4000bfc6270 */
[----:B------:R-:W-:Y:S02]  /*84a0*/  SEL R217, RZ, 0x4, P5 ;  /* 0x00000004ffd97807 */ /* 0x000fe40002800000 */
[----:B------:R-:W-:Y:S02]  /*84b0*/  LOP3.LUT R229, R4, 0x12, RZ, 0xfc, !PT ;  /* 0x0000001204e57812 */ /* 0x000fe400078efcff */
[----:B------:R-:W-:Y:S02]  /*84c0*/  ISETP.NE.U32.AND P5, PT, R110, RZ, PT ;  /* 0x000000ff6e00720c */ /* 0x000fe40003fa5070 */
[----:B------:R-:W-:-:S02]  /*84d0*/  SEL R110, R118, RZ, P3 ;  /* 0x000000ff766e7207 */ /* 0x000fc40001800000 */
[----:B------:R-:W-:Y:S02]  /*84e0*/  SEL R118, RZ, 0x4, P6 ;  /* 0x00000004ff767807 */ /* 0x000fe40003000000 */
[----:B------:R-:W-:-:S04]  /*84f0*/  ISETP.GE.AND P6, PT, R229, UR4, PT ;  /* 0x00000004e5007c0c */ /* 0x000fc8000bfc6270 */
[----:B------:R-:W-:Y:S02]  /*8500*/  SEL R229, RZ, 0x4, P6 ;  /* 0x00000004ffe57807 */ /* 0x000fe40003000000 */
[----:B------:R-:W-:Y:S02]  /*8510*/  ISETP.NE.U32.AND P6, PT, R228, RZ, PT ;  /* 0x000000ffe400720c */ /* 0x000fe40003fc5070 */
[C---:B------:R-:W-:Y:S02]  /*8520*/  LOP3.LUT R245, R4.reuse, 0x30, RZ, 0xfc, !PT ;  /* 0x0000003004f57812 */ /* 0x040fe400078efcff */
[----:B------:R-:W-:-:S09]  /*8530*/  LOP3.LUT R228, R4, 0x32, RZ, 0xfc, !PT ;  /* 0x0000003204e47812 */ /* 0x000fd200078efcff */
[----:B------:R1:W-:Y:S01]  /*8540*/  LDGSTS.E [R246+0x8008], desc[UR16][R114.64], P6 ;  /* 0x0800800072f67fae */ /* 0x0003e2000b121850 */
[----:B------:R-:W-:Y:S02]  /*8550*/  ISETP.GE.AND P6, PT, R245, UR4, PT ;  /* 0x00000004f5007c0c */ /* 0x000fe4000bfc6270 */
[----:B------:R-:W-:Y:S01]  /*8560*/  LOP3.LUT R245, R4, 0x50, RZ, 0xfc, !PT ;  /* 0x0000005004f57812 */ /* 0x000fe200078efcff */
[----:B------:R2:W-:Y:S01]  /*8570*/  LDGSTS.E [R246+0xa000], desc[UR16][R108.64], P1 ;  /* 0x0a0000006cf67fae */ /* 0x0005e20008921850 */
[----:B------:R-:W-:Y:S02]  /*8580*/  SEL R113, RZ, 0x4, P6 ;  /* 0x00000004ff717807 */ /* 0x000fe40003000000 */
[----:B------:R-:W-:Y:S01]  /*8590*/  ISETP.GE.AND P6, PT, R228, UR4, PT ;  /* 0x00000004e4007c0c */ /* 0x000fe2000bfc6270 */
[----:B------:R3:W-:Y:S03]  /*85a0*/  LDGSTS.E [R246+0xa008], desc[UR16][R236.64], P2 ;  /* 0x0a008000ecf67fae */ /* 0x0007e60009121850 */
[----:B-1----:R-:W-:-:S02]  /*85b0*/  SEL R115, RZ, 0x4, P6 ;  /* 0x00000004ff737807 */ /* 0x002fc40003000000 */
[----:B------:R-:W-:Y:S02]  /*85c0*/  ISETP.GE.AND P6, PT, R245, UR4, PT ;  /* 0x00000004f5007c0c */ /* 0x000fe4000bfc6270 */
[----:B------:R-:W-:Y:S02]  /*85d0*/  LOP3.LUT R245, R4, 0x52, RZ, 0xfc, !PT ;  /* 0x0000005204f57812 */ /* 0x000fe400078efcff */
[----:B------:R-:W-:Y:S02]  /*85e0*/  ISETP.NE.U32.AND P0, PT, R110, RZ, PT ;  /* 0x000000ff6e00720c */ /* 0x000fe40003f05070 */
[----:B------:R-:W-:Y:S02]  /*85f0*/  SEL R228, RZ, 0x4, P6 ;  /* 0x00000004ffe47807 */ /* 0x000fe40003000000 */
[----:B------:R-:W-:Y:S02]  /*8600*/  SEL R110, R160, RZ, P3 ;  /* 0x000000ffa06e7207 */ /* 0x000fe40001800000 */
[----:B------:R-:W-:-:S02]  /*8610*/  ISETP.GE.AND P6, PT, R245, UR4, PT ;  /* 0x00000004f5007c0c */ /* 0x000fc4000bfc6270 */
[----:B------:R-:W-:Y:S02]  /*8620*/  LOP3.LUT R160, R4, 0x70, RZ, 0xfc, !PT ;  /* 0x0000007004a07812 */ /* 0x000fe400078efcff */
[----:B------:R-:W-:Y:S02]  /*8630*/  SEL R114, RZ, 0x4, P6 ;  /* 0x00000004ff727807 */ /* 0x000fe40003000000 */
[----:B------:R-:W-:Y:S02]  /*8640*/  ISETP.GE.AND P6, PT, R160, UR4, PT ;  /* 0x00000004a0007c0c */ /* 0x000fe4000bfc6270 */
[----:B------:R-:W-:Y:S02]  /*8650*/  LOP3.LUT R245, R4, 0x72, RZ, 0xfc, !PT ;  /* 0x0000007204f57812 */ /* 0x000fe400078efcff */
[----:B------:R-:W-:Y:S02]  /*8660*/  SEL R160, RZ, 0x4, P6 ;  /* 0x00000004ffa07807 */ /* 0x000fe40003000000 */
[----:B------:R-:W-:-:S02]  /*8670*/  ISETP.GE.AND P6, PT, R245, UR4, PT ;  /* 0x00000004f5007c0c */ /* 0x000fc4000bfc6270 */
[----:B--2---:R-:W-:Y:S02]  /*8680*/  SEL R108, R204, RZ, P3 ;  /* 0x000000ffcc6c7207 */ /* 0x004fe40001800000 */
[----:B------:R-:W-:Y:S02]  /*8690*/  LOP3.LUT R245, R4, 0x14, RZ, 0xfc, !PT ;  /* 0x0000001404f57812 */ /* 0x000fe400078efcff */
[----:B------:R-:W-:Y:S02]  /*86a0*/  ISETP.NE.U32.AND P1, PT, R108, RZ, PT ;  /* 0x000000ff6c00720c */ /* 0x000fe40003f25070 */
[----:B------:R-:W-:Y:S02]  /*86b0*/  ISETP.GE.AND P2, PT, R245, UR4, PT ;  /* 0x00000004f5007c0c */ /* 0x000fe4000bf46270 */
[----:B------:R-:W-:Y:S02]  /*86c0*/  LOP3.LUT R108, R4, 0x16, RZ, 0xfc, !PT ;  /* 0x00000016046c7812 */ /* 0x000fe400078efcff */
[----:B------:R-:W-:-:S02]  /*86d0*/  SEL R109, R111, RZ, P3 ;  /* 0x000000ff6f6d7207 */ /* 0x000fc40001800000 */
[----:B------:R-:W-:Y:S02]  /*86e0*/  SEL R111, RZ, 0x4, P2 ;  /* 0x00000004ff6f7807 */ /* 0x000fe40001000000 */
[----:B------:R-:W-:Y:S02]  /*86f0*/  ISETP.GE.AND P2, PT, R108, UR4, PT ;  /* 0x000000046c007c0c */ /* 0x000fe4000bf46270 */
[----:B------:R-:W-:Y:S01]  /*8700*/  LOP3.LUT R245, R4, 0x34, RZ, 0xfc, !PT ;  /* 0x0000003404f57812 */ /* 0x000fe200078efcff */
[----:B------:R-:W-:Y:S01]  /*8710*/  IMAD.WIDE R224, R14, 0x4, R224 ;  /* 0x000000040ee07825 */ /* 0x000fe200078e02e0 */
[----:B---3--:R-:W-:Y:S02]  /*8720*/  SEL R236, RZ, 0x4, P2 ;  /* 0x00000004ffec7807 */ /* 0x008fe40001000000 */
[----:B------:R-:W-:Y:S02]  /*8730*/  ISETP.GE.AND P2, PT, R245, UR4, PT ;  /* 0x00000004f5007c0c */ /* 0x000fe4000bf46270 */
[----:B------:R-:W-:Y:S01]  /*8740*/  LOP3.LUT R245, R4, 0x36, RZ, 0xfc, !PT ;  /* 0x0000003604f57812 */ /* 0x000fe200078efcff */
[----:B------:R1:W-:Y:S03]  /*8750*/  LDGSTS.E [R246+0xc000], desc[UR16][R224.64], P4 ;  /* 0x0c000000e0f67fae */ /* 0x0003e6000a121850 */
[----:B------:R-:W-:-:S02]  /*8760*/  ISETP.GE.AND P4, PT, R245, UR4, PT ;  /* 0x00000004f5007c0c */ /* 0x000fc4000bf86270 */
[----:B------:R-:W-:Y:S02]  /*8770*/  SEL R108, R169, RZ, P3 ;  /* 0x000000ffa96c7207 */ /* 0x000fe40001800000 */
[----:B------:R-:W-:Y:S02]  /*8780*/  SEL R204, RZ, 0x4, P6 ;  /* 0x00000004ffcc7807 */ /* 0x000fe40003000000 */
[----:B------:R-:W-:Y:S02]  /*8790*/  SEL R169, RZ, 0x4, P4 ;  /* 0x00000004ffa97807 */ /* 0x000fe40002000000 */
[----:B-1----:R-:W-:Y:S02]  /*87a0*/  LOP3.LUT R225, R4, 0x54, RZ, 0xfc, !PT ;  /* 0x0000005404e17812 */ /* 0x002fe400078efcff */
[----:B------:R-:W-:Y:S02]  /*87b0*/  ISETP.NE.U32.AND P6, PT, R110, RZ, PT ;  /* 0x000000ff6e00720c */ /* 0x000fe40003fc5070 */
[----:B------:R-:W-:-:S02]  /*87c0*/  ISETP.GE.AND P4, PT, R225, UR4, PT ;  /* 0x00000004e1007c0c */ /* 0x000fc4000bf86270 */
[----:B------:R-:W-:Y:S01]  /*87d0*/  LOP3.LUT R245, R4, 0x56, RZ, 0xfc, !PT ;  /* 0x0000005604f57812 */ /* 0x000fe200078efcff */
[C---:B------:R-:W-:Y:S01]  /*87e0*/  IMAD.WIDE R212, R14.reuse, 0x4, R212 ;  /* 0x000000040ed47825 */ /* 0x040fe200078e02d4 */
[----:B------:R-:W-:Y:S02]  /*87f0*/  SEL R224, RZ, 0x4, P4 ;  /* 0x00000004ffe07807 */ /* 0x000fe40002000000 */
[----:B------:R-:W-:Y:S01]  /*8800*/  ISETP.GE.AND P4, PT, R245, UR4, PT ;  /* 0x00000004f5007c0c */ /* 0x000fe2000bf86270 */
[----:B------:R-:W-:Y:S01]  /*8810*/  IMAD.WIDE R200, R14, 0x4, R200 ;  /* 0x000000040ec87825 */ /* 0x000fe200078e02c8 */
[----:B------:R-:W-:Y:S01]  /*8820*/  LOP3.LUT R245, R4, 0x74, RZ, 0xfc, !PT ;  /* 0x0000007404f57812 */ /* 0x000fe200078efcff */
[----:B------:R1:W-:Y:S02]  /*8830*/  LDGSTS.E [R246+0xc008], desc[UR16][R212.64], P5 ;  /* 0x0c008000d4f67fae */ /* 0x0003e4000a921850 */
[----:B------:R-:W-:Y:S01]  /*8840*/  IMAD.WIDE R188, R14, 0x4, R188 ;  /* 0x000000040ebc7825 */ /* 0x000fe200078e02bc */
[----:B------:R-:W-:Y:S01]  /*8850*/  ISETP.GE.AND P5, PT, R245, UR4, PT ;  /* 0x00000004f5007c0c */ /* 0x000fe2000bfa6270 */
[----:B------:R-:W-:Y:S01]  /*8860*/  LDGSTS.E [R246+0xe000], desc[UR16][R200.64], P0 ;  /* 0x0e000000c8f67fae */ /* 0x000fe20008121850 */
[----:B------:R-:W-:-:S02]  /*8870*/  SEL R237, RZ, 0x4, P2 ;  /* 0x00000004ffed7807 */ /* 0x000fc40001000000 */
[----:B------:R-:W-:Y:S01]  /*8880*/  ISETP.NE.U32.AND P2, PT, R108, RZ, PT ;  /* 0x000000ff6c00720c */ /* 0x000fe20003f45070 */
[----:B------:R2:W-:Y:S01]  /*8890*/  LDGSTS.E [R246+0xe008], desc[UR16][R188.64], P6 ;  /* 0x0e008000bcf67fae */ /* 0x0005e2000b121850 */
[----:B------:R-:W-:Y:S02]  /*88a0*/  SEL R108, R205, RZ, P3 ;  /* 0x000000ffcd6c7207 */ /* 0x000fe40001800000 */
[C---:B-1----:R-:W-:Y:S02]  /*88b0*/  LOP3.LUT R213, R4.reuse, 0x76, RZ, 0xfc, !PT ;  /* 0x0000007604d57812 */ /* 0x042fe400078efcff */
[----:B------:R-:W-:Y:S02]  /*88c0*/  SEL R205, RZ, 0x4, P5 ;  /* 0x00000004ffcd7807 */ /* 0x000fe40002800000 */
[----:B------:R-:W-:Y:S02]  /*88d0*/  ISETP.GE.AND P5, PT, R213, UR4, PT ;  /* 0x00000004d5007c0c */ /* 0x000fe4000bfa6270 */
[----:B------:R-:W-:-:S02]  /*88e0*/  LOP3.LUT R245, R4, 0x18, RZ, 0xfc, !PT ;  /* 0x0000001804f57812 */ /* 0x000fc400078efcff */
[C---:B--2---:R-:W-:Y:S02]  /*88f0*/  LOP3.LUT R189, R4.reuse, 0x5a, RZ, 0xfc, !PT ;  /* 0x0000005a04bd7812 */ /* 0x044fe400078efcff */
[----:B------:R-:W-:Y:S02]  /*8900*/  SEL R225, RZ, 0x4, P4 ;  /* 0x00000004ffe17807 */ /* 0x000fe40002000000 */
[----:B------:R-:W-:Y:S02]  /*8910*/  ISETP.GE.AND P6, PT, R189, UR4, PT ;  /* 0x00000004bd007c0c */ /* 0x000fe4000bfc6270 */
[----:B------:R-:W-:Y:S02]  /*8920*/  SEL R212, RZ, 0x4, P5 ;  /* 0x00000004ffd47807 */ /* 0x000fe40002800000 */
[----:B------:R-:W-:Y:S02]  /*8930*/  LOP3.LUT R188, R4, 0x78, RZ, 0xfc, !PT ;  /* 0x0000007804bc7812 */ /* 0x000fe400078efcff */
[----:B------:R-:W-:-:S02]  /*8940*/  ISETP.NE.U32.AND P4, PT, R108, RZ, PT ;  /* 0x000000ff6c00720c */ /* 0x000fc40003f85070 */
[----:B------:R-:W-:Y:S02]  /*8950*/  ISETP.GE.AND P5, PT, R245, UR4, PT ;  /* 0x00000004f5007c0c */ /* 0x000fe4000bfa6270 */
[----:B------:R-:W-:Y:S02]  /*8960*/  SEL R108, R119, RZ, P3 ;  /* 0x000000ff776c7207 */ /* 0x000fe40001800000 */
[----:B------:R-:W-:Y:S02]  /*8970*/  SEL R119, RZ, 0x4, P6 ;  /* 0x00000004ff777807 */ /* 0x000fe40003000000 */
[----:B------:R-:W-:Y:S02]  /*8980*/  LOP3.LUT R245, R4, 0x1a, RZ, 0xfc, !PT ;  /* 0x0000001a04f57812 */ /* 0x000fe400078efcff */
[----:B------:R-:W-:Y:S02]  /*8990*/  ISETP.GE.AND P6, PT, R188, UR4, PT ;  /* 0x00000004bc007c0c */ /* 0x000fe4000bfc6270 */
[----:B------:R-:W-:-:S02]  /*89a0*/  SEL R213, RZ, 0x4, P5 ;  /* 0x00000004ffd57807 */ /* 0x000fc40002800000 */
[----:B------:R-:W-:Y:S02]  /*89b0*/  LOP3.LUT R110, R4, 0x7a, RZ, 0xfc, !PT ;  /* 0x0000007a046e7812 */ /* 0x000fe400078efcff */
[----:B------:R-:W-:Y:S02]  /*89c0*/  ISETP.NE.U32.AND P5, PT, R108, RZ, PT ;  /* 0x000000ff6c00720c */ /* 0x000fe40003fa5070 */
[----:B------:R-:W-:Y:S02]  /*89d0*/  SEL R108, R161, RZ, P3 ;  /* 0x000000ffa16c7207 */ /* 0x000fe40001800000 */
[----:B------:R-:W-:Y:S02]  /*89e0*/  ISETP.GE.AND P0, PT, R245, UR4, PT ;  /* 0x00000004f5007c0c */ /* 0x000fe4000bf06270 */
[----:B------:R-:W-:Y:S02]  /*89f0*/  SEL R161, RZ, 0x4, P6 ;  /* 0x00000004ffa17807 */ /* 0x000fe40003000000 */
[----:B------:R-:W-:-:S02]  /*8a00*/  LOP3.LUT R201, R4, 0x38, RZ, 0xfc, !PT ;  /* 0x0000003804c97812 */ /* 0x000fc400078efcff */
[----:B------:R-:W-:Y:S02]  /*8a10*/  ISETP.GE.AND P6, PT, R110, UR4, PT ;  /* 0x000000046e007c0c */ /* 0x000fe4000bfc6270 */
[C---:B------:R-:W-:Y:S02]  /*8a20*/  LOP3.LUT R110, R4.reuse, 0x1c, RZ, 0xfc, !PT ;  /* 0x0000001c046e7812 */ /* 0x040fe400078efcff */
[----:B------:R-:W-:Y:S02]  /*8a30*/  SEL R200, RZ, 0x4, P0 ;  /* 0x00000004ffc87807 */ /* 0x000fe40000000000 */
[----:B------:R-:W-:Y:S02]  /*8a40*/  ISETP.GE.AND P0, PT, R201, UR4, PT ;  /* 0x00000004c9007c0c */ /* 0x000fe4000bf06270 */
[----:B------:R-:W-:Y:S02]  /*8a50*/  SEL R188, RZ, 0x4, P6 ;  /* 0x00000004ffbc7807 */ /* 0x000fe40003000000 */
[----:B------:R-:W-:-:S02]  /*8a60*/  LOP3.LUT R245, R4, 0x3a, RZ, 0xfc, !PT ;  /* 0x0000003a04f57812 */ /* 0x000fc400078efcff */
[----:B------:R-:W-:Y:S02]  /*8a70*/  ISETP.GE.AND P6, PT, R110, UR4, PT ;  /* 0x000000046e007c0c */ /* 0x000fe4000bfc6270 */
[----:B------:R-:W-:Y:S01]  /*8a80*/  LOP3.LUT R246, R4, 0x3c, RZ, 0xfc, !PT ;  /* 0x0000003c04f67812 */ /* 0x000fe200078efcff */
[----:B------:R-:W-:Y:S01]  /*8a90*/  IMAD.WIDE R176, R14, 0x4, R176 ;  /* 0x000000040eb07825 */ /* 0x000fe200078e02b0 */
[----:B------:R-:W-:Y:S02]  /*8aa0*/  SEL R201, RZ, 0x4, P0 ;  /* 0x00000004ffc97807 */ /* 0x000fe40000000000 */
[----:B------:R-:W-:Y:S02]  /*8ab0*/  ISETP.GE.AND P0, PT, R245, UR4, PT ;  /* 0x00000004f5007c0c */ /* 0x000fe4000bf06270 */
[----:B------:R-:W-:Y:S01]  /*8ac0*/  SEL R110, RZ, 0x4, P6 ;  /* 0x00000004ff6e7807 */ /* 0x000fe20003000000 */
[----:B------:R1:W-:Y:S01]  /*8ad0*/  LDGSTS.E [R247+0x8000], desc[UR16][R176.64], P1 ;  /* 0x08000000b0f77fae */ /* 0x0003e20008921850 */
[----:B------:R-:W-:-:S02]  /*8ae0*/  ISETP.GE.AND P6, PT, R246, UR4, PT ;  /* 0x00000004f6007c0c */ /* 0x000fc4000bfc6270 */
[----:B------:R-:W-:Y:S02]  /*8af0*/  SEL R245, RZ, 0x4, P0 ;  /* 0x00000004fff57807 */ /* 0x000fe40000000000 */
[----:B------:R-:W-:Y:S02]  /*8b00*/  ISETP.GE.AND P0, PT, R138, UR4, PT ;  /* 0x000000048a007c0c */ /* 0x000fe4000bf06270 */
[----:B-1----:R-:W-:Y:S02]  /*8b10*/  SEL R176, RZ, 0x4, P6 ;  /* 0x00000004ffb07807 */ /* 0x002fe40003000000 */
[----:B------:R-:W-:Y:S02]  /*8b20*/  ISETP.NE.U32.AND P6, PT, R109, RZ, PT ;  /* 0x000000ff6d00720c */ /* 0x000fe40003fc5070 */
[----:B------:R-:W-:Y:S02]  /*8b30*/  SEL R138, RZ, 0x4, P0 ;  /* 0x00000004ff8a7807 */ /* 0x000fe40000000000 */
[----:B------:R-:W-:-:S02]  /*8b40*/  ISETP.NE.U32.AND P0, PT, R108, RZ, PT ;  /* 0x000000ff6c00720c */ /* 0x000fc40003f05070 */
[----:B------:R-:W-:Y:S01]  /*8b50*/  SEL R108, R216, RZ, P3 ;  /* 0x000000ffd86c7207 */ /* 0x000fe20001800000 */
[----:B------:R-:W-:-:S03]  /*8b60*/  IMAD.WIDE R172, R14, 0x4, R172 ;  /* 0x000000040eac7825 */ /* 0x000fc600078e02ac */
[----:B------:R-:W-:Y:S02]  /*8b70*/  ISETP.NE.U32.AND P1, PT, R108, RZ, PT ;  /* 0x000000ff6c00720c */ /* 0x000fe40003f25070 */
[----:B------:R-:W-:Y:S01]  /*8b80*/  SEL R108, R217, RZ, P3 ;  /* 0x000000ffd96c7207 */ /* 0x000fe20001800000 */
[----:B------:R-:W-:Y:S01]  /*8b90*/  LDGSTS.E [R247+0x8008], desc[UR16][R172.64], P6 ;  /* 0x08008000acf77fae */ /* 0x000fe2000b121850 */
[----:B------:R-:W-:Y:S02]  /*8ba0*/  IMAD.WIDE R208, R14, 0x4, R208 ;  /* 0x000000040ed07825 */ /* 0x000fe400078e02d0 */
[----:B------:R-:W-:Y:S02]  /*8bb0*/  ISETP.NE.U32.AND P6, PT, R108, RZ, PT ;  /* 0x000000ff6c00720c */ /* 0x000fe40003fc5070 */
[----:B------:R-:W-:Y:S01]  /*8bc0*/  SEL R108, R168, RZ, P3 ;  /* 0x000000ffa86c7207 */ /* 0x000fe20001800000 */
[----:B------:R-:W-:Y:S03]  /*8bd0*/  LDGSTS.E [R247+0xa000], desc[UR16][R208.64], P2 ;  /* 0x0a000000d0f77fae */ /* 0x000fe60009121850 */
[----:B------:R-:W-:-:S02]  /*8be0*/  ISETP.NE.U32.AND P2, PT, R108, RZ, PT ;  /* 0x000000ff6c00720c */ /* 0x000fc40003f45070 */
[----:B------:R-:W-:Y:S02]  /*8bf0*/  SEL R108, R221, RZ, P3 ;  /* 0x000000ffdd6c7207 */ /* 0x000fe40001800000 */
[----:B------:R-:W2:Y:S01]  /*8c00*/  LDL.LU R221, [R1+0x1f0] ;  /* 0x0001f00001dd7983 */ /* 0x000ea20000300800 */
[----:B------:R-:W-:-:S04]  /*8c10*/  IMAD.WIDE R232, R14, 0x4, R232 ;  /* 0x000000040ee87825 */ /* 0x000fc800078e02e8 */
[----:B------:R-:W-:Y:S01]  /*8c20*/  IMAD.WIDE R140, R14, 0x4, R140 ;  /* 0x000000040e8c7825 */ /* 0x000fe200078e028c */
[----:B------:R-:W-:Y:S01]  /*8c30*/  LDGSTS.E [R247+0xa008], desc[UR16][R232.64], P4 ;  /* 0x0a008000e8f77fae */ /* 0x000fe2000a121850 */
[----:B------:R-:W-:Y:S02]  /*8c40*/  ISETP.NE.U32.AND P4, PT, R108, RZ, PT ;  /* 0x000000ff6c00720c */ /* 0x000fe40003f85070 */
[----:B------:R-:W-:Y:S01]  /*8c50*/  SEL R108, R184, RZ, P3 ;  /* 0x000000ffb86c7207 */ /* 0x000fe20001800000 */
[----:B------:R-:W-:Y:S01]  /*8c60*/  LDGSTS.E [R247+0xc000], desc[UR16][R140.64], P5 ;  /* 0x0c0000008cf77fae */ /* 0x000fe2000a921850 */
[----:B------:R-:W-:Y:S02]  /*8c70*/  IMAD.WIDE R192, R14, 0x4, R192 ;  /* 0x000000040ec07825 */ /* 0x000fe400078e02c0 */
[----:B------:R-:W-:Y:S02]  /*8c80*/  ISETP.NE.U32.AND P5, PT, R108, RZ, PT ;  /* 0x000000ff6c00720c */ /* 0x000fe40003fa5070 */
[----:B------:R-:W-:Y:S01]  /*8c90*/  SEL R108, R252, RZ, P3 ;  /* 0x000000fffc6c7207 */ /* 0x000fe20001800000 */
[----:B------:R-:W-:Y:S03]  /*8ca0*/  LDGSTS.E [R247+0xc008], desc[UR16][R192.64], P0 ;  /* 0x0c008000c0f77fae */ /* 0x000fe60008121850 */
[----:B------:R-:W-:Y:S01]  /*8cb0*/  ISETP.NE.U32.AND P0, PT, R108, RZ, PT ;  /* 0x000000ff6c00720c */ /* 0x000fe20003f05070 */
[C---:B------:R-:W-:Y:S01]  /*8cc0*/  IMAD.WIDE R180, R14.reuse, 0x4, R180 ;  /* 0x000000040eb47825 */ /* 0x040fe200078e02b4 */
[----:B------:R-:W-:Y:S01]  /*8cd0*/  SEL R108, R185, RZ, P3 ;  /* 0x000000ffb96c7207 */ /* 0x000fe20001800000 */
[----:B------:R-:W5:Y:S02]  /*8ce0*/  LDL.LU R252, [R1+0x1ec] ;  /* 0x0001ec0001fc7983 */ /* 0x000f640000300800 */
        /* <DEDUP_REMOVED lines=14> */
[----:B------:R-:W-:Y:S01]  /*8dd0*/  IMAD.WIDE R218, R14, 0x4, R218 ;  /* 0x000000040eda7825 */ /* 0x000fe200078e02da */
[----:B------:R-:W-:-:S03]  /*8de0*/  SEL R169, R169, RZ, P3 ;  /* 0x000000ffa9a97207 */ /* 0x000fc60001800000 */
        /* <DEDUP_REMOVED lines=19> */
[----:B------:R-:W-:Y:S01]  /*8f20*/  LDGSTS.E [R247+0xe000], desc[UR16][R220.64], P1 ;  /* 0x0e000000dcf77fae */ /* 0x000fe20008921850 */
[----:B------:R-:W-:Y:S02]  /*8f30*/  ISETP.NE.U32.AND P1, PT, R108, RZ, PT ;  /* 0x000000ff6c00720c */ /* 0x000fe40003f25070 */
[----:B------:R-:W-:Y:S01]  /*8f40*/  SEL R108, R5, RZ, P3 ;  /* 0x000000ff056c7207 */ /* 0x000fe20001800000 */
[----:B------:R-:W-:Y:S03]  /*8f50*/  LDGSTS.E [R247+0xe008], desc[UR16][R180.64], P6 ;  /* 0x0e008000b4f77fae */ /* 0x000fe6000b121850 */
[----:B------:R-:W-:Y:S01]  /*8f60*/  ISETP.NE.U32.AND P6, PT, R108, RZ, PT ;  /* 0x000000ff6c00720c */ /* 0x000fe20003fc5070 */
[----:B------:R-:W-:Y:S01]  /*8f70*/  LDGSTS.E [R248+0x8000], desc[UR16][R116.64], P2 ;  /* 0x0800000074f87fae */ /* 0x000fe20009121850 */
[----:B------:R-:W-:-:S03]  /*8f80*/  SEL R108, R112, RZ, P3 ;  /* 0x000000ff706c7207 */ /* 0x000fc60001800000 */
        /* <DEDUP_REMOVED lines=19> */
[----:B------:R1:W-:Y:S01]  /*90c0*/  LDGSTS.E [R249+0x8008], desc[UR16][R106.64], P0 ;  /* 0x080080006af97fae */ /* 0x0003e20008121850 */
[----:B------:R-:W-:-:S03]  /*90d0*/  SEL R108, R228, RZ, P3 ;  /* 0x000000ffe46c7207 */ /* 0x000fc60001800000 */
[----:B------:R-:W5:Y:S01]  /*90e0*/  LDL.LU R5, [R1+0x1e8] ;  /* 0x0001e80001057983 */ /* 0x000f620000300800 */
[----:B------:R-:W-:Y:S02]  /*90f0*/  ISETP.NE.U32.AND P2, PT, R108, RZ, PT ;  /* 0x000000ff6c00720c */ /* 0x000fe40003f45070 */
[----:B------:R-:W-:Y:S01]  /*9100*/  SEL R108, R114, RZ, P3 ;  /* 0x000000ff726c7207 */ /* 0x000fe20001800000 */
[----:B------:R-:W-:Y:S03]  /*9110*/  LDGSTS.E [R249+0xa000], desc[UR16][R234.64], P1 ;  /* 0x0a000000eaf97fae */ /* 0x000fe60008921850 */
[----:B------:R-:W-:Y:S01]  /*9120*/  ISETP.NE.U32.AND P4, PT, R108, RZ, PT ;  /* 0x000000ff6c00720c */ /* 0x000fe20003f85070 */
[----:B------:R-:W-:Y:S01]  /*9130*/  LDGSTS.E [R249+0xa008], desc[UR16][R230.64], P6 ;  /* 0x0a008000e6f97fae */ /* 0x000fe2000b121850 */
[----:B-1----:R-:W-:Y:S02]  /*9140*/  SEL R106, R111, RZ, P3 ;  /* 0x000000ff6f6a7207 */ /* 0x002fe40001800000 */
[----:B------:R-:W-:Y:S01]  /*9150*/  SEL R108, R160, RZ, P3 ;  /* 0x000000ffa06c7207 */ /* 0x000fe20001800000 */
[----:B------:R-:W2:Y:S01]  /*9160*/  LDL.LU R137, [R1+0x1e4] ;  /* 0x0001e40001897983 */ /* 0x000ea20000300800 */
[----:B------:R-:W-:-:S02]  /*9170*/  ISETP.NE.U32.AND P1, PT, R106, RZ, PT ;  /* 0x000000ff6a00720c */ /* 0x000fc40003f25070 */
[----:B------:R-:W-:Y:S01]  /*9180*/  ISETP.NE.U32.AND P5, PT, R108, RZ, PT ;  /* 0x000000ff6c00720c */ /* 0x000fe20003fa5070 */
[----:B------:R-:W-:Y:S01]  /*9190*/  LDGSTS.E [R249+0xc000], desc[UR16][R226.64], P2 ;  /* 0x0c000000e2f97fae */ /* 0x000fe20009121850 */
[----:B------:R-:W-:Y:S02]  /*91a0*/  SEL R106, R236, RZ, P3 ;  /* 0x000000ffec6a7207 */ /* 0x000fe40001800000 */
[----:B------:R-:W-:Y:S01]  /*91b0*/  SEL R108, R204, RZ, P3 ;  /* 0x000000ffcc6c7207 */ /* 0x000fe20001800000 */
[----:B------:R-:W-:Y:S01]  /*91c0*/  LDGSTS.E [R249+0xc008], desc[UR16][R222.64], P4 ;  /* 0x0c008000def97fae */ /* 0x000fe2000a121850 */
[----:B------:R-:W-:Y:S02]  /*91d0*/  ISETP.NE.U32.AND P6, PT, R106, RZ, PT ;  /* 0x000000ff6a00720c */ /* 0x000fe40003fc5070 */
[----:B------:R-:W-:Y:S02]  /*91e0*/  ISETP.NE.U32.AND P0, PT, R108, RZ, PT ;  /* 0x000000ff6c00720c */ /* 0x000fe40003f05070 */
[----:B------:R-:W-:-:S03]  /*91f0*/  SEL R106, R237, RZ, P3 ;  /* 0x000000ffed6a7207 */ /* 0x000fc60001800000 */
[----:B------:R-:W-:Y:S01]  /*9200*/  LDGSTS.E [R249+0xe000], desc[UR16][R218.64], P5 ;  /* 0x0e000000daf97fae */ /* 0x000fe2000a921850 */
[----:B------:R-:W-:Y:S02]  /*9210*/  ISETP.NE.U32.AND P2, PT, R106, RZ, PT ;  /* 0x000000ff6a00720c */ /* 0x000fe40003f45070 */
[----:B------:R-:W-:-:S04]  /*9220*/  SEL R106, R224, RZ, P3 ;  /* 0x000000ffe06a7207 */ /* 0x000fc80001800000 */
[----:B------:R-:W-:Y:S01]  /*9230*/  ISETP.NE.U32.AND P5, PT, R106, RZ, PT ;  /* 0x000000ff6a00720c */ /* 0x000fe20003fa5070 */
[----:B------:R-:W-:Y:S01]  /*9240*/  LDGSTS.E [R249+0xe008], desc[UR16][R214.64], P0 ;  /* 0x0e008000d6f97fae */ /* 0x000fe20008121850 */
[----:B------:R-:W-:Y:S02]  /*9250*/  SEL R106, R225, RZ, P3 ;  /* 0x000000ffe16a7207 */ /* 0x000fe40001800000 */
[----:B------:R-:W-:Y:S01]  /*9260*/  ISETP.NE.U32.AND P4, PT, R169, RZ, PT ;  /* 0x000000ffa900720c */ /* 0x000fe20003f85070 */
[----:B------:R-:W-:Y:S01]  /*9270*/  LDGSTS.E [R250+0x8000], desc[UR16][R210.64], P1 ;  /* 0x08000000d2fa7fae */ /* 0x000fe20008921850 */
[----:B------:R-:W-:Y:S02]  /*9280*/  ISETP.NE.U32.AND P0, PT, R106, RZ, PT ;  /* 0x000000ff6a00720c */ /* 0x000fe40003f05070 */
[----:B------:R-:W-:Y:S01]  /*9290*/  SEL R106, R213, RZ, P3 ;  /* 0x000000ffd56a7207 */ /* 0x000fe20001800000 */
[----:B------:R-:W-:Y:S01]  /*92a0*/  LDGSTS.E [R250+0x8008], desc[UR16][R206.64], P6 ;  /* 0x08008000cefa7fae */ /* 0x000fe2000b121850 */
[----:B------:R-:W-:-:S02]  /*92b0*/  ISETP.NE.U32.AND P1, PT, R205, RZ, PT ;  /* 0x000000ffcd00720c */ /* 0x000fc40003f25070 */
[----:B------:R-:W-:Y:S01]  /*92c0*/  ISETP.NE.U32.AND P6, PT, R212, RZ, PT ;  /* 0x000000ffd400720c */ /* 0x000fe20003fc5070 */
[----:B------:R-:W-:Y:S01]  /*92d0*/  LDGSTS.E [R250+0xa000], desc[UR16][R202.64], P2 ;  /* 0x0a000000cafa7fae */ /* 0x000fe20009121850 */
[----:B------:R-:W-:-:S03]  /*92e0*/  ISETP.NE.U32.AND P2, PT, R106, RZ, PT ;  /* 0x000000ff6a00720c */ /* 0x000fc60003f45070 */
[----:B------:R-:W-:Y:S01]  /*92f0*/  LDGSTS.E [R250+0xa008], desc[UR16][R198.64], P4 ;  /* 0x0a008000c6fa7fae */ /* 0x000fe2000a121850 */
[----:B------:R-:W-:-:S03]  /*9300*/  ISETP.NE.U32.AND P4, PT, R200, RZ, PT ;  /* 0x000000ffc800720c */ /* 0x000fc60003f85070 */
[----:B------:R-:W-:Y:S01]  /*9310*/  LDGSTS.E [R250+0xc000], desc[UR16][R196.64], P5 ;  /* 0x0c000000c4fa7fae */ /* 0x000fe2000a921850 */
[----:B------:R-:W-:-:S03]  /*9320*/  ISETP.NE.U32.AND P5, PT, R201, RZ, PT ;  /* 0x000000ffc900720c */ /* 0x000fc60003fa5070 */
[----:B------:R-:W-:Y:S01]  /*9330*/  LDGSTS.E [R250+0xc008], desc[UR16][R194.64], P0 ;  /* 0x0c008000c2fa7fae */ /* 0x000fe20008121850 */
[----:B------:R-:W-:Y:S02]  /*9340*/  ISETP.NE.U32.AND P0, PT, R245, RZ, PT ;  /* 0x000000fff500720c */ /* 0x000fe40003f05070 */
[----:B------:R-:W-:Y:S01]  /*9350*/  SEL R106, R138, RZ, P3 ;  /* 0x000000ff8a6a7207 */ /* 0x000fe20001800000 */
[----:B------:R-:W-:Y:S03]  /*9360*/  LDGSTS.E [R250+0xe000], desc[UR16][R190.64], P1 ;  /* 0x0e000000befa7fae */ /* 0x000fe60008921850 */
[----:B------:R-:W-:Y:S01]  /*9370*/  ISETP.NE.U32.AND P1, PT, R106, RZ, PT ;  /* 0x000000ff6a00720c */ /* 0x000fe20003f25070 */
[----:B------:R-:W-:Y:S01]  /*9380*/  LDGSTS.E [R250+0xe008], desc[UR16][R186.64], P6 ;  /* 0x0e008000bafa7fae */ /* 0x000fe2000b121850 */
[----:B------:R-:W-:-:S03]  /*9390*/  SEL R106, R0, RZ, P3 ;  /* 0x000000ff006a7207 */ /* 0x000fc60001800000 */
[----:B------:R-:W-:Y:S04]  /*93a0*/  LDGSTS.E [R251+0x8000], desc[UR16][R182.64], P2 ;  /* 0x08000000b6fb7fae */ /* 0x000fe80009121850 */
[----:B------:R-:W-:Y:S04]  /*93b0*/  LDGSTS.E [R251+0x8008], desc[UR16][R178.64], P4 ;  /* 0x08008000b2fb7fae */ /* 0x000fe8000a121850 */
[----:B------:R-:W-:Y:S04]  /*93c0*/  LDGSTS.E [R251+0xa000], desc[UR16][R174.64], P5 ;  /* 0x0a000000aefb7fae */ /* 0x000fe8000a921850 */
[----:B------:R-:W-:Y:S01]  /*93d0*/  LDGSTS.E [R251+0xa008], desc[UR16][R170.64], P0 ;  /* 0x0a008000aafb7fae */ /* 0x000fe20008121850 */
[----:B------:R-:W-:-:S02]  /*93e0*/  ISETP.NE.U32.AND P0, PT, R106, RZ, PT ;  /* 0x000000ff6a00720c */ /* 0x000fc40003f05070 */
[----:B------:R-:W-:Y:S01]  /*93f0*/  SEL R106, R139, RZ, P3 ;  /* 0x000000ff8b6a7207 */ /* 0x000fe20001800000 */
[----:B------:R-:W3:Y:S04]  /*9400*/  LDL.LU R138, [R1+0x1e0] ;  /* 0x0001e000018a7983 */ /* 0x000ee80000300800 */
[----:B------:R-:W5:Y:S04]  /*9410*/  LDL.LU R0, [R1+0x1dc] ;  /* 0x0001dc0001007983 */ /* 0x000f680000300800 */
[----:B------:R-:W5:Y:S04]  /*9420*/  LDL.LU R139, [R1+0x1d8] ;  /* 0x0001d800018b7983 */ /* 0x000f680000300800 */
[----:B------:R-:W3:Y:S01]  /*9430*/  LDL R216, [R1+0x154] ;  /* 0x0001540001d87983 */ /* 0x000ee20000100800 */
[----:B------:R-:W1:Y:S01]  /*9440*/  S2R R232, SR_TID.X ;  /* 0x0000000000e87919 */ /* 0x000e620000002100 */
[----:B------:R-:W-:Y:S01]  /*9450*/  SEL R119, R119, RZ, P3 ;  /* 0x000000ff77777207 */ /* 0x000fe20001800000 */
[----:B------:R-:W4:Y:S01]  /*9460*/  S2R R168, SR_TID.X ;  /* 0x0000000000a87919 */ /* 0x000f220000002100 */
[----:B------:R-:W-:-:S02]  /*9470*/  SEL R161, R161, RZ, P3 ;  /* 0x000000ffa1a17207 */ /* 0x000fc40001800000 */
[----:B------:R-:W-:Y:S01]  /*9480*/  ISETP.NE.U32.AND P6, PT, R119, RZ, PT ;  /* 0x000000ff7700720c */ /* 0x000fe20003fc5070 */
[----:B------:R-:W-:Y:S01]  /*9490*/  IMAD.WIDE R166, R14, 0x4, R166 ;  /* 0x000000040ea67825 */ /* 0x000fe200078e02a6 */
[----:B------:R-:W-:Y:S01]  /*94a0*/  ISETP.NE.U32.AND P2, PT, R161, RZ, PT ;  /* 0x000000ffa100720c */ /* 0x000fe20003f45070 */
[----:B------:R-:W2:Y:S01]  /*94b0*/  LDL.LU.64 R184, [R1+0x80] ;  /* 0x0000800001b87983 */ /* 0x000ea20000300a00 */
[----:B------:R-:W-:Y:S01]  /*94c0*/  SEL R188, R188, RZ, P3 ;  /* 0x000000ffbcbc7207 */ /* 0x000fe20001800000 */
[----:B------:R-:W-:Y:S01]  /*94d0*/  IMAD.WIDE R162, R14, 0x4, R162 ;  /* 0x000000040ea27825 */ /* 0x000fe200078e02a2 */
[----:B------:R-:W-:Y:S01]  /*94e0*/  SEL R110, R110, RZ, P3 ;  /* 0x000000ff6e6e7207 */ /* 0x000fe20001800000 */
[----:B------:R-:W-:Y:S01]  /*94f0*/  LDGSTS.E [R251+0xc000], desc[UR16][R166.64], P1 ;  /* 0x0c000000a6fb7fae */ /* 0x000fe20008921850 */
[----:B------:R-:W-:Y:S01]  /*9500*/  ISETP.NE.U32.AND P4, PT, R188, RZ, PT ;  /* 0x000000ffbc00720c */ /* 0x000fe20003f85070 */
[----:B------:R-:W-:Y:S01]  /*9510*/  IMAD.WIDE R158, R14, 0x4, R158 ;  /* 0x000000040e9e7825 */ /* 0x000fe200078e029e */
[----:B------:R-:W-:Y:S01]  /*9520*/  ISETP.NE.U32.AND P5, PT, R110, RZ, PT ;  /* 0x000000ff6e00720c */ /* 0x000fe20003fa5070 */
[----:B------:R-:W2:Y:S04]  /*9530*/  LDL.LU.64 R192, [R1+0x50] ;  /* 0x0000500001c07983 */ /* 0x000ea80000300a00 */
[----:B------:R-:W-:Y:S04]  /*9540*/  LDGSTS.E [R251+0xc008], desc[UR16][R162.64], P6 ;  /* 0x0c008000a2fb7fae */ /* 0x000fe8000b121850 */
[----:B------:R-:W-:Y:S01]  /*9550*/  LDGSTS.E [R251+0xe000], desc[UR16][R158.64], P2 ;  /* 0x0e0000009efb7fae */ /* 0x000fe20009121850 */
[----:B-1----:R-:W-:Y:S01]  /*9560*/  LEA.HI R232, R232, 0x5e, RZ, 0x1a ;  /* 0x0000005ee8e87811 */ /* 0x002fe200078fd0ff */
[----:B------:R-:W-:Y:S01]  /*9570*/  IMAD.WIDE R154, R14, 0x4, R154 ;  /* 0x000000040e9a7825 */ /* 0x000fe200078e029a */
[----:B------:R-:W-:Y:S01]  /*9580*/  LOP3.LUT R177, R4, 0x5c, RZ, 0xfc, !PT ;  /* 0x0000005c04b17812 */ /* 0x000fe200078efcff */
[----:B------:R-:W2:Y:S01]  /*9590*/  LDL.LU.64 R140, [R1+0x18] ;  /* 0x00001800018c7983 */ /* 0x000ea20000300a00 */
[----:B------:R-:W-:-:S02]  /*95a0*/  ISETP.GE.AND P2, PT, R232, UR4, PT ;  /* 0x00000004e8007c0c */ /* 0x000fc4000bf46270 */
[----:B------:R-:W-:Y:S01]  /*95b0*/  ISETP.NE.U32.AND P6, PT, R106, RZ, PT ;  /* 0x000000ff6a00720c */ /* 0x000fe20003fc5070 */
[C---:B------:R-:W-:Y:S01]  /*95c0*/  IMAD.WIDE R152, R14.reuse, 0x4, R152 ;  /* 0x000000040e987825 */ /* 0x040fe200078e0298 */
[----:B------:R-:W-:Y:S01]  /*95d0*/  SEL R106, RZ, 0x4, P2 ;  /* 0x00000004ff6a7807 */ /* 0x000fe20001000000 */
[----:B------:R-:W-:Y:S01]  /*95e0*/  LDGSTS.E [R251+0xe008], desc[UR16][R154.64], P4 ;  /* 0x0e0080009afb7fae */ /* 0x000fe2000a121850 */
[----:B------:R-:W-:Y:S01]  /*95f0*/  ISETP.GE.AND P4, PT, R177, UR4, PT ;  /* 0x00000004b1007c0c */ /* 0x000fe2000bf86270 */
[----:B------:R-:W-:Y:S01]  /*9600*/  IMAD.WIDE R156, R14, 0x4, R156 ;  /* 0x000000040e9c7825 */ /* 0x000fe200078e029c */
[----:B------:R-:W-:Y:S01]  /*9610*/  SEL R106, R106, RZ, P3 ;  /* 0x000000ff6a6a7207 */ /* 0x000fe20001800000 */
[----:B------:R-:W-:Y:S01]  /*9620*/  LDGSTS.E [R15+0x8000], desc[UR16][R152.64], P5 ;  /* 0x08000000980f7fae */ /* 0x000fe2000a921850 */
[----:B----4-:R-:W-:Y:S02]  /*9630*/  LEA.HI R168, R168, 0x7e, RZ, 0x1a ;  /* 0x0000007ea8a87811 */ /* 0x010fe400078fd0ff */
[----:B------:R-:W-:Y:S01]  /*9640*/  ISETP.NE.U32.AND P2, PT, R106, RZ, PT ;  /* 0x000000ff6a00720c */ /* 0x000fe20003f45070 */
[----:B------:R-:W-:Y:S01]  /*9650*/  LDGSTS.E [R15+0x8008], desc[UR16][R156.64], P0 ;  /* 0x080080009c0f7fae */ /* 0x000fe20008121850 */
[----:B------:R-:W-:-:S02]  /*9660*/  SEL R106, RZ, 0x4, P4 ;  /* 0x00000004ff6a7807 */ /* 0x000fc40002000000 */
[----:B------:R-:W-:Y:S01]  /*9670*/  ISETP.GE.AND P0, PT, R168, UR4, PT ;  /* 0x00000004a8007c0c */ /* 0x000fe2000bf06270 */
[----:B------:R-:W4:Y:S01]  /*9680*/  LDL.LU.64 R220, [R1+0x78] ;  /* 0x0000780001dc7983 */ /* 0x000f220000300a00 */
[----:B------:R-:W-:Y:S02]  /*9690*/  SEL R107, R106, RZ, P3 ;  /* 0x000000ff6a6b7207 */ /* 0x000fe40001800000 */
[----:B------:R-:W-:Y:S01]  /*96a0*/  SEL R106, RZ, 0x4, P0 ;  /* 0x00000004ff6a7807 */ /* 0x000fe20000000000 */
[----:B------:R-:W4:Y:S01]  /*96b0*/  LDL.LU.64 R208, [R1+0x48] ;  /* 0x0000480001d07983 */ /* 0x000f220000300a00 */
[----:B------:R-:W1:Y:S01]  /*96c0*/  S2R R109, SR_TID.X ;  /* 0x00000000006d7919 */ /* 0x000e620000002100 */
[----:B---3--:R-:W-:Y:S02]  /*96d0*/  ISETP.GE.AND P0, PT, R216, R138, PT ;  /* 0x0000008ad800720c */ /* 0x008fe40003f06270 */
[----:B------:R-:W3:Y:S01]  /*96e0*/  LDL.LU.64 R216, [R1+0x10] ;  /* 0x0000100001d87983 */ /* 0x000ee20000300a00 */
[----:B------:R-:W-:-:S02]  /*96f0*/  LOP3.LUT R173, R4, 0x7c, RZ, 0xfc, !PT ;  /* 0x0000007c04ad7812 */ /* 0x000fc400078efcff */
[----:B------:R-:W-:Y:S02]  /*9700*/  SEL R176, R176, RZ, P3 ;  /* 0x000000ffb0b07207 */ /* 0x000fe40001800000 */
[----:B------:R-:W-:Y:S02]  /*9710*/  ISETP.GE.AND P4, PT, R173, UR4, PT ;  /* 0x00000004ad007c0c */ /* 0x000fe4000bf86270 */
[----:B-1----:R-:W-:Y:S02]  /*9720*/  LOP3.LUT R109, R109, 0x7f, RZ, 0xc0, !PT ;  /* 0x0000007f6d6d7812 */ /* 0x002fe400078ec0ff */
[----:B------:R-:W-:Y:S02]  /*9730*/  ISETP.NE.U32.AND P1, PT, R176, RZ, PT ;  /* 0x000000ffb000720c */ /* 0x000fe40003f25070 */
[----:B------:R-:W-:Y:S02]  /*9740*/  SEL R108, RZ, 0x4, P4 ;  /* 0x00000004ff6c7807 */ /* 0x000fe40002000000 */
[----:B------:R-:W-:-:S02]  /*9750*/  ISETP.GE.AND P5, PT, R109, UR4, PT ;  /* 0x000000046d007c0c */ /* 0x000fc4000bfa6270 */
[----:B------:R-:W-:Y:S02]  /*9760*/  ISETP.NE.U32.AND P4, PT, R107, RZ, PT ;  /* 0x000000ff6b00720c */ /* 0x000fe40003f85070 */
[----:B------:R-:W-:Y:S02]  /*9770*/  SEL R107, R108, RZ, P3 ;  /* 0x000000ff6c6b7207 */ /* 0x000fe40001800000 */
[----:B------:R-:W-:Y:S01]  /*9780*/  SEL R108, RZ, 0x4, P5 ;  /* 0x00000004ff6c7807 */ /* 0x000fe20002800000 */
[----:B------:R-:W-:Y:S01]  /*9790*/  IMAD.WIDE R148, R14, 0x4, R148 ;  /* 0x000000040e947825 */ /* 0x000fe200078e0294 */
[----:B------:R-:W-:Y:S02]  /*97a0*/  SEL R106, R106, RZ, P3 ;  /* 0x000000ff6a6a7207 */ /* 0x000fe40001800000 */
[----:B------:R-:W-:Y:S02]  /*97b0*/  SEL R108, R108, RZ, P3 ;  /* 0x000000ff6c6c7207 */ /* 0x000fe40001800000 */
[----:B------:R-:W-:Y:S01]  /*97c0*/  ISETP.NE.U32.AND P5, PT, R107, RZ, PT ;  /* 0x000000ff6b00720c */ /* 0x000fe20003fa5070 */
[----:B------:R-:W-:Y:S01]  /*97d0*/  LDGSTS.E [R15+0xa000], desc[UR16][R148.64], P1 ;  /* 0x0a000000940f7fae */ /* 0x000fe20008921850 */
[----:B------:R-:W-:-:S02]  /*97e0*/  ISETP.NE.U32.AND P3, PT, R106, RZ, PT ;  /* 0x000000ff6a00720c */ /* 0x000fc40003f65070 */
[----:B------:R-:W-:Y:S01]  /*97f0*/  ISETP.NE.U32.AND P1, PT, R108, RZ, PT ;  /* 0x000000ff6c00720c */ /* 0x000fe20003f25070 */
[----:B------:R-:W-:-:S04]  /*9800*/  IMAD.WIDE R150, R14, 0x4, R150 ;  /* 0x000000040e967825 */ /* 0x000fc800078e0296 */
[C---:B------:R-:W-:Y:S01]  /*9810*/  IMAD.WIDE R146, R14.reuse, 0x4, R146 ;  /* 0x000000040e927825 */ /* 0x040fe200078e0292 */
[----:B------:R-:W-:Y:S03]  /*9820*/  LDGSTS.E [R15+0xa008], desc[UR16][R150.64], P6 ;  /* 0x0a008000960f7fae */ /* 0x000fe6000b121850 */
[C---:B------:R-:W-:Y:S01]  /*9830*/  IMAD.WIDE R120, R14.reuse, 0x4, R120 ;  /* 0x000000040e787825 */ /* 0x040fe200078e0278 */
[----:B------:R-:W-:Y:S03]  /*9840*/  LDGSTS.E [R15+0xc000], desc[UR16][R146.64], P4 ;  /* 0x0c000000920f7fae */ /* 0x000fe6000a121850 */
[----:B--2---:R-:W-:Y:S01]  /*9850*/  IMAD.SHL.U32 R137, R137, 0x80, RZ ;  /* 0x0000008089897824 */ /* 0x004fe200078e00ff */
[----:B------:R-:W-:Y:S01]  /*9860*/  LDGSTS.E [R15+0xc008], desc[UR16][R120.64], P2 ;  /* 0x0c008000780f7fae */ /* 0x000fe20009121850 */
[----:B------:R-:W-:-:S04]  /*9870*/  IMAD.WIDE R144, R14, 0x4, R144 ;  /* 0x000000040e907825 */ /* 0x000fc800078e0290 */
[----:B------:R-:W-:Y:S01]  /*9880*/  IMAD.WIDE R142, R14, 0x4, R142 ;  /* 0x000000040e8e7825 */ /* 0x000fe200078e028e */
[----:B------:R-:W-:Y:S03]  /*9890*/  LDGSTS.E [R15+0xe000], desc[UR16][R144.64], P5 ;  /* 0x0e000000900f7fae */ /* 0x000fe6000a921850 */
[C---:B------:R-:W-:Y:S01]  /*98a0*/  IMAD.WIDE R106, R137.reuse, 0x4, R184 ;  /* 0x00000004896a7825 */ /* 0x040fe200078e02b8 */
[----:B------:R-:W-:Y:S03]  /*98b0*/  LDGSTS.E [R15+0xe008], desc[UR16][R142.64], P3 ;  /* 0x0e0080008e0f7fae */ /* 0x000fe60009921850 */
[C---:B------:R-:W-:Y:S01]  /*98c0*/  IMAD.WIDE R108, R137.reuse, 0x4, R192 ;  /* 0x00000004896c7825 */ /* 0x040fe200078e02c0 */
[----:B------:R-:W0:Y:S03]  /*98d0*/  LDGDEPBAR ;  /* 0x00000000000079af */ /* 0x000e260000000000 */
[C---:B------:R-:W-:Y:S01]  /*98e0*/  IMAD.WIDE R110, R137.reuse, 0x4, R140 ;  /* 0x00000004896e7825 */ /* 0x040fe200078e028c */
[----:B------:R-:W-:Y:S03]  /*98f0*/  LDGSTS.E [R18+0x20000], desc[UR16][R106.64], P1 ;  /* 0x200000006a127fae */ /* 0x000fe60008921850 */
[C---:B------:R-:W-:Y:S01]  /*9900*/  IMAD.WIDE R26, R137.reuse, 0x4, R26 ;  /* 0x00000004891a7825 */ /* 0x040fe200078e021a */
[----:B------:R-:W2:Y:S03]  /*9910*/  LDL.LU.64 R184, [R1+0x70] ;  /* 0x0000700001b87983 */ /* 0x000ea60000300a00 */
[C---:B------:R-:W-:Y:S01]  /*9920*/  IMAD.WIDE R42, R137.reuse, 0x4, R42 ;  /* 0x00000004892a7825 */ /* 0x040fe200078e022a */
[----:B------:R-:W-:Y:S03]  /*9930*/  LDGSTS.E [R18+0x20400], desc[UR16][R108.64], P1 ;  /* 0x204000006c127fae */ /* 0x000fe60008921850 */
[C---:B------:R-:W-:Y:S01]  /*9940*/  IMAD.WIDE R58, R137.reuse, 0x4, R58 ;  /* 0x00000004893a7825 */ /* 0x040fe200078e023a */
[----:B------:R-:W2:Y:S03]  /*9950*/  LDL.LU.64 R192, [R1+0x38] ;  /* 0x0000380001c07983 */ /* 0x000ea60000300a00 */
[C---:B------:R-:W-:Y:S01]  /*9960*/  IMAD.WIDE R74, R137.reuse, 0x4, R74 ;  /* 0x00000004894a7825 */ /* 0x040fe200078e024a */
[----:B------:R-:W-:Y:S03]  /*9970*/  LDGSTS.E [R18+0x20800], desc[UR16][R110.64], P1 ;  /* 0x208000006e127fae */ /* 0x000fe60008921850 */
[C---:B------:R-:W-:Y:S01]  /*9980*/  IMAD.WIDE R90, R137.reuse, 0x4, R90 ;  /* 0x00000004895a7825 */ /* 0x040fe200078e025a */
[----:B------:R-:W2:Y:S04]  /*9990*/  LDL.LU.64 R140, [R1+0x8] ;  /* 0x00000800018c7983 */ /* 0x000ea80000300a00 */
[----:B------:R4:W-:Y:S04]  /*99a0*/  LDGSTS.E [R18+0x20c00], desc[UR16][R26.64], P1 ;  /* 0x20c000001a127fae */ /* 0x0009e80008921850 */
[----:B------:R1:W-:Y:S04]  /*99b0*/  LDGSTS.E [R18+0x21000], desc[UR16][R42.64], P1 ;  /* 0x210000002a127fae */ /* 0x0003e80008921850 */
[----:B------:R-:W-:Y:S01]  /*99c0*/  LDGSTS.E [R18+0x21400], desc[UR16][R58.64], P1 ;  /* 0x214000003a127fae */ /* 0x000fe20008921850 */
[----:B----4-:R-:W-:-:S03]  /*99d0*/  IMAD.WIDE R26, R137, 0x4, R220 ;  /* 0x00000004891a7825 */ /* 0x010fc600078e02dc */
[----:B------:R-:W-:Y:S01]  /*99e0*/  LDGSTS.E [R18+0x21800], desc[UR16][R74.64], P1 ;  /* 0x218000004a127fae */ /* 0x000fe20008921850 */
[----:B-1----:R-:W-:-:S03]  /*99f0*/  IMAD.WIDE R42, R137, 0x4, R208 ;  /* 0x00000004892a7825 */ /* 0x002fc600078e02d0 */
[----:B------:R-:W-:Y:S04]  /*9a00*/  LDGSTS.E [R18+0x21c00], desc[UR16][R90.64], P1 ;  /* 0x21c000005a127fae */ /* 0x000fe80008921850 */
[----:B------:R3:W-:Y:S04]  /*9a10*/  LDGSTS.E [R238+0x20080], desc[UR16][R26.64], P1 ;  /* 0x200800001aee7fae */ /* 0x0007e80008921850 */
[----:B------:R-:W4:Y:S01]  /*9a20*/  LDL.LU.64 R208, [R1+0x68] ;  /* 0x0000680001d07983 */ /* 0x000f220000300a00 */
[----:B------:R-:W-:-:S03]  /*9a30*/  IMAD.WIDE R28, R137, 0x4, R28 ;  /* 0x00000004891c7825 */ /* 0x000fc600078e021c */
[----:B------:R-:W-:Y:S01]  /*9a40*/  LDGSTS.E [R238+0x20480], desc[UR16][R42.64], P1 ;  /* 0x204800002aee7fae */ /* 0x000fe20008921850 */
[----:B---3--:R-:W-:-:S03]  /*9a50*/  IMAD.WIDE R26, R137, 0x4, R216 ;  /* 0x00000004891a7825 */ /* 0x008fc600078e02d8 */
[----:B------:R-:W3:Y:S04]  /*9a60*/  LDL.LU.64 R216, [R1+0x30] ;  /* 0x0000300001d87983 */ /* 0x000ee80000300a00 */
[----:B------:R-:W3:Y:S01]  /*9a70*/  LDL.LU.64 R220, [R1] ;  /* 0x0000000001dc7983 */ /* 0x000ee20000300a00 */
[----:B------:R-:W-:-:S03]  /*9a80*/  IMAD.WIDE R44, R137, 0x4, R44 ;  /* 0x00000004892c7825 */ /* 0x000fc600078e022c */
[----:B------:R2:W-:Y:S01]  /*9a90*/  LDGSTS.E [R238+0x20880], desc[UR16][R26.64], P1 ;  /* 0x208800001aee7fae */ /* 0x0005e20008921850 */
[----:B------:R-:W-:-:S03]  /*9aa0*/  IMAD.WIDE R60, R137, 0x4, R60 ;  /* 0x00000004893c7825 */ /* 0x000fc600078e023c */
[----:B------:R1:W-:Y:S01]  /*9ab0*/  LDGSTS.E [R238+0x20c80], desc[UR16][R28.64], P1 ;  /* 0x20c800001cee7fae */ /* 0x0003e20008921850 */
[----:B------:R-:W-:-:S03]  /*9ac0*/  IMAD.WIDE R76, R137, 0x4, R76 ;  /* 0x00000004894c7825 */ /* 0x000fc600078e024c */
[----:B------:R-:W-:Y:S01]  /*9ad0*/  LDGSTS.E [R238+0x21080], desc[UR16][R44.64], P1 ;  /* 0x210800002cee7fae */ /* 0x000fe20008921850 */
[----:B------:R-:W-:-:S03]  /*9ae0*/  IMAD.WIDE R92, R137, 0x4, R92 ;  /* 0x00000004895c7825 */ /* 0x000fc600078e025c */
[----:B------:R-:W-:Y:S04]  /*9af0*/  LDGSTS.E [R238+0x21480], desc[UR16][R60.64], P1 ;  /* 0x214800003cee7fae */ /* 0x000fe80008921850 */
[----:B------:R-:W-:Y:S04]  /*9b00*/  LDGSTS.E [R238+0x21880], desc[UR16][R76.64], P1 ;  /* 0x218800004cee7fae */ /* 0x000fe80008921850 */
[----:B------:R-:W-:Y:S01]  /*9b10*/  LDGSTS.E [R238+0x21c80], desc[UR16][R92.64], P1 ;  /* 0x21c800005cee7fae */ /* 0x000fe20008921850 */
[----:B--2---:R-:W-:-:S05]  /*9b20*/  IMAD.WIDE R26, R137, 0x4, R184 ;  /* 0x00000004891a7825 */ /* 0x004fca00078e02b8 */
[----:B------:R4:W-:Y:S01]  /*9b30*/  LDGSTS.E [R239+0x20100], desc[UR16][R26.64], P1 ;  /* 0x201000001aef7fae */ /* 0x0009e20008921850 */
[----:B-1----:R-:W-:-:S03]  /*9b40*/  IMAD.WIDE R28, R137, 0x4, R192 ;  /* 0x00000004891c7825 */ /* 0x002fc600078e02c0 */
[----:B------:R-:W2:Y:S04]  /*9b50*/  LDL.LU.64 R192, [R1+0x60] ;  /* 0x0000600001c07983 */ /* 0x000ea80000300a00 */
[----:B------:R3:W-:Y:S01]  /*9b60*/  LDGSTS.E [R239+0x20500], desc[UR16][R28.64], P1 ;  /* 0x205000001cef7fae */ /* 0x0007e20008921850 */
[----:B------:R-:W-:-:S03]  /*9b70*/  IMAD.WIDE R42, R137, 0x4, R140 ;  /* 0x00000004892a7825 */ /* 0x000fc600078e028c */
[----:B------:R-:W2:Y:S01]  /*9b80*/  LDL.LU.64 R140, [R1+0x28] ;  /* 0x00002800018c7983 */ /* 0x000ea20000300a00 */
[----:B------:R-:W-:-:S03]  /*9b90*/  IMAD.WIDE R30, R137, 0x4, R30 ;  /* 0x00000004891e7825 */ /* 0x000fc600078e021e */
[----:B------:R-:W-:Y:S01]  /*9ba0*/  LDGSTS.E [R239+0x20900], desc[UR16][R42.64], P1 ;  /* 0x209000002aef7fae */ /* 0x000fe20008921850 */
[----:B------:R-:W-:-:S03]  /*9bb0*/  IMAD.WIDE R46, R137, 0x4, R46 ;  /* 0x00000004892e7825 */ /* 0x000fc600078e022e */
[----:B------:R1:W-:Y:S01]  /*9bc0*/  LDGSTS.E [R239+0x20d00], desc[UR16][R30.64], P1 ;  /* 0x20d000001eef7fae */ /* 0x0003e20008921850 */
[----:B------:R-:W-:-:S03]  /*9bd0*/  IMAD.WIDE R62, R137, 0x4, R62 ;  /* 0x00000004893e7825 */ /* 0x000fc600078e023e */
[----:B------:R-:W-:Y:S01]  /*9be0*/  LDGSTS.E [R239+0x21100], desc[UR16][R46.64], P1 ;  /* 0x211000002eef7fae */ /* 0x000fe20008921850 */
[----:B------:R-:W-:-:S03]  /*9bf0*/  IMAD.WIDE R78, R137, 0x4, R78 ;  /* 0x00000004894e7825 */ /* 0x000fc600078e024e */
[----:B------:R-:W-:Y:S01]  /*9c00*/  LDGSTS.E [R239+0x21500], desc[UR16][R62.64], P1 ;  /* 0x215000003eef7fae */ /* 0x000fe20008921850 */
[----:B------:R-:W-:-:S03]  /*9c10*/  IMAD.WIDE R94, R137, 0x4, R94 ;  /* 0x00000004895e7825 */ /* 0x000fc600078e025e */
[----:B------:R-:W-:Y:S01]  /*9c20*/  LDGSTS.E [R239+0x21900], desc[UR16][R78.64], P1 ;  /* 0x219000004eef7fae */ /* 0x000fe20008921850 */
[----:B------:R-:W-:-:S03]  /*9c30*/  IMAD.WIDE R32, R137, 0x4, R32 ;  /* 0x0000000489207825 */ /* 0x000fc600078e0220 */
[----:B------:R-:W-:Y:S01]  /*9c40*/  LDGSTS.E [R239+0x21d00], desc[UR16][R94.64], P1 ;  /* 0x21d000005eef7fae */ /* 0x000fe20008921850 */
[----:B----4-:R-:W-:-:S03]  /*9c50*/  IMAD.WIDE R26, R137, 0x4, R208 ;  /* 0x00000004891a7825 */ /* 0x010fc600078e02d0 */
[----:B------:R-:W4:Y:S01]  /*9c60*/  LDL.LU.64 R208, [R1+0x58] ;  /* 0x0000580001d07983 */ /* 0x000f220000300a00 */
[----:B------:R-:W-:-:S03]  /*9c70*/  IMAD.WIDE R48, R137, 0x4, R48 ;  /* 0x0000000489307825 */ /* 0x000fc600078e0230 */
[----:B------:R2:W-:Y:S01]  /*9c80*/  LDGSTS.E [R240+0x20180], desc[UR16][R26.64], P1 ;  /* 0x201800001af07fae */ /* 0x0005e20008921850 */
[----:B---3--:R-:W-:-:S03]  /*9c90*/  IMAD.WIDE R28, R137, 0x4, R216 ;  /* 0x00000004891c7825 */ /* 0x008fc600078e02d8 */
[----:B------:R-:W3:Y:S01]  /*9ca0*/  LDL.LU.64 R216, [R1+0x20] ;  /* 0x0000200001d87983 */ /* 0x000ee20000300a00 */
[----:B-1----:R-:W-:-:S03]  /*9cb0*/  IMAD.WIDE R30, R137, 0x4, R220 ;  /* 0x00000004891e7825 */ /* 0x002fc600078e02dc */
        /* <DEDUP_REMOVED lines=22> */
[----:B-1----:R-:W-:-:S05]  /*9e20*/  IMAD.WIDE R28, R137, 0x4, R140 ;  /* 0x00000004891c7825 */ /* 0x002fca00078e028c */
[----:B------:R-:W-:Y:S04]  /*9e30*/  LDGSTS.E [R241+0x20600], desc[UR16][R28.64], P1 ;  /* 0x206000001cf17fae */ /* 0x000fe80008921850 */
[----:B------:R4:W-:Y:S04]  /*9e40*/  LDGSTS.E [R241+0x20a00], desc[UR16][R16.64], P1 ;  /* 0x20a0000010f17fae */ /* 0x0009e80008921850 */
[----:B------:R-:W-:Y:S04]  /*9e50*/  LDGSTS.E [R241+0x20e00], desc[UR16][R34.64], P1 ;  /* 0x20e0000022f17fae */ /* 0x000fe80008921850 */
[----:B------:R-:W-:Y:S04]  /*9e60*/  LDGSTS.E [R241+0x21200], desc[UR16][R50.64], P1 ;  /* 0x2120000032f17fae */ /* 0x000fe80008921850 */
[----:B------:R-:W-:Y:S01]  /*9e70*/  LDGSTS.E [R241+0x21600], desc[UR16][R66.64], P1 ;  /* 0x2160000042f17fae */ /* 0x000fe20008921850 */
[----:B------:R-:W-:-:S03]  /*9e80*/  IMAD.WIDE R84, R137, 0x4, R84 ;  /* 0x0000000489547825 */ /* 0x000fc600078e0254 */
[----:B------:R-:W-:Y:S01]  /*9e90*/  LDGSTS.E [R241+0x21a00], desc[UR16][R82.64], P1 ;  /* 0x21a0000052f17fae */ /* 0x000fe20008921850 */
[----:B----4-:R-:W-:-:S03]  /*9ea0*/  IMAD.WIDE R16, R137, 0x4, R208 ;  /* 0x0000000489107825 */ /* 0x010fc600078e02d0 */
[----:B------:R-:W-:Y:S04]  /*9eb0*/  LDGSTS.E [R241+0x21e00], desc[UR16][R98.64], P1 ;  /* 0x21e0000062f17fae */ /* 0x000fe80008921850 */
[----:B------:R1:W-:Y:S01]  /*9ec0*/  LDGSTS.E [R242+0x20280], desc[UR16][R16.64], P1 ;  /* 0x2028000010f27fae */ /* 0x0003e20008921850 */
[----:B------:R-:W-:-:S04]  /*9ed0*/  IMAD.WIDE R100, R137, 0x4, R100 ;  /* 0x0000000489647825 */ /* 0x000fc800078e0264 */
[C---:B-1----:R-:W-:Y:S02]  /*9ee0*/  IMAD.WIDE R16, R137.reuse, 0x4, R12 ;  /* 0x0000000489107825 */ /* 0x042fe400078e020c */
[----:B------:R-:W5:Y:S02]  /*9ef0*/  LDL.LU.64 R12, [R1+0x1d0] ;  /* 0x0001d000010c7983 */ /* 0x000f640000300a00 */
[----:B---3--:R-:W-:-:S05]  /*9f00*/  IMAD.WIDE R26, R137, 0x4, R216 ;  /* 0x00000004891a7825 */ /* 0x008fca00078e02d8 */
[----:B------:R-:W-:Y:S04]  /*9f10*/  LDGSTS.E [R242+0x20680], desc[UR16][R26.64], P1 ;  /* 0x206800001af27fae */ /* 0x000fe80008921850 */
[----:B------:R1:W-:Y:S04]  /*9f20*/  LDGSTS.E [R242+0x20a80], desc[UR16][R20.64], P1 ;  /* 0x20a8000014f27fae */ /* 0x0003e80008921850 */
[----:B------:R-:W-:Y:S04]  /*9f30*/  LDGSTS.E [R242+0x20e80], desc[UR16][R36.64], P1 ;  /* 0x20e8000024f27fae */ /* 0x000fe80008921850 */
[----:B------:R-:W-:Y:S01]  /*9f40*/  LDGSTS.E [R242+0x21280], desc[UR16][R52.64], P1 ;  /* 0x2128000034f27fae */ /* 0x000fe20008921850 */
[----:B-1----:R-:W-:-:S03]  /*9f50*/  IMAD.WIDE R20, R137, 0x4, R10 ;  /* 0x0000000489147825 */ /* 0x002fc600078e020a */
[----:B------:R-:W-:Y:S04]  /*9f60*/  LDGSTS.E [R242+0x21680], desc[UR16][R68.64], P1 ;  /* 0x2168000044f27fae */ /* 0x000fe80008921850 */
[----:B------:R-:W-:Y:S04]  /*9f70*/  LDGSTS.E [R242+0x21a80], desc[UR16][R84.64], P1 ;  /* 0x21a8000054f27fae */ /* 0x000fe80008921850 */
[----:B------:R-:W-:Y:S04]  /*9f80*/  LDGSTS.E [R242+0x21e80], desc[UR16][R100.64], P1 ;  /* 0x21e8000064f27fae */ /* 0x000fe80008921850 */
[----:B------:R1:W-:Y:S04]  /*9f90*/  LDGSTS.E [R243+0x20300], desc[UR16][R16.64], P1 ;  /* 0x2030000010f37fae */ /* 0x0003e80008921850 */
[----:B------:R-:W5:Y:S04]  /*9fa0*/  LDL.LU.64 R10, [R1+0x1c8] ;  /* 0x0001c800010a7983 */ /* 0x000f680000300a00 */
[----:B------:R2:W-:Y:S01]  /*9fb0*/  LDGSTS.E [R243+0x20700], desc[UR16][R20.64], P1 ;  /* 0x2070000014f37fae */ /* 0x0005e20008921850 */
[----:B-1----:R-:W-:-:S03]  /*9fc0*/  IMAD.WIDE R16, R137, 0x4, R8 ;  /* 0x0000000489107825 */ /* 0x002fc600078e0208 */
[----:B------:R-:W5:Y:S01]  /*9fd0*/  LDL.LU.64 R8, [R1+0x1c0] ;  /* 0x0001c00001087983 */ /* 0x000f620000300a00 */
[----:B--2---:R-:W-:-:S03]  /*9fe0*/  IMAD.WIDE R20, R137, 0x4, R6 ;  /* 0x0000000489147825 */ /* 0x004fc600078e0206 */
[----:B------:R-:W5:Y:S01]  /*9ff0*/  LDL.LU.64 R6, [R1+0x1b8] ;  /* 0x0001b80001067983 */ /* 0x000f620000300a00 */
[----:B------:R-:W1:Y:S01]  /*a000*/  S2R R209, SR_TID.X ;  /* 0x0000000000d17919 */ /* 0x000e620000002100 */
[----:B------:R-:W-:-:S04]  /*a010*/  IMAD.WIDE R22, R137, 0x4, R22 ;  /* 0x0000000489167825 */ /* 0x000fc800078e0216 */
[C---:B------:R-:W-:Y:S01]  /*a020*/  IMAD.WIDE R38, R137.reuse, 0x4, R38 ;  /* 0x0000000489267825 */ /* 0x040fe200078e0226 */
[----:B------:R-:W-:Y:S03]  /*a030*/  LDGSTS.E [R243+0x20b00], desc[UR16][R22.64], P1 ;  /* 0x20b0000016f37fae */ /* 0x000fe60008921850 */
        /* <DEDUP_REMOVED lines=15> */
[----:B------:R2:W-:Y:S03]  /*a130*/  LDGSTS.E [R244+0x20b80], desc[UR16][R24.64], P1 ;  /* 0x20b8000018f47fae */ /* 0x0005e60008921850 */
[C---:B------:R-:W-:Y:S01]  /*a140*/  IMAD.WIDE R88, R137.reuse, 0x4, R88 ;  /* 0x0000000489587825 */ /* 0x040fe200078e0258 */
[----:B------:R3:W-:Y:S03]  /*a150*/  LDGSTS.E [R244+0x20f80], desc[UR16][R40.64], P1 ;  /* 0x20f8000028f47fae */ /* 0x0007e60008921850 */
[----:B------:R-:W-:Y:S01]  /*a160*/  IMAD.WIDE R104, R137, 0x4, R104 ;  /* 0x0000000489687825 */ /* 0x000fe200078e0268 */
[----:B------:R4:W-:Y:S04]  /*a170*/  LDGSTS.E [R244+0x21380], desc[UR16][R56.64], P1 ;  /* 0x2138000038f47fae */ /* 0x0009e80008921850 */
[----:B------:R4:W-:Y:S04]  /*a180*/  LDGSTS.E [R244+0x21780], desc[UR16][R72.64], P1 ;  /* 0x2178000048f47fae */ /* 0x0009e80008921850 */
[----:B------:R4:W-:Y:S04]  /*a190*/  LDGSTS.E [R244+0x21b80], desc[UR16][R88.64], P1 ;  /* 0x21b8000058f47fae */ /* 0x0009e80008921850 */
[----:B------:R4:W-:Y:S01]  /*a1a0*/  LDGSTS.E [R244+0x21f80], desc[UR16][R104.64], P1 ;  /* 0x21f8000068f47fae */ /* 0x0009e20008921850 */
[----:B------:R-:W-:Y:S01]  /*a1b0*/  ISETP.GE.AND P1, PT, R19, 0x80, PT ;  /* 0x000000801300780c */ /* 0x000fe20003f26270 */
[----:B-1----:R-:W-:-:S02]  /*a1c0*/  IMAD.SHL.U32 R208, R209, 0x8, RZ ;  /* 0x00000008d1d07824 */ /* 0x002fc400078e00ff */
[----:B------:R-:W-:Y:S01]  /*a1d0*/  IMAD.SHL.U32 R207, R209, 0x200, RZ ;  /* 0x00000200d1cf7824 */ /* 0x000fe200078e00ff */
[----:B------:R-:W0:Y:S01]  /*a1e0*/  LDGDEPBAR ;  /* 0x00000000000079af */ /* 0x000e220000000000 */
[----:B--2---:R-:W-:Y:S02]  /*a1f0*/  CS2R R24, SRZ ;  /* 0x0000000000187805 */ /* 0x004fe4000001ff00 */
[----:B------:R-:W-:Y:S02]  /*a200*/  CS2R R26, SRZ ;  /* 0x00000000001a7805 */ /* 0x000fe4000001ff00 */
[----:B------:R-:W-:Y:S02]  /*a210*/  CS2R R28, SRZ ;  /* 0x00000000001c7805 */ /* 0x000fe4000001ff00 */
[----:B------:R-:W-:Y:S02]  /*a220*/  CS2R R30, SRZ ;  /* 0x00000000001e7805 */ /* 0x000fe4000001ff00 */
[----:B------:R-:W-:-:S02]  /*a230*/  CS2R R32, SRZ ;  /* 0x0000000000207805 */ /* 0x000fc4000001ff00 */
[----:B------:R-:W-:Y:S02]  /*a240*/  CS2R R34, SRZ ;  /* 0x0000000000227805 */ /* 0x000fe4000001ff00 */
[----:B------:R-:W-:Y:S02]  /*a250*/  CS2R R36, SRZ ;  /* 0x0000000000247805 */ /* 0x000fe4000001ff00 */
[----:B------:R-:W-:Y:S02]  /*a260*/  CS2R R38, SRZ ;  /* 0x0000000000267805 */ /* 0x000fe4000001ff00 */
[----:B---3--:R-:W-:Y:S02]  /*a270*/  CS2R R40, SRZ ;  /* 0x0000000000287805 */ /* 0x008fe4000001ff00 */
[----:B------:R-:W-:Y:S02]  /*a280*/  CS2R R42, SRZ ;  /* 0x00000000002a7805 */ /* 0x000fe4000001ff00 */
[----:B------:R-:W-:-:S02]  /*a290*/  CS2R R44, SRZ ;  /* 0x00000000002c7805 */ /* 0x000fc4000001ff00 */
[----:B------:R-:W-:Y:S02]  /*a2a0*/  CS2R R46, SRZ ;  /* 0x00000000002e7805 */ /* 0x000fe4000001ff00 */
[----:B------:R-:W-:Y:S02]  /*a2b0*/  CS2R R48, SRZ ;  /* 0x0000000000307805 */ /* 0x000fe4000001ff00 */
[----:B------:R-:W-:Y:S02]  /*a2c0*/  CS2R R50, SRZ ;  /* 0x0000000000327805 */ /* 0x000fe4000001ff00 */
[----:B------:R-:W-:Y:S02]  /*a2d0*/  CS2R R52, SRZ ;  /* 0x0000000000347805 */ /* 0x000fe4000001ff00 */
[----:B------:R-:W-:Y:S02]  /*a2e0*/  CS2R R54, SRZ ;  /* 0x0000000000367805 */ /* 0x000fe4000001ff00 */
[----:B------:R-:W-:-:S02]  /*a2f0*/  LOP3.LUT R208, R208, 0x380, RZ, 0xc0, !PT ;  /* 0x00000380d0d07812 */ /* 0x000fc400078ec0ff */
[----:B------:R-:W-:Y:S01]  /*a300*/  LOP3.LUT R207, R207, 0x1000, RZ, 0xc0, !PT ;  /* 0x00001000cfcf7812 */ /* 0x000fe200078ec0ff */
[----:B----4-:R-:W-:Y:S06]  /*a310*/  @!P1 BRA `(.L_x_0) ;  /* 0x0000006000189947 */ /* 0x010fec0003800000 */
[----:B------:R-:W2:Y:S04]  /*a320*/  LDL.LU R184, [R1+0x1ac] ;  /* 0x0001ac0001b87983 */ /* 0x000ea80000300800 */
[----:B------:R-:W3:Y:S04]  /*a330*/  LDL.LU R217, [R1+0xa4] ;  /* 0x0000a40001d97983 */ /* 0x000ee80000300800 */
[----:B------:R-:W4:Y:S04]  /*a340*/  LDL.LU R172, [R1+0xa8] ;  /* 0x0000a80001ac7983 */ /* 0x000f280000300800 */
[----:B------:R-:W4:Y:S01]  /*a350*/  LDL.LU R216, [R1+0xac] ;  /* 0x0000ac0001d87983 */ /* 0x000f220000300800 */
[----:B------:R-:W1:Y:S01]  /*a360*/  S2R R233, SR_TID.X ;  /* 0x0000000000e97919 */ /* 0x000e620000002100 */
[----:B------:R-:W1:Y:S01]  /*a370*/  S2R R140, SR_TID.X ;  /* 0x00000000008c7919 */ /* 0x000e620000002100 */
[----:B------:R-:W1:Y:S01]  /*a380*/  S2R R141, SR_TID.X ;  /* 0x00000000008d7919 */ /* 0x000e620000002100 */
[----:B------:R-:W-:Y:S01]  /*a390*/  IMAD R232, R232, R136, RZ ;  /* 0x00000088e8e87224 */ /* 0x000fe200078e02ff */
[----:B------:R-:W4:Y:S04]  /*a3a0*/  LDL.LU R221, [R1+0xb0] ;  /* 0x0000b00001dd7983 */ /* 0x000f280000300800 */
[----:B------:R-:W4:Y:S01]  /*a3b0*/  LDL.LU R192, [R1+0xb4] ;  /* 0x0000b40001c07983 */ /* 0x000f220000300800 */
[----:B-1----:R-:W-:-:S02]  /*a3c0*/  LEA.HI R233, R233, 0x3e, RZ, 0x1a ;  /* 0x0000003ee9e97811 */ /* 0x002fc400078fd0ff */
[----:B------:R-:W-:-:S03]  /*a3d0*/  LEA.HI R140, R140, 0x1e, RZ, 0x1a ;  /* 0x0000001e8c8c7811 */ /* 0x000fc600078fd0ff */
[----:B------:R-:W-:Y:S01]  /*a3e0*/  IMAD R233, R233, R136, RZ ;  /* 0x00000088e9e97224 */ /* 0x000fe200078e02ff */
[----:B------:R-:W-:-:S04]  /*a3f0*/  LEA.HI R141, R141, 0x2e, RZ, 0x1a ;  /* 0x0000002e8d8d7811 */ /* 0x000fc800078fd0ff */
[----:B------:R-:W-:-:S04]  /*a400*/  SHF.R.S32.HI R145, RZ, 0x1f, R233 ;  /* 0x0000001fff917819 */ /* 0x000fc800000114e9 */
[----:B------:R-:W-:Y:S02]  /*a410*/  SHF.L.U64.HI R145, R233, 0x2, R145 ;  /* 0x00000002e9917819 */ /* 0x000fe40000010291 */
[----:B------:R-:W1:Y:S01]  /*a420*/  S2R R233, SR_TID.X ;  /* 0x0000000000e97919 */ /* 0x000e620000002100 */
[-C--:B------:R-:W-:Y:S02]  /*a430*/  IMAD R140, R140, R136.reuse, RZ ;  /* 0x000000888c8c7224 */ /* 0x080fe400078e02ff */
[----:B------:R-:W-:-:S03]  /*a440*/  IMAD R141, R141, R136, RZ ;  /* 0x000000888d8d7224 */ /* 0x000fc600078e02ff */
[----:B------:R-:W-:Y:S02]  /*a450*/  SHF.R.S32.HI R147, RZ, 0x1f, R140 ;  /* 0x0000001fff937819 */ /* 0x000fe4000001148c */
[----:B------:R-:W-:Y:S02]  /*a460*/  SHF.R.S32.HI R146, RZ, 0x1f, R141 ;  /* 0x0000001fff927819 */ /* 0x000fe4000001148d */
[----:B------:R-:W-:Y:S02]  /*a470*/  SHF.L.U64.HI R147, R140, 0x2, R147 ;  /* 0x000000028c937819 */ /* 0x000fe40000010293 */
[----:B------:R-:W-:Y:S01]  /*a480*/  SHF.L.U64.HI R146, R141, 0x2, R146 ;  /* 0x000000028d927819 */ /* 0x000fe20000010292 */
[----:B------:R-:W4:Y:S01]  /*a490*/  LDL.LU R140, [R1+0xb8] ;  /* 0x0000b800018c7983 */ /* 0x000f220000300800 */
[----:B------:R-:W-:-:S03]  /*a4a0*/  IMAD R168, R168, R136, RZ ;  /* 0x00000088a8a87224 */ /* 0x000fc600078e02ff */
[----:B------:R-:W4:Y:S01]  /*a4b0*/  LDL.LU R141, [R1+0xbc] ;  /* 0x0000bc00018d7983 */ /* 0x000f220000300800 */
[----:B------:R-:W-:Y:S01]  /*a4c0*/  SHF.R.S32.HI R15, RZ, 0x1f, R232 ;  /* 0x0000001fff0f7819 */ /* 0x000fe200000114e8 */
[----:B------:R-:W-:Y:S01]  /*a4d0*/  IMAD.SHL.U32 R126, R137, 0x8, RZ ;  /* 0x00000008897e7824 */ /* 0x000fe200078e00ff */
[----:B------:R-:W-:Y:S01]  /*a4e0*/  SHF.R.S32.HI R24, RZ, 0x1f, R137 ;  /* 0x0000001fff187819 */ /* 0x000fe20000011489 */
[----:B------:R-:W4:Y:S01]  /*a4f0*/  LDL.LU R193, [R1+0xc0] ;  /* 0x0000c00001c17983 */ /* 0x000f220000300800 */
[----:B-1----:R-:W-:-:S05]  /*a500*/  LEA.HI R233, R233, 0x6e, RZ, 0x1a ;  /* 0x0000006ee9e97811 */ /* 0x002fca00078fd0ff */
[----:B------:R-:W-:Y:S01]  /*a510*/  IMAD R233, R233, R136, RZ ;  /* 0x00000088e9e97224 */ /* 0x000fe200078e02ff */
[----:B------:R-:W-:-:S04]  /*a520*/  SHF.R.S32.HI R17, RZ, 0x1f, R168 ;  /* 0x0000001fff117819 */ /* 0x000fc800000114a8 */
[----:B------:R-:W-:Y:S02]  /*a530*/  SHF.R.S32.HI R16, RZ, 0x1f, R233 ;  /* 0x0000001fff107819 */ /* 0x000fe400000114e9 */
[----:B------:R-:W-:Y:S02]  /*a540*/  SHF.L.U64.HI R15, R232, 0x2, R15 ;  /* 0x00000002e80f7819 */ /* 0x000fe4000001020f */
[----:B------:R-:W-:Y:S02]  /*a550*/  SHF.L.U64.HI R16, R233, 0x2, R16 ;  /* 0x00000002e9107819 */ /* 0x000fe40000010210 */
[----:B------:R-:W-:Y:S02]  /*a560*/  SHF.L.U64.HI R134, R137, 0x3, R24 ;  /* 0x0000000389867819 */ /* 0x000fe40000010218 */
[----:B------:R-:W-:Y:S02]  /*a570*/  SHF.L.U64.HI R17, R168, 0x2, R17 ;  /* 0x00000002a8117819 */ /* 0x000fe40000010211 */
[----:B--2---:R-:W-:-:S04]  /*a580*/  SHF.R.S32.HI R25, RZ, 0x1f, R184 ;  /* 0x0000001fff197819 */ /* 0x004fc800000114b8 */
[----:B------:R-:W-:Y:S02]  /*a590*/  SHF.L.U64.HI R25, R184, 0x2, R25 ;  /* 0x00000002b8197819 */ /* 0x000fe40000010219 */
[----:B------:R-:W1:Y:S01]  /*a5a0*/  S2R R184, SR_TID.X ;  /* 0x0000000000b87919 */ /* 0x000e620000002100 */
[----:B---3--:R-:W-:Y:S02]  /*a5b0*/  SHF.R.S32.HI R18, RZ, 0x1f, R217 ;  /* 0x0000001fff127819 */ /* 0x008fe400000114d9 */
[----:B----4-:R-:W-:Y:S02]  /*a5c0*/  SHF.R.S32.HI R59, RZ, 0x1f, R172 ;  /* 0x0000001fff3b7819 */ /* 0x010fe400000114ac */
[-C--:B------:R-:W-:Y:S02]  /*a5d0*/  LEA R135, P1, R172, R126.reuse, 0x2 ;  /* 0x0000007eac877211 */ /* 0x080fe400078210ff */
[----:B------:R-:W-:Y:S02]  /*a5e0*/  SHF.R.S32.HI R61, RZ, 0x1f, R216 ;  /* 0x0000001fff3d7819 */ /* 0x000fe400000114d8 */
[----:B------:R-:W-:-:S02]  /*a5f0*/  LEA R20, P2, R216, R126, 0x2 ;  /* 0x0000007ed8147211 */ /* 0x000fc400078410ff */
[----:B------:R-:W-:Y:S02]  /*a600*/  SHF.L.U64.HI R18, R217, 0x2, R18 ;  /* 0x00000002d9127819 */ /* 0x000fe40000010212 */
[----:B-1----:R-:W-:-:S05]  /*a610*/  LEA.HI R184, R184, 0x4e, RZ, 0x1a ;  /* 0x0000004eb8b87811 */ /* 0x002fca00078fd0ff */
[----:B------:R-:W-:-:S05]  /*a620*/  IMAD R184, R184, R136, RZ ;  /* 0x00000088b8b87224 */ /* 0x000fca00078e02ff */
[----:B------:R-:W-:-:S04]  /*a630*/  SHF.R.S32.HI R144, RZ, 0x1f, R184 ;  /* 0x0000001fff907819 */ /* 0x000fc800000114b8 */
[----:B------:R-:W-:Y:S02]  /*a640*/  SHF.L.U64.HI R144, R184, 0x2, R144 ;  /* 0x00000002b8907819 */ /* 0x000fe40000010290 */
[----:B------:R-:W2:Y:S04]  /*a650*/  LDL.LU R184, [R1+0xc4] ;  /* 0x0000c40001b87983 */ /* 0x000ea80000300800 */
[----:B------:R-:W3:Y:S01]  /*a660*/  LDL.LU R232, [R1+0xc8] ;  /* 0x0000c80001e87983 */ /* 0x000ee20000300800 */
[----:B------:R-:W-:-:S03]  /*a670*/  LEA.HI.X R59, R172, R134, R59, 0x2, P1 ;  /* 0x00000086ac3b7211 */ /* 0x000fc600008f143b */
[----:B------:R-:W4:Y:S01]  /*a680*/  LDL.LU R233, [R1+0xcc] ;  /* 0x0000cc0001e97983 */ /* 0x000f220000300800 */
[----:B------:R-:W-:-:S03]  /*a690*/  LEA.HI.X R61, R216, R134, R61, 0x2, P2 ;  /* 0x00000086d83d7211 */ /* 0x000fc600010f143d */
[----:B------:R-:W4:Y:S04]  /*a6a0*/  LDL.LU R168, [R1+0xd0] ;  /* 0x0000d00001a87983 */ /* 0x000f280000300800 */
[----:B------:R-:W4:Y:S04]  /*a6b0*/  LDL.LU R217, [R1+0xd4] ;  /* 0x0000d40001d97983 */ /* 0x000f280000300800 */
[----:B------:R-:W4:Y:S04]  /*a6c0*/  LDL.LU R172, [R1+0xd8] ;  /* 0x0000d80001ac7983 */ /* 0x000f280000300800 */
[----:B------:R-:W4:Y:S01]  /*a6d0*/  LDL.LU R216, [R1+0xdc] ;  /* 0x0000dc0001d87983 */ /* 0x000f220000300800 */
[----:B------:R-:W-:-:S02]  /*a6e0*/  SHF.R.S32.HI R22, RZ, 0x1f, R19 ;  /* 0x0000001fff167819 */ /* 0x000fc40000011413 */
[----:B------:R-:W-:Y:S02]  /*a6f0*/  SHF.R.S32.HI R63, RZ, 0x1f, R221 ;  /* 0x0000001fff3f7819 */ /* 0x000fe400000114dd */
[----:B------:R-:W-:Y:S02]  /*a700*/  LEA.HI R21, R22, R19, RZ, 0x7 ;  /* 0x0000001316157211 */ /* 0x000fe400078f38ff */
[-C--:B------:R-:W-:Y:S02]  /*a710*/  LEA R19, P1, R221, R126.reuse, 0x2 ;  /* 0x0000007edd137211 */ /* 0x080fe400078210ff */
[----:B------:R-:W-:Y:S02]  /*a720*/  SHF.R.S32.HI R65, RZ, 0x1f, R192 ;  /* 0x0000001fff417819 */ /* 0x000fe400000114c0 */
[----:B------:R-:W-:Y:S02]  /*a730*/  LEA R22, P2, R192, R126, 0x2 ;  /* 0x0000007ec0167211 */ /* 0x000fe400078410ff */
[----:B------:R-:W-:-:S02]  /*a740*/  SHF.R.S32.HI R67, RZ, 0x1f, R140 ;  /* 0x0000001fff437819 */ /* 0x000fc4000001148c */
[-C--:B------:R-:W-:Y:S02]  /*a750*/  LEA R23, P3, R140, R126.reuse, 0x2 ;  /* 0x0000007e8c177211 */ /* 0x080fe400078610ff */
[----:B------:R-:W-:Y:S02]  /*a760*/  SHF.R.S32.HI R69, RZ, 0x1f, R141 ;  /* 0x0000001fff457819 */ /* 0x000fe4000001148d */
[----:B------:R-:W-:Y:S02]  /*a770*/  LEA R57, P4, R141, R126, 0x2 ;  /* 0x0000007e8d397211 */ /* 0x000fe400078810ff */
[-C--:B------:R-:W-:Y:S02]  /*a780*/  LEA.HI.X R63, R221, R134.reuse, R63, 0x2, P1 ;  /* 0x00000086dd3f7211 */ /* 0x080fe400008f143f */
[-C--:B------:R-:W-:Y:S01]  /*a790*/  LEA.HI.X R65, R192, R134.reuse, R65, 0x2, P2 ;  /* 0x00000086c0417211 */ /* 0x080fe200010f1441 */
[----:B------:R-:W4:Y:S01]  /*a7a0*/  LDL.LU R221, [R1+0xe0] ;  /* 0x0000e00001dd7983 */ /* 0x000f220000300800 */
[----:B------:R-:W-:-:S02]  /*a7b0*/  LEA.HI.X R67, R140, R134, R67, 0x2, P3 ;  /* 0x000000868c437211 */ /* 0x000fc400018f1443 */
[----:B------:R-:W-:Y:S01]  /*a7c0*/  LEA.HI.X R69, R141, R134, R69, 0x2, P4 ;  /* 0x000000868d457211 */ /* 0x000fe200020f1445 */
[----:B------:R-:W4:Y:S01]  /*a7d0*/  LDL.LU R192, [R1+0xe4] ;  /* 0x0000e40001c07983 */ /* 0x000f220000300800 */
[----:B------:R-:W-:Y:S02]  /*a7e0*/  SHF.R.S32.HI R71, RZ, 0x1f, R193 ;  /* 0x0000001fff477819 */ /* 0x000fe400000114c1 */
[C---:B------:R-:W-:Y:S01]  /*a7f0*/  LEA R56, P1, R193.reuse, R126, 0x2 ;  /* 0x0000007ec1387211 */ /* 0x040fe200078210ff */
[----:B------:R-:W4:Y:S04]  /*a800*/  LDL.LU R140, [R1+0xe8] ;  /* 0x0000e800018c7983 */ /* 0x000f280000300800 */
[----:B------:R-:W4:Y:S01]  /*a810*/  LDL.LU R141, [R1+0xec] ;  /* 0x0000ec00018d7983 */ /* 0x000f220000300800 */
[----:B------:R-:W-:-:S03]  /*a820*/  LEA.HI.X R71, R193, R134, R71, 0x2, P1 ;  /* 0x00000086c1477211 */ /* 0x000fc600008f1447 */
[----:B------:R-:W4:Y:S01]  /*a830*/  LDL.LU R193, [R1+0xf0] ;  /* 0x0000f00001c17983 */ /* 0x000f220000300800 */
[----:B--2---:R-:W-:Y:S02]  /*a840*/  SHF.R.S32.HI R73, RZ, 0x1f, R184 ;  /* 0x0000001fff497819 */ /* 0x004fe400000114b8 */
[-C--:B------:R-:W-:Y:S02]  /*a850*/  LEA R58, P2, R184, R126.reuse, 0x2 ;  /* 0x0000007eb83a7211 */ /* 0x080fe400078410ff */
[----:B---3--:R-:W-:Y:S02]  /*a860*/  SHF.R.S32.HI R75, RZ, 0x1f, R232 ;  /* 0x0000001fff4b7819 */ /* 0x008fe400000114e8 */
[-C--:B------:R-:W-:Y:S02]  /*a870*/  LEA R60, P3, R232, R126.reuse, 0x2 ;  /* 0x0000007ee83c7211 */ /* 0x080fe400078610ff */
[----:B----4-:R-:W-:Y:S02]  /*a880*/  SHF.R.S32.HI R77, RZ, 0x1f, R233 ;  /* 0x0000001fff4d7819 */ /* 0x010fe400000114e9 */
[----:B------:R-:W-:-:S02]  /*a890*/  LEA R62, P4, R233, R126, 0x2 ;  /* 0x0000007ee93e7211 */ /* 0x000fc400078810ff */
[----:B------:R-:W-:Y:S02]  /*a8a0*/  LEA.HI.X R73, R184, R134, R73, 0x2, P2 ;  /* 0x00000086b8497211 */ /* 0x000fe400010f1449 */
[----:B------:R-:W-:Y:S01]  /*a8b0*/  SHF.R.S32.HI R79, RZ, 0x1f, R168 ;  /* 0x0000001fff4f7819 */ /* 0x000fe200000114a8 */
[----:B------:R-:W2:Y:S01]  /*a8c0*/  LDL.LU R184, [R1+0xf4] ;  /* 0x0000f40001b87983 */ /* 0x000ea20000300800 */
[----:B------:R-:W-:Y:S02]  /*a8d0*/  LEA R64, P1, R168, R126, 0x2 ;  /* 0x0000007ea8407211 */ /* 0x000fe400078210ff */
[----:B------:R-:W-:Y:S02]  /*a8e0*/  LEA.HI.X R75, R232, R134, R75, 0x2, P3 ;  /* 0x00000086e84b7211 */ /* 0x000fe400018f144b */
[----:B------:R-:W-:Y:S01]  /*a8f0*/  SHF.R.S32.HI R81, RZ, 0x1f, R217 ;  /* 0x0000001fff517819 */ /* 0x000fe200000114d9 */
[----:B------:R-:W3:Y:S01]  /*a900*/  LDL.LU R232, [R1+0xf8] ;  /* 0x0000f80001e87983 */ /* 0x000ee20000300800 */
[----:B------:R-:W-:-:S02]  /*a910*/  LEA R66, P2, R217, R126, 0x2 ;  /* 0x0000007ed9427211 */ /* 0x000fc400078410ff */
[----:B------:R-:W-:Y:S02]  /*a920*/  LEA.HI.X R77, R233, R134, R77, 0x2, P4 ;  /* 0x00000086e94d7211 */ /* 0x000fe400020f144d */
[----:B------:R-:W-:Y:S01]  /*a930*/  SHF.R.S32.HI R83, RZ, 0x1f, R172 ;  /* 0x0000001fff537819 */ /* 0x000fe200000114ac */
[----:B------:R-:W4:Y:S01]  /*a940*/  LDL.LU R233, [R1+0xfc] ;  /* 0x0000fc0001e97983 */ /* 0x000f220000300800 */
[-C--:B------:R-:W-:Y:S02]  /*a950*/  LEA R68, P3, R172, R126.reuse, 0x2 ;  /* 0x0000007eac447211 */ /* 0x080fe400078610ff */
[----:B------:R-:W-:Y:S02]  /*a960*/  SHF.R.S32.HI R85, RZ, 0x1f, R216 ;  /* 0x0000001fff557819 */ /* 0x000fe400000114d8 */
[----:B------:R-:W-:Y:S02]  /*a970*/  LEA R70, P4, R216, R126, 0x2 ;  /* 0x0000007ed8467211 */ /* 0x000fe400078810ff */
[----:B------:R-:W-:-:S02]  /*a980*/  LEA.HI.X R79, R168, R134, R79, 0x2, P1 ;  /* 0x00000086a84f7211 */ /* 0x000fc400008f144f */
[-C--:B------:R-:W-:Y:S01]  /*a990*/  LEA.HI.X R81, R217, R134.reuse, R81, 0x2, P2 ;  /* 0x00000086d9517211 */ /* 0x080fe200010f1451 */
[----:B------:R-:W4:Y:S01]  /*a9a0*/  LDL.LU R168, [R1+0x100] ;  /* 0x0001000001a87983 */ /* 0x000f220000300800 */
[-C--:B------:R-:W-:Y:S02]  /*a9b0*/  LEA.HI.X R83, R172, R134.reuse, R83, 0x2, P3 ;  /* 0x00000086ac537211 */ /* 0x080fe400018f1453 */
[----:B------:R-:W-:Y:S01]  /*a9c0*/  LEA.HI.X R85, R216, R134, R85, 0x2, P4 ;  /* 0x00000086d8557211 */ /* 0x000fe200020f1455 */
[----:B------:R-:W4:Y:S04]  /*a9d0*/  LDL.LU R217, [R1+0x104] ;  /* 0x0001040001d97983 */ /* 0x000f280000300800 */
[----:B------:R-:W4:Y:S04]  /*a9e0*/  LDL.LU R172, [R1+0x108] ;  /* 0x0001080001ac7983 */ /* 0x000f280000300800 */
[----:B------:R-:W4:Y:S01]  /*a9f0*/  LDL.LU R216, [R1+0x10c] ;  /* 0x00010c0001d87983 */ /* 0x000f220000300800 */
[----:B------:R-:W-:-:S02]  /*aa00*/  SHF.R.S32.HI R87, RZ, 0x1f, R221 ;  /* 0x0000001fff577819 */ /* 0x000fc400000114dd */
[-C--:B------:R-:W-:Y:S02]  /*aa10*/  LEA R72, P1, R221, R126.reuse, 0x2 ;  /* 0x0000007edd487211 */ /* 0x080fe400078210ff */
[----:B------:R-:W-:Y:S02]  /*aa20*/  SHF.R.S32.HI R89, RZ, 0x1f, R192 ;  /* 0x0000001fff597819 */ /* 0x000fe400000114c0 */
[-C--:B------:R-:W-:Y:S02]  /*aa30*/  LEA R74, P2, R192, R126.reuse, 0x2 ;  /* 0x0000007ec04a7211 */ /* 0x080fe400078410ff */
[----:B------:R-:W-:Y:S02]  /*aa40*/  SHF.R.S32.HI R91, RZ, 0x1f, R140 ;  /* 0x0000001fff5b7819 */ /* 0x000fe4000001148c */
[----:B------:R-:W-:Y:S02]  /*aa50*/  LEA R76, P3, R140, R126, 0x2 ;  /* 0x0000007e8c4c7211 */ /* 0x000fe400078610ff */
[----:B------:R-:W-:-:S02]  /*aa60*/  SHF.R.S32.HI R93, RZ, 0x1f, R141 ;  /* 0x0000001fff5d7819 */ /* 0x000fc4000001148d */
[----:B------:R-:W-:Y:S02]  /*aa70*/  LEA R78, P4, R141, R126, 0x2 ;  /* 0x0000007e8d4e7211 */ /* 0x000fe400078810ff */
[-C--:B------:R-:W-:Y:S02]  /*aa80*/  LEA.HI.X R87, R221, R134.reuse, R87, 0x2, P1 ;  /* 0x00000086dd577211 */ /* 0x080fe400008f1457 */
[-C--:B------:R-:W-:Y:S01]  /*aa90*/  LEA.HI.X R89, R192, R134.reuse, R89, 0x2, P2 ;  /* 0x00000086c0597211 */ /* 0x080fe200010f1459 */
[----:B------:R-:W4:Y:S01]  /*aaa0*/  LDL.LU R221, [R1+0x110] ;  /* 0x0001100001dd7983 */ /* 0x000f220000300800 */
[-C--:B------:R-:W-:Y:S02]  /*aab0*/  LEA.HI.X R91, R140, R134.reuse, R91, 0x2, P3 ;  /* 0x000000868c5b7211 */ /* 0x080fe400018f145b */
[----:B------:R-:W-:Y:S01]  /*aac0*/  LEA.HI.X R93, R141, R134, R93, 0x2, P4 ;  /* 0x000000868d5d7211 */ /* 0x000fe200020f145d */
[----:B------:R-:W4:Y:S01]  /*aad0*/  LDL.LU R192, [R1+0x114] ;  /* 0x0001140001c07983 */ /* 0x000f220000300800 */
[----:B------:R-:W-:-:S02]  /*aae0*/  SHF.R.S32.HI R95, RZ, 0x1f, R193 ;  /* 0x0000001fff5f7819 */ /* 0x000fc400000114c1 */
        /* <DEDUP_REMOVED lines=8> */
[----:B------:R-:W-:Y:S02]  /*ab70*/  LEA R84, P3, R232, R126, 0x2 ;  /* 0x0000007ee8547211 */ /* 0x000fe400078610ff */
[----:B------:R-:W-:Y:S02]  /*ab80*/  LEA.HI.X R97, R184, R134, R97, 0x2, P2 ;  /* 0x00000086b8617211 */ /* 0x000fe400010f1461 */
[----:B----4-:R-:W-:Y:S01]  /*ab90*/  SHF.R.S32.HI R101, RZ, 0x1f, R233 ;  /* 0x0000001fff657819 */ /* 0x010fe200000114e9 */
[----:B------:R-:W2:Y:S01]  /*aba0*/  LDL.LU R184, [R1+0x124] ;  /* 0x0001240001b87983 */ /* 0x000ea20000300800 */
[----:B------:R-:W-:-:S02]  /*abb0*/  LEA R86, P4, R233, R126, 0x2 ;  /* 0x0000007ee9567211 */ /* 0x000fc400078810ff */
[-C--:B------:R-:W-:Y:S02]  /*abc0*/  LEA.HI.X R99, R232, R134.reuse, R99, 0x2, P3 ;  /* 0x00000086e8637211 */ /* 0x080fe400018f1463 */
[----:B------:R-:W-:Y:S01]  /*abd0*/  LEA.HI.X R101, R233, R134, R101, 0x2, P4 ;  /* 0x00000086e9657211 */ /* 0x000fe200020f1465 */
[----:B------:R-:W3:Y:S01]  /*abe0*/  LDL.LU R232, [R1+0x128] ;  /* 0x0001280001e87983 */ /* 0x000ee20000300800 */
[----:B------:R-:W-:-:S03]  /*abf0*/  SHF.R.S32.HI R103, RZ, 0x1f, R168 ;  /* 0x0000001fff677819 */ /* 0x000fc600000114a8 */
[----:B------:R-:W4:Y:S01]  /*ac00*/  LDL.LU R233, [R1+0x12c] ;  /* 0x00012c0001e97983 */ /* 0x000f220000300800 */
        /* <DEDUP_REMOVED lines=41> */
[-C--:B------:R-:W-:Y:S02]  /*aea0*/  LEA.HI.X R121, R184, R134.reuse, R121, 0x2, P2 ;  /* 0x00000086b8797211 */ /* 0x080fe400010f1479 */
[-C--:B------:R-:W-:Y:S01]  /*aeb0*/  LEA.HI.X R123, R232, R134.reuse, R123, 0x2, P3 ;  /* 0x00000086e87b7211 */ /* 0x080fe200018f147b */
[----:B------:R-:W2:Y:S01]  /*aec0*/  LDL.LU R184, [R1+0x158] ;  /* 0x0001580001b87983 */ /* 0x000ea20000300800 */
[----:B------:R-:W-:-:S03]  /*aed0*/  LEA.HI.X R125, R233, R134, R125, 0x2, P4 ;  /* 0x00000086e97d7211 */ /* 0x000fc600020f147d */
[----:B------:R-:W3:Y:S04]  /*aee0*/  LDL.LU R232, [R1+0x15c] ;  /* 0x00015c0001e87983 */ /* 0x000ee80000300800 */
[----:B------:R-:W4:Y:S01]  /*aef0*/  LDL.LU R233, [R1+0x160] ;  /* 0x0001600001e97983 */ /* 0x000f220000300800 */
[----:B------:R-:W-:Y:S02]  /*af00*/  SHF.R.S32.HI R127, RZ, 0x1f, R168 ;  /* 0x0000001fff7f7819 */ /* 0x000fe400000114a8 */
[-C--:B------:R-:W-:Y:S02]  /*af10*/  LEA R112, P1, R168, R126.reuse, 0x2 ;  /* 0x0000007ea8707211 */ /* 0x080fe400078210ff */
[----:B------:R-:W-:Y:S02]  /*af20*/  SHF.R.S32.HI R129, RZ, 0x1f, R217 ;  /* 0x0000001fff817819 */ /* 0x000fe400000114d9 */
[----:B------:R-:W-:-:S02]  /*af30*/  LEA R114, P2, R217, R126, 0x2 ;  /* 0x0000007ed9727211 */ /* 0x000fc400078410ff */
[----:B------:R-:W-:Y:S02]  /*af40*/  SHF.R.S32.HI R131, RZ, 0x1f, R172 ;  /* 0x0000001fff837819 */ /* 0x000fe400000114ac */
        /* <DEDUP_REMOVED lines=8> */
[----:B------:R-:W4:Y:S04]  /*afd0*/  LDL.LU R217, [R1+0x168] ;  /* 0x0001680001d97983 */ /* 0x000f280000300800 */
[----:B------:R-:W4:Y:S04]  /*afe0*/  LDL.LU R172, [R1+0x16c] ;  /* 0x00016c0001ac7983 */ /* 0x000f280000300800 */
[----:B------:R-:W4:Y:S01]  /*aff0*/  LDL.LU R216, [R1+0x170] ;  /* 0x0001700001d87983 */ /* 0x000f220000300800 */
[----:B------:R-:W-:-:S02]  /*b000*/  SHF.R.S32.HI R35, RZ, 0x1f, R221 ;  /* 0x0000001fff237819 */ /* 0x000fc400000114dd */
[----:B------:R-:W-:Y:S01]  /*b010*/  LEA R120, P1, R221, R126, 0x2 ;  /* 0x0000007edd787211 */ /* 0x000fe200078210ff */
[----:B------:R-:W4:Y:S01]  /*b020*/  LDL.LU R185, [R1+0x174] ;  /* 0x0001740001b97983 */ /* 0x000f220000300800 */
[----:B------:R-:W-:-:S03]  /*b030*/  SHF.R.S32.HI R29, RZ, 0x1f, R140 ;  /* 0x0000001fff1d7819 */ /* 0x000fc6000001148c */
[----:B------:R-:W4:Y:S01]  /*b040*/  LDL.LU R220, [R1+0x178] ;  /* 0x0001780001dc7983 */ /* 0x000f220000300800 */
[CC--:B------:R-:W-:Y:S02]  /*b050*/  LEA R27, P3, R140.reuse, R126.reuse, 0x2 ;  /* 0x0000007e8c1b7211 */ /* 0x0c0fe400078610ff */
[----:B------:R-:W-:Y:S02]  /*b060*/  SHF.R.S32.HI R33, RZ, 0x1f, R141 ;  /* 0x0000001fff217819 */ /* 0x000fe4000001148d */
[----:B------:R-:W-:Y:S02]  /*b070*/  LEA R26, P4, R141, R126, 0x2 ;  /* 0x0000007e8d1a7211 */ /* 0x000fe400078810ff */
[----:B------:R-:W-:Y:S02]  /*b080*/  LEA.HI.X R28, R140, R134, R29, 0x2, P3 ;  /* 0x000000868c1c7211 */ /* 0x000fe400018f141d */
[----:B------:R-:W-:Y:S01]  /*b090*/  SHF.R.S32.HI R31, RZ, 0x1f, R192 ;  /* 0x0000001fff1f7819 */ /* 0x000fe200000114c0 */
[----:B------:R-:W4:Y:S01]  /*b0a0*/  LDL.LU R140, [R1+0x17c] ;  /* 0x00017c00018c7983 */ /* 0x000f220000300800 */
[----:B------:R-:W-:-:S02]  /*b0b0*/  LEA R122, P2, R192, R126, 0x2 ;  /* 0x0000007ec07a7211 */ /* 0x000fc400078410ff */
[-C--:B------:R-:W-:Y:S02]  /*b0c0*/  LEA.HI.X R130, R221, R134.reuse, R35, 0x2, P1 ;  /* 0x00000086dd827211 */ /* 0x080fe400008f1423 */
[----:B------:R-:W-:Y:S02]  /*b0d0*/  LEA.HI.X R33, R141, R134, R33, 0x2, P4 ;  /* 0x000000868d217211 */ /* 0x000fe400020f1421 */
[----:B------:R-:W4:Y:S01]  /*b0e0*/  LDL.LU R141, [R1+0x180] ;  /* 0x00018000018d7983 */ /* 0x000f220000300800 */
[----:B------:R-:W-:Y:S02]  /*b0f0*/  SHF.R.S32.HI R39, RZ, 0x1f, R193 ;  /* 0x0000001fff277819 */ /* 0x000fe400000114c1 */
[C---:B------:R-:W-:Y:S01]  /*b100*/  LEA R29, P1, R193.reuse, R126, 0x2 ;  /* 0x0000007ec11d7211 */ /* 0x040fe200078210ff */
[----:B------:R-:W4:Y:S01]  /*b110*/  LDL.LU R221, [R1+0x184] ;  /* 0x0001840001dd7983 */ /* 0x000f220000300800 */
[-C--:B------:R-:W-:Y:S02]  /*b120*/  LEA.HI.X R132, R192, R134.reuse, R31, 0x2, P2 ;  /* 0x00000086c0847211 */ /* 0x080fe400010f141f */
[----:B------:R-:W-:Y:S01]  /*b130*/  LEA.HI.X R34, R193, R134, R39, 0x2, P1 ;  /* 0x00000086c1227211 */ /* 0x000fe200008f1427 */
[----:B------:R-:W4:Y:S04]  /*b140*/  LDL.LU R192, [R1+0x188] ;  /* 0x0001880001c07983 */ /* 0x000f280000300800 */
[----:B------:R-:W4:Y:S01]  /*b150*/  LDL.LU R193, [R1+0x18c] ;  /* 0x00018c0001c17983 */ /* 0x000f220000300800 */
[----:B--2---:R-:W-:-:S02]  /*b160*/  SHF.R.S32.HI R35, RZ, 0x1f, R184 ;  /* 0x0000001fff237819 */ /* 0x004fc400000114b8 */
[-C--:B------:R-:W-:Y:S02]  /*b170*/  LEA R32, P2, R184, R126.reuse, 0x2 ;  /* 0x0000007eb8207211 */ /* 0x080fe400078410ff */
[----:B---3--:R-:W-:Y:S02]  /*b180*/  SHF.R.S32.HI R37, RZ, 0x1f, R232 ;  /* 0x0000001fff257819 */ /* 0x008fe400000114e8 */
[-C--:B------:R-:W-:Y:S02]  /*b190*/  LEA R31, P3, R232, R126.reuse, 0x2 ;  /* 0x0000007ee81f7211 */ /* 0x080fe400078610ff */
[----:B----4-:R-:W-:Y:S02]  /*b1a0*/  SHF.R.S32.HI R41, RZ, 0x1f, R233 ;  /* 0x0000001fff297819 */ /* 0x010fe400000114e9 */
[----:B------:R-:W-:Y:S02]  /*b1b0*/  LEA R30, P4, R233, R126, 0x2 ;  /* 0x0000007ee91e7211 */ /* 0x000fe400078810ff */
[----:B------:R-:W-:-:S02]  /*b1c0*/  LEA.HI.X R35, R184, R134, R35, 0x2, P2 ;  /* 0x00000086b8237211 */ /* 0x000fc400010f1423 */
        /* <DEDUP_REMOVED lines=30> */
[-C--:B------:R-:W-:Y:S02]  /*b3b0*/  LEA.HI.X R50, R185, R134.reuse, R133, 0x2, P1 ;  /* 0x00000086b9327211 */ /* 0x080fe400008f1485 */
[-C--:B------:R-:W-:Y:S02]  /*b3c0*/  LEA.HI.X R140, R141, R134.reuse, R53, 0x2, P4 ;  /* 0x000000868d8c7211 */ /* 0x080fe400020f1435 */
[----:B------:R-:W-:Y:S02]  /*b3d0*/  LEA.HI.X R51, R220, R134, R51, 0x2, P2 ;  /* 0x00000086dc337211 */ /* 0x000fe400010f1433 */
[----:B------:R-:W-:-:S02]  /*b3e0*/  SHF.R.S32.HI R141, RZ, 0x1f, R221 ;  /* 0x0000001fff8d7819 */ /* 0x000fc400000114dd */
[----:B------:R-:W-:Y:S02]  /*b3f0*/  SHF.R.S32.HI R149, RZ, 0x1f, R193 ;  /* 0x0000001fff957819 */ /* 0x000fe400000114c1 */
[-C--:B------:R-:W-:Y:S02]  /*b400*/  LEA R138, P1, R221, R126.reuse, 0x2 ;  /* 0x0000007edd8a7211 */ /* 0x080fe400078210ff */
[-C--:B------:R-:W-:Y:S02]  /*b410*/  LEA R54, P3, R193, R126.reuse, 0x2 ;  /* 0x0000007ec1367211 */ /* 0x080fe400078610ff */
[----:B------:R-:W-:Y:S02]  /*b420*/  SHF.R.S32.HI R143, RZ, 0x1f, R192 ;  /* 0x0000001fff8f7819 */ /* 0x000fe400000114c0 */
[----:B------:R-:W-:Y:S02]  /*b430*/  LEA R55, P2, R192, R126, 0x2 ;  /* 0x0000007ec0377211 */ /* 0x000fe400078410ff */
[----:B------:R-:W-:-:S02]  /*b440*/  LEA.HI.X R141, R221, R134, R141, 0x2, P1 ;  /* 0x00000086dd8d7211 */ /* 0x000fc400008f148d */
[-C--:B------:R-:W-:Y:S02]  /*b450*/  LEA.HI.X R142, R193, R134.reuse, R149, 0x2, P3 ;  /* 0x00000086c18e7211 */ /* 0x080fe400018f1495 */
[----:B------:R-:W-:Y:S01]  /*b460*/  LEA.HI.X R143, R192, R134, R143, 0x2, P2 ;  /* 0x00000086c08f7211 */ /* 0x000fe200010f148f */
[----:B------:R-:W-:Y:S01]  /*b470*/  IMAD R204, R173, R136, RZ ;  /* 0x00000088adcc7224 */ /* 0x000fe200078e02ff */
[----:B------:R-:W-:-:S05]  /*b480*/  LOP3.LUT R173, R4, 0x74, RZ, 0xfc, !PT ;  /* 0x0000007404ad7812 */ /* 0x000fca00078efcff */
        /* <DEDUP_REMOVED lines=8> */
[-C--:B------:R-:W-:Y:S01]  /*b510*/  IMAD R183, R173, R136.reuse, RZ ;  /* 0x00000088adb77224 */ /* 0x080fe200078e02ff */
[----:B------:R-:W-:Y:S01]  /*b520*/  LOP3.LUT R173, R4, 0x44, RZ, 0xfc, !PT ;  /* 0x0000004404ad7812 */ /* 0x000fe200078efcff */
[----:B------:R-:W-:Y:S01]  /*b530*/  IMAD R176, R246, R136, RZ ;  /* 0x00000088f6b07224 */ /* 0x000fe200078e02ff */
[----:B------:R-:W-:-:S03]  /*b540*/  LOP3.LUT R246, R4, 0x34, RZ, 0xfc, !PT ;  /* 0x0000003404f67812 */ /* 0x000fc600078efcff */
[----:B------:R-:W-:Y:S01]  /*b550*/  IMAD R179, R173, R136, RZ ;  /* 0x00000088adb37224 */ /* 0x000fe200078e02ff */
[----:B------:R-:W-:-:S05]  /*b560*/  LOP3.LUT R173, R4, 0x38, RZ, 0xfc, !PT ;  /* 0x0000003804ad7812 */ /* 0x000fca00078efcff */
[----:B------:R-:W-:Y:S01]  /*b570*/  IMAD R174, R173, R136, RZ ;  /* 0x00000088adae7224 */ /* 0x000fe200078e02ff */
[----:B--2---:R-:W-:Y:S02]  /*b580*/  SHF.R.S32.HI R133, RZ, 0x1f, R184 ;  /* 0x0000001fff857819 */ /* 0x004fe400000114b8 */
[-C--:B------:R-:W-:Y:S02]  /*b590*/  LEA R53, P4, R184, R126.reuse, 0x2 ;  /* 0x0000007eb8357211 */ /* 0x080fe400078810ff */
[----:B---3--:R-:W-:Y:S02]  /*b5a0*/  SHF.R.S32.HI R149, RZ, 0x1f, R232 ;  /* 0x0000001fff957819 */ /* 0x008fe400000114e8 */
[-C--:B------:R-:W-:Y:S02]  /*b5b0*/  LEA R153, P1, R232, R126.reuse, 0x2 ;  /* 0x0000007ee8997211 */ /* 0x080fe400078210ff */
[----:B----4-:R-:W-:Y:S02]  /*b5c0*/  SHF.R.S32.HI R154, RZ, 0x1f, R233 ;  /* 0x0000001fff9a7819 */ /* 0x010fe400000114e9 */
[----:B------:R-:W-:-:S02]  /*b5d0*/  LEA R152, P2, R233, R126, 0x2 ;  /* 0x0000007ee9987211 */ /* 0x000fc400078410ff */
[-C--:B------:R-:W-:Y:S02]  /*b5e0*/  LEA.HI.X R148, R184, R134.reuse, R133, 0x2, P4 ;  /* 0x00000086b8947211 */ /* 0x080fe400020f1485 */
[-C--:B------:R-:W-:Y:S02]  /*b5f0*/  LEA.HI.X R149, R232, R134.reuse, R149, 0x2, P1 ;  /* 0x00000086e8957211 */ /* 0x080fe400008f1495 */
[----:B------:R-:W-:Y:S02]  /*b600*/  LEA.HI.X R154, R233, R134, R154, 0x2, P2 ;  /* 0x00000086e99a7211 */ /* 0x000fe400010f149a */
[----:B------:R-:W-:Y:S02]  /*b610*/  SHF.R.S32.HI R155, RZ, 0x1f, R168 ;  /* 0x0000001fff9b7819 */ /* 0x000fe400000114a8 */
[----:B------:R-:W-:Y:S02]  /*b620*/  LEA R150, P3, R168, R126, 0x2 ;  /* 0x0000007ea8967211 */ /* 0x000fe400078610ff */
[----:B------:R-:W-:-:S02]  /*b630*/  SHF.R.S32.HI R156, RZ, 0x1f, R217 ;  /* 0x0000001fff9c7819 */ /* 0x000fc400000114d9 */
[-C--:B------:R-:W-:Y:S02]  /*b640*/  LEA R151, P4, R217, R126.reuse, 0x2 ;  /* 0x0000007ed9977211 */ /* 0x080fe400078810ff */
[----:B------:R-:W-:Y:S02]  /*b650*/  SHF.R.S32.HI R133, RZ, 0x1f, R172 ;  /* 0x0000001fff857819 */ /* 0x000fe400000114ac */
[-C--:B------:R-:W-:Y:S02]  /*b660*/  LEA R124, P1, R172, R126.reuse, 0x2 ;  /* 0x0000007eac7c7211 */ /* 0x080fe400078210ff */
[----:B------:R-:W-:Y:S02]  /*b670*/  SHF.R.S32.HI R157, RZ, 0x1f, R216 ;  /* 0x0000001fff9d7819 */ /* 0x000fe400000114d8 */
[----:B------:R-:W-:Y:S02]  /*b680*/  LEA R126, P2, R216, R126, 0x2 ;  /* 0x0000007ed87e7211 */ /* 0x000fe400078410ff */
[----:B------:R-:W-:-:S02]  /*b690*/  LEA.HI.X R155, R168, R134, R155, 0x2, P3 ;  /* 0x00000086a89b7211 */ /* 0x000fc400018f149b */
[-C--:B------:R-:W-:Y:S02]  /*b6a0*/  LEA.HI.X R156, R217, R134.reuse, R156, 0x2, P4 ;  /* 0x00000086d99c7211 */ /* 0x080fe400020f149c */
[-C--:B------:R-:W-:Y:S01]  /*b6b0*/  LEA.HI.X R133, R172, R134.reuse, R133, 0x2, P1 ;  /* 0x00000086ac857211 */ /* 0x080fe200008f1485 */
[----:B------:R-:W2:Y:S01]  /*b6c0*/  LDL.LU R217, [R1+0x1b0] ;  /* 0x0001b00001d97983 */ /* 0x000ea20000300800 */
[----:B------:R-:W-:Y:S02]  /*b6d0*/  LEA.HI.X R134, R216, R134, R157, 0x2, P2 ;  /* 0x00000086d8867211 */ /* 0x000fe400010f149d */
[C---:B------:R-:W-:Y:S02]  /*b6e0*/  LOP3.LUT R172, R4.reuse, 0x16, RZ, 0xfc, !PT ;  /* 0x0000001604ac7812 */ /* 0x040fe400078efcff */
[----:B------:R-:W-:-:S03]  /*b6f0*/  LOP3.LUT R216, R4, 0x7a, RZ, 0xfc, !PT ;  /* 0x0000007a04d87812 */ /* 0x000fc600078efcff */
[-C--:B------:R-:W-:Y:S01]  /*b700*/  IMAD R159, R172, R136.reuse, RZ ;  /* 0x00000088ac9f7224 */ /* 0x080fe200078e02ff */
[----:B------:R-:W-:Y:S01]  /*b710*/  LOP3.LUT R172, R4, 0x76, RZ, 0xfc, !PT ;  /* 0x0000007604ac7812 */ /* 0x000fe200078efcff */
[----:B------:R-:W-:Y:S01]  /*b720*/  IMAD R203, R216, R136, RZ ;  /* 0x00000088d8cb7224 */ /* 0x000fe200078e02ff */
        /* <DEDUP_REMOVED lines=23> */
[-C--:B------:R-:W-:Y:S01]  /*b8a0*/  IMAD R178, R216, R136.reuse, RZ ;  /* 0x00000088d8b27224 */ /* 0x080fe200078e02ff */
[C---:B------:R-:W-:Y:S02]  /*b8b0*/  LOP3.LUT R216, R4.reuse, 0x36, RZ, 0xfc, !PT ;  /* 0x0000003604d87812 */ /* 0x040fe400078efcff */
[----:B------:R-:W-:Y:S01]  /*b8c0*/  LOP3.LUT R168, R4, 0x32, RZ, 0xfc, !PT ;  /* 0x0000003204a87812 */ /* 0x000fe200078efcff */
[-C--:B------:R-:W-:Y:S02]  /*b8d0*/  IMAD R175, R172, R136.reuse, RZ ;  /* 0x00000088acaf7224 */ /* 0x080fe400078e02ff */
[-C--:B------:R-:W-:Y:S01]  /*b8e0*/  IMAD R173, R216, R136.reuse, RZ ;  /* 0x00000088d8ad7224 */ /* 0x080fe200078e02ff */
[----:B------:R-:W-:Y:S01]  /*b8f0*/  LOP3.LUT R216, R4, 0x2c, RZ, 0xfc, !PT ;  /* 0x0000002c04d87812 */ /* 0x000fe200078efcff */
[-C--:B------:R-:W-:Y:S01]  /*b900*/  IMAD R172, R246, R136.reuse, RZ ;  /* 0x00000088f6ac7224 */ /* 0x080fe200078e02ff */
[----:B------:R-:W-:Y:S01]  /*b910*/  LOP3.LUT R246, R4, 0x2a, RZ, 0xfc, !PT ;  /* 0x0000002a04f67812 */ /* 0x000fe200078efcff */
[----:B------:R-:W-:-:S02]  /*b920*/  IMAD R171, R168, R136, RZ ;  /* 0x00000088a8ab7224 */ /* 0x000fc400078e02ff */
        /* <DEDUP_REMOVED lines=8> */
[-C--:B------:R-:W-:Y:S02]  /*b9b0*/  IMAD R161, R216, R136.reuse, RZ ;  /* 0x00000088d8a17224 */ /* 0x080fe400078e02ff */
[----:B------:R-:W-:Y:S01]  /*b9c0*/  IMAD R160, R246, R136, RZ ;  /* 0x00000088f6a07224 */ /* 0x000fe200078e02ff */
[----:B------:R-:W3:Y:S04]  /*b9d0*/  LDL R216, [R1+0x44] ;  /* 0x0000440001d87983 */ /* 0x000ee80000100800 */
[----:B------:R-:W4:Y:S01]  /*b9e0*/  LDL R246, [R1+0x40] ;  /* 0x0000400001f67983 */ /* 0x000f220000100800 */
[----:B------:R-:W-:Y:S02]  /*b9f0*/  IADD3 R27, P5, R27, UR20, RZ ;  /* 0x000000141b1b7c10 */ /* 0x000fe4000ffbe0ff */
[----:B------:R-:W-:-:S02]  /*ba00*/  IADD3 R26, P6, R26, UR20, RZ ;  /* 0x000000141a1a7c10 */ /* 0x000fc4000ffde0ff */
[----:B------:R-:W-:Y:S02]  /*ba10*/  IADD3.X R28, R28, UR21, RZ, P5, !PT ;  /* 0x000000151c1c7c10 */ /* 0x000fe4000affe4ff */
[----:B------:R-:W-:Y:S02]  /*ba20*/  IADD3 R30, P4, R30, UR20, RZ ;  /* 0x000000141e1e7c10 */ /* 0x000fe4000ff9e0ff */
[----:B------:R-:W-:Y:S02]  /*ba30*/  IADD3 R40, P5, R40, UR20, RZ ;  /* 0x0000001428287c10 */ /* 0x000fe4000ffbe0ff */
[----:B------:R-:W-:Y:S02]  /*ba40*/  IADD3.X R33, R33, UR21, RZ, P6, !PT ;  /* 0x0000001521217c10 */ /* 0x000fe4000b7fe4ff */
[----:B------:R-:W-:Y:S02]  /*ba50*/  IADD3.X R41, R41, UR21, RZ, P4, !PT ;  /* 0x0000001529297c10 */ /* 0x000fe4000a7fe4ff */
[----:B------:R-:W-:-:S02]  /*ba60*/  IADD3.X R42, R42, UR21, RZ, P5, !PT ;  /* 0x000000152a2a7c10 */ /* 0x000fc4000affe4ff */
[----:B------:R-:W-:Y:S02]  /*ba70*/  IADD3 R31, P3, R31, UR20, RZ ;  /* 0x000000141f1f7c10 */ /* 0x000fe4000ff7e0ff */
[----:B------:R-:W-:Y:S02]  /*ba80*/  IADD3 R39, P6, R39, UR20, RZ ;  /* 0x0000001427277c10 */ /* 0x000fe4000ffde0ff */
[----:B------:R-:W-:Y:S02]  /*ba90*/  IADD3 R47, P4, R47, UR20, RZ ;  /* 0x000000142f2f7c10 */ /* 0x000fe4000ff9e0ff */
[----:B------:R-:W-:Y:S02]  /*baa0*/  IADD3 R46, P5, R46, UR20, RZ ;  /* 0x000000142e2e7c10 */ /* 0x000fe4000ffbe0ff */
[----:B------:R-:W-:Y:S02]  /*bab0*/  IADD3.X R36, R36, UR21, RZ, P3, !PT ;  /* 0x0000001524247c10 */ /* 0x000fe40009ffe4ff */
[----:B------:R-:W-:-:S02]  /*bac0*/  IADD3.X R43, R43, UR21, RZ, P6, !PT ;  /* 0x000000152b2b7c10 */ /* 0x000fc4000b7fe4ff */
[----:B------:R-:W-:Y:S02]  /*bad0*/  IADD3.X R51, R51, UR21, RZ, P4, !PT ;  /* 0x0000001533337c10 */ /* 0x000fe4000a7fe4ff */
[----:B------:R-:W-:Y:S02]  /*bae0*/  IADD3.X R52, R52, UR21, RZ, P5, !PT ;  /* 0x0000001534347c10 */ /* 0x000fe4000affe4ff */
[----:B------:R-:W-:Y:S02]  /*baf0*/  IADD3 R48, P3, R48, UR20, RZ ;  /* 0x0000001430307c10 */ /* 0x000fe4000ff7e0ff */
[----:B------:R-:W-:Y:S02]  /*bb00*/  IADD3 R45, P6, R45, UR20, RZ ;  /* 0x000000142d2d7c10 */ /* 0x000fe4000ffde0ff */
[----:B------:R-:W-:Y:S02]  /*bb10*/  IADD3 R53, P4, R53, UR20, RZ ;  /* 0x0000001435357c10 */ /* 0x000fe4000ff9e0ff */
[----:B------:R-:W-:-:S02]  /*bb20*/  IADD3 R153, P5, R153, UR20, RZ ;  /* 0x0000001499997c10 */ /* 0x000fc4000ffbe0ff */
[----:B------:R-:W-:Y:S02]  /*bb30*/  IADD3 R32, P2, R32, UR20, RZ ;  /* 0x0000001420207c10 */ /* 0x000fe4000ff5e0ff */
[----:B------:R-:W-:Y:S02]  /*bb40*/  IADD3.X R50, R50, UR21, RZ, P3, !PT ;  /* 0x0000001532327c10 */ /* 0x000fe40009ffe4ff */
[----:B------:R-:W-:Y:S02]  /*bb50*/  IADD3.X R140, R140, UR21, RZ, P6, !PT ;  /* 0x000000158c8c7c10 */ /* 0x000fe4000b7fe4ff */
[----:B------:R-:W-:Y:S02]  /*bb60*/  IADD3.X R148, R148, UR21, RZ, P4, !PT ;  /* 0x0000001594947c10 */ /* 0x000fe4000a7fe4ff */
[----:B------:R-:W-:Y:S02]  /*bb70*/  IADD3.X R149, R149, UR21, RZ, P5, !PT ;  /* 0x0000001595957c10 */ /* 0x000fe4000affe4ff */
[----:B------:R-:W-:-:S02]  /*bb80*/  IADD3.X R35, R35, UR21, RZ, P2, !PT ;  /* 0x0000001523237c10 */ /* 0x000fc400097fe4ff */
[----:B------:R-:W-:Y:S02]  /*bb90*/  IADD3 R54, P3, R54, UR20, RZ ;  /* 0x0000001436367c10 */ /* 0x000fe4000ff7e0ff */
[----:B------:R-:W-:Y:S02]  /*bba0*/  IADD3 R152, P6, R152, UR20, RZ ;  /* 0x0000001498987c10 */ /* 0x000fe4000ffde0ff */
[----:B------:R-:W-:Y:S02]  /*bbb0*/  IADD3 R135, P4, R135, UR20, RZ ;  /* 0x0000001487877c10 */ /* 0x000fe4000ff9e0ff */
[----:B------:R-:W-:Y:S02]  /*bbc0*/  IADD3 R20, P5, R20, UR20, RZ ;  /* 0x0000001414147c10 */ /* 0x000fe4000ffbe0ff */
[----:B------:R-:W-:Y:S02]  /*bbd0*/  IADD3 R38, P2, R38, UR20, RZ ;  /* 0x0000001426267c10 */ /* 0x000fe4000ff5e0ff */
[----:B------:R-:W-:-:S02]  /*bbe0*/  IADD3.X R142, R142, UR21, RZ, P3, !PT ;  /* 0x000000158e8e7c10 */ /* 0x000fc40009ffe4ff */
[----:B------:R-:W-:Y:S02]  /*bbf0*/  IADD3.X R154, R154, UR21, RZ, P6, !PT ;  /* 0x000000159a9a7c10 */ /* 0x000fe4000b7fe4ff */
[----:B------:R-:W-:Y:S02]  /*bc00*/  IADD3.X R59, R59, UR21, RZ, P4, !PT ;  /* 0x000000153b3b7c10 */ /* 0x000fe4000a7fe4ff */
[----:B------:R-:W-:Y:S02]  /*bc10*/  IADD3.X R61, R61, UR21, RZ, P5, !PT ;  /* 0x000000153d3d7c10 */ /* 0x000fe4000affe4ff */
[----:B------:R-:W-:Y:S02]  /*bc20*/  IADD3.X R49, R49, UR21, RZ, P2, !PT ;  /* 0x0000001531317c10 */ /* 0x000fe400097fe4ff */
[----:B------:R-:W-:Y:S02]  /*bc30*/  IADD3 R19, P6, R19, UR20, RZ ;  /* 0x0000001413137c10 */ /* 0x000fe4000ffde0ff */
[----:B------:R-:W-:-:S02]  /*bc40*/  IADD3 R22, P3, R22, UR20, RZ ;  /* 0x0000001416167c10 */ /* 0x000fc4000ff7e0ff */
[----:B------:R-:W-:Y:S02]  /*bc50*/  IADD3 R23, P4, R23, UR20, RZ ;  /* 0x0000001417177c10 */ /* 0x000fe4000ff9e0ff */
[----:B------:R-:W-:Y:S02]  /*bc60*/  IADD3 R57, P5, R57, UR20, RZ ;  /* 0x0000001439397c10 */ /* 0x000fe4000ffbe0ff */
[----:B------:R-:W-:Y:S02]  /*bc70*/  IADD3 R55, P2, R55, UR20, RZ ;  /* 0x0000001437377c10 */ /* 0x000fe4000ff5e0ff */
[----:B------:R-:W-:Y:S02]  /*bc80*/  IADD3.X R63, R63, UR21, RZ, P6, !PT ;  /* 0x000000153f3f7c10 */ /* 0x000fe4000b7fe4ff */
        /* <DEDUP_REMOVED lines=13> */
[----:B------:R-:W-:-:S02]  /*bd60*/  R2UR UR45, R140 ;  /* 0x000000008c2d72ca */ /* 0x000fc400000e0000 */
[----:B------:R-:W-:Y:S02]  /*bd70*/  IADD3.X R156, R156, UR21, RZ, P2, !PT ;  /* 0x000000159c9c7c10 */ /* 0x000fe400097fe4ff */
        /* <DEDUP_REMOVED lines=16> */
[----:B------:R-:W-:-:S02]  /*be80*/  IADD3 R80, P6, R80, UR20, RZ ;  /* 0x0000001450507c10 */ /* 0x000fc4000ffde0ff */
        /* <DEDUP_REMOVED lines=13> */
[----:B------:R-:W-:Y:S01]  /*bf60*/  IADD3 R37, P1, R37, UR20, RZ ;  /* 0x0000001425257c10 */ /* 0x000fe2000ff3e0ff */
[----:B------:R-:W-:Y:S01]  /*bf70*/  IMAD R190, R177, R136, RZ ;  /* 0x00000088b1be7224 */ /* 0x000fe200078e02ff */
[----:B------:R-:W-:Y:S02]  /*bf80*/  IADD3.X R103, R103, UR21, RZ, P6, !PT ;  /* 0x0000001567677c10 */ /* 0x000fe4000b7fe4ff */
[----:B------:R-:W-:Y:S02]  /*bf90*/  IADD3.X R105, R105, UR21, RZ, P3, !PT ;  /* 0x0000001569697c10 */ /* 0x000fe40009ffe4ff */
[----:B------:R-:W-:Y:S02]  /*bfa0*/  IADD3.X R107, R107, UR21, RZ, P4, !PT ;  /* 0x000000156b6b7c10 */ /* 0x000fe4000a7fe4ff */
[----:B------:R-:W-:-:S02]  /*bfb0*/  IADD3.X R109, R109, UR21, RZ, P5, !PT ;  /* 0x000000156d6d7c10 */ /* 0x000fc4000affe4ff */
[----:B------:R-:W-:Y:S02]  /*bfc0*/  IADD3.X R44, R44, UR21, RZ, P1, !PT ;  /* 0x000000152c2c7c10 */ /* 0x000fe40008ffe4ff */
[----:B------:R-:W-:Y:S02]  /*bfd0*/  LOP3.LUT R177, R4, 0x52, RZ, 0xfc, !PT ;  /* 0x0000005204b17812 */ /* 0x000fe400078efcff */
[----:B------:R-:W-:Y:S02]  /*bfe0*/  IADD3 R96, P6, R96, UR20, RZ ;  /* 0x0000001460607c10 */ /* 0x000fe4000ffde0ff */
[----:B------:R-:W-:Y:S02]  /*bff0*/  IADD3 R98, P3, R98, UR20, RZ ;  /* 0x0000001462627c10 */ /* 0x000fe4000ff7e0ff */
[----:B------:R-:W-:Y:S02]  /*c000*/  IADD3 R100, P4, R100, UR20, RZ ;  /* 0x0000001464647c10 */ /* 0x000fe4000ff9e0ff */
[----:B------:R-:W-:-:S02]  /*c010*/  IADD3 R102, P5, R102, UR20, RZ ;  /* 0x0000001466667c10 */ /* 0x000fc4000ffbe0ff */
[----:B------:R-:W-:Y:S01]  /*c020*/  IADD3 R138, P1, R138, UR20, RZ ;  /* 0x000000148a8a7c10 */ /* 0x000fe2000ff3e0ff */
[----:B------:R-:W-:Y:S01]  /*c030*/  IMAD R185, R177, R136, RZ ;  /* 0x00000088b1b97224 */ /* 0x000fe200078e02ff */
[----:B------:R-:W-:Y:S02]  /*c040*/  R2UR UR6, R26 ;  /* 0x000000001a0672ca */ /* 0x000fe400000e0000 */
[----:B--2---:R-:W-:Y:S02]  /*c050*/  LEA R140, P2, R14, R217, 0x3 ;  /* 0x000000d90e8c7211 */ /* 0x004fe400078418ff */
[----:B------:R-:W-:-:S05]  /*c060*/  LOP3.LUT R217, R4, 0x78, RZ, 0xfc, !PT ;  /* 0x0000007804d97812 */ /* 0x000fca00078efcff */
[----:B------:R-:W-:Y:S01]  /*c070*/  IMAD R202, R217, R136, RZ ;  /* 0x00000088d9ca7224 */ /* 0x000fe200078e02ff */
[----:B------:R-:W-:-:S05]  /*c080*/  LOP3.LUT R217, R4, 0x70, RZ, 0xfc, !PT ;  /* 0x0000007004d97812 */ /* 0x000fca00078efcff */
[----:B------:R-:W-:Y:S01]  /*c090*/  IMAD R198, R217, R136, RZ ;  /* 0x00000088d9c67224 */ /* 0x000fe200078e02ff */
[----:B------:R-:W-:-:S05]  /*c0a0*/  LOP3.LUT R217, R4, 0x66, RZ, 0xfc, !PT ;  /* 0x0000006604d97812 */ /* 0x000fca00078efcff */
[-C--:B------:R-:W-:Y:S01]  /*c0b0*/  IMAD R194, R217, R136.reuse, RZ ;  /* 0x00000088d9c27224 */ /* 0x080fe200078e02ff */
[----:B------:R-:W-:Y:S02]  /*c0c0*/  LOP3.LUT R217, R4, 0x30, RZ, 0xfc, !PT ;  /* 0x0000003004d97812 */ /* 0x000fe400078efcff */
[----:B------:R-:W-:Y:S02]  /*c0d0*/  IADD3.X R111, R111, UR21, RZ, P6, !PT ;  /* 0x000000156f6f7c10 */ /* 0x000fe4000b7fe4ff */
[----:B------:R-:W-:Y:S01]  /*c0e0*/  IADD3.X R113, R113, UR21, RZ, P3, !PT ;  /* 0x0000001571717c10 */ /* 0x000fe20009ffe4ff */
[----:B------:R-:W-:Y:S01]  /*c0f0*/  IMAD R170, R217, R136, RZ ;  /* 0x00000088d9aa7224 */ /* 0x000fe200078e02ff */
        /* <DEDUP_REMOVED lines=8> */
[----:B------:R-:W-:-:S02]  /*c180*/  LOP3.LUT R177, R4, 0x48, RZ, 0xfc, !PT ;  /* 0x0000004804b17812 */ /* 0x000fc400078efcff */
[C---:B------:R-:W-:Y:S02]  /*c190*/  LOP3.LUT R233, R4.reuse, 0x28, RZ, 0xfc, !PT ;  /* 0x0000002804e97812 */ /* 0x040fe400078efcff */
[----:B------:R-:W-:Y:S02]  /*c1a0*/  LOP3.LUT R217, R4, 0x26, RZ, 0xfc, !PT ;  /* 0x0000002604d97812 */ /* 0x000fe400078efcff */
[----:B------:R-:W-:Y:S02]  /*c1b0*/  R2UR UR4, R151 ;  /* 0x00000000970472ca */ /* 0x000fe400000e0000 */
[----:B------:R-:W-:Y:S02]  /*c1c0*/  R2UR UR48, R138 ;  /* 0x000000008a3072ca */ /* 0x000fe400000e0000 */
[----:B------:R-:W-:Y:S02]  /*c1d0*/  IADD3.X R119, R119, UR21, RZ, P6, !PT ;  /* 0x0000001577777c10 */ /* 0x000fe4000b7fe4ff */
[----:B------:R-:W-:-:S02]  /*c1e0*/  IADD3.X R121, R121, UR21, RZ, P3, !PT ;  /* 0x0000001579797c10 */ /* 0x000fc40009ffe4ff */
[----:B------:R-:W-:Y:S02]  /*c1f0*/  IADD3.X R123, R123, UR21, RZ, P4, !PT ;  /* 0x000000157b7b7c10 */ /* 0x000fe4000a7fe4ff */
[----:B------:R-:W-:Y:S01]  /*c200*/  IADD3.X R125, R125, UR21, RZ, P5, !PT ;  /* 0x000000157d7d7c10 */ /* 0x000fe2000affe4ff */
[-C--:B------:R-:W-:Y:S01]  /*c210*/  IMAD R181, R177, R136.reuse, RZ ;  /* 0x00000088b1b57224 */ /* 0x080fe200078e02ff */
[----:B------:R-:W-:Y:S01]  /*c220*/  R2UR UR49, R143 ;  /* 0x000000008f3172ca */ /* 0x000fe200000e0000 */
[-C--:B------:R-:W-:Y:S01]  /*c230*/  IMAD R167, R233, R136.reuse, RZ ;  /* 0x00000088e9a77224 */ /* 0x080fe200078e02ff */
[----:B------:R-:W-:Y:S01]  /*c240*/  IADD3.X R155, R155, UR21, RZ, P1, !PT ;  /* 0x000000159b9b7c10 */ /* 0x000fe20008ffe4ff */
[----:B------:R-:W-:Y:S01]  /*c250*/  IMAD R166, R217, R136, RZ ;  /* 0x00000088d9a67224 */ /* 0x000fe200078e02ff */
[----:B------:R-:W-:Y:S02]  /*c260*/  SHF.R.S32.HI R138, RZ, 0x1f, R14 ;  /* 0x0000001fff8a7819 */ /* 0x000fe4000001140e */
[----:B------:R-:W-:-:S02]  /*c270*/  IADD3 R112, P6, R112, UR20, RZ ;  /* 0x0000001470707c10 */ /* 0x000fc4000ffde0ff */
[----:B------:R-:W-:Y:S02]  /*c280*/  IADD3 R114, P3, R114, UR20, RZ ;  /* 0x0000001472727c10 */ /* 0x000fe4000ff7e0ff */
[----:B------:R-:W-:Y:S02]  /*c290*/  IADD3 R116, P4, R116, UR20, RZ ;  /* 0x0000001474747c10 */ /* 0x000fe4000ff9e0ff */
[----:B------:R-:W-:Y:S02]  /*c2a0*/  IADD3 R118, P5, R118, UR20, RZ ;  /* 0x0000001476767c10 */ /* 0x000fe4000ffbe0ff */
[C---:B------:R-:W-:Y:S02]  /*c2b0*/  LOP3.LUT R177, R4.reuse, 0x40, RZ, 0xfc, !PT ;  /* 0x0000004004b17812 */ /* 0x040fe400078efcff */
[C---:B------:R-:W-:Y:S02]  /*c2c0*/  LOP3.LUT R233, R4.reuse, 0x20, RZ, 0xfc, !PT ;  /* 0x0000002004e97812 */ /* 0x040fe400078efcff */
[----:B------:R-:W-:-:S02]  /*c2d0*/  LOP3.LUT R217, R4, 0x1c, RZ, 0xfc, !PT ;  /* 0x0000001c04d97812 */ /* 0x000fc400078efcff */
[----:B------:R-:W-:Y:S02]  /*c2e0*/  R2UR UR56, R153 ;  /* 0x00000000993872ca */ /* 0x000fe400000e0000 */
[----:B------:R-:W-:Y:S02]  /*c2f0*/  R2UR UR58, R152 ;  /* 0x00000000983a72ca */ /* 0x000fe400000e0000 */
[----:B------:R-:W-:Y:S02]  /*c300*/  R2UR UR60, R150 ;  /* 0x00000000963c72ca */ /* 0x000fe400000e0000 */
[----:B------:R-:W-:Y:S02]  /*c310*/  R2UR UR53, R148 ;  /* 0x00000000943572ca */ /* 0x000fe400000e0000 */
[----:B------:R-:W-:Y:S02]  /*c320*/  R2UR UR55, R149 ;  /* 0x00000000953772ca */ /* 0x000fe400000e0000 */
[----:B------:R-:W-:-:S02]  /*c330*/  R2UR UR57, R154 ;  /* 0x000000009a3972ca */ /* 0x000fc400000e0000 */
[----:B------:R-:W-:Y:S02]  /*c340*/  R2UR UR59, R155 ;  /* 0x000000009b3b72ca */ /* 0x000fe400000e0000 */
[----:B------:R-:W-:Y:S02]  /*c350*/  R2UR UR61, R156 ;  /* 0x000000009c3d72ca */ /* 0x000fe400000e0000 */
[----:B------:R-:W-:Y:S02]  /*c360*/  IADD3 R140, P1, R140, UR22, RZ ;  /* 0x000000168c8c7c10 */ /* 0x000fe4000ff3e0ff */
[----:B------:R-:W-:Y:S02]  /*c370*/  IADD3.X R127, R127, UR21, RZ, P6, !PT ;  /* 0x000000157f7f7c10 */ /* 0x000fe4000b7fe4ff */
[----:B------:R-:W-:Y:S02]  /*c380*/  IADD3.X R129, R129, UR21, RZ, P3, !PT ;  /* 0x0000001581817c10 */ /* 0x000fe40009ffe4ff */
[----:B------:R-:W-:-:S02]  /*c390*/  IADD3.X R131, R131, UR21, RZ, P4, !PT ;  /* 0x0000001583837c10 */ /* 0x000fc4000a7fe4ff */
[----:B------:R-:W-:Y:S02]  /*c3a0*/  IADD3.X R128, R128, UR21, RZ, P5, !PT ;  /* 0x0000001580807c10 */ /* 0x000fe4000affe4ff */
[----:B------:R-:W-:Y:S02]  /*c3b0*/  LEA.HI.X R25, R14, R25, R138, 0x3, P2 ;  /* 0x000000190e197211 */ /* 0x000fe400010f1c8a */
[----:B------:R-:W-:Y:S02]  /*c3c0*/  SHF.R.S32.HI R21, RZ, 0x7, R21 ;  /* 0x00000007ff157819 */ /* 0x000fe40000011415 */
[----:B------:R-:W-:Y:S02]  /*c3d0*/  IADD3 R120, P6, R120, UR20, RZ ;  /* 0x0000001478787c10 */ /* 0x000fe4000ffde0ff */
[----:B------:R-:W-:Y:S02]  /*c3e0*/  IADD3 R122, P3, R122, UR20, RZ ;  /* 0x000000147a7a7c10 */ /* 0x000fe4000ff7e0ff */
[----:B------:R-:W-:-:S02]  /*c3f0*/  IADD3 R124, P4, R124, UR20, RZ ;  /* 0x000000147c7c7c10 */ /* 0x000fc4000ff9e0ff */
[----:B------:R-:W-:Y:S02]  /*c400*/  IADD3 R126, P5, R126, UR20, RZ ;  /* 0x000000147e7e7c10 */ /* 0x000fe4000ffbe0ff */
[----:B-----5:R-:W-:Y:S02]  /*c410*/  SHF.R.S32.HI R148, RZ, 0x1f, R12 ;  /* 0x0000001fff947819 */ /* 0x020fe4000001140c */
[----:B------:R-:W-:Y:S02]  /*c420*/  SHF.R.S32.HI R149, RZ, 0x1f, R11 ;  /* 0x0000001fff957819 */ /* 0x000fe4000001140b */
[----:B------:R-:W-:Y:S02]  /*c430*/  SHF.R.S32.HI R150, RZ, 0x1f, R10 ;  /* 0x0000001fff967819 */ /* 0x000fe4000001140a */
[----:B---3--:R-:W-:Y:S02]  /*c440*/  SHF.R.S32.HI R151, RZ, 0x1f, R216 ;  /* 0x0000001fff977819 */ /* 0x008fe400000114d8 */
[----:B------:R-:W-:-:S02]  /*c450*/  SHF.R.S32.HI R152, RZ, 0x1f, R9 ;  /* 0x0000001fff987819 */ /* 0x000fc40000011409 */
[----:B------:R-:W-:Y:S02]  /*c460*/  SHF.R.S32.HI R153, RZ, 0x1f, R8 ;  /* 0x0000001fff997819 */ /* 0x000fe40000011408 */
[----:B------:R-:W-:Y:S02]  /*c470*/  SHF.R.S32.HI R154, RZ, 0x1f, R252 ;  /* 0x0000001fff9a7819 */ /* 0x000fe400000114fc */
[----:B------:R-:W-:Y:S02]  /*c480*/  SHF.R.S32.HI R155, RZ, 0x1f, R7 ;  /* 0x0000001fff9b7819 */ /* 0x000fe40000011407 */
[----:B------:R-:W-:Y:S02]  /*c490*/  SHF.R.S32.HI R156, RZ, 0x1f, R6 ;  /* 0x0000001fff9c7819 */ /* 0x000fe40000011406 */
[----:B------:R-:W-:Y:S02]  /*c4a0*/  SHF.R.S32.HI R157, RZ, 0x1f, R5 ;  /* 0x0000001fff9d7819 */ /* 0x000fe40000011405 */
[----:B----4-:R-:W-:Y:S01]  /*c4b0*/  SHF.R.S32.HI R158, RZ, 0x1f, R246 ;  /* 0x0000001fff9e7819 */ /* 0x010fe200000114f6 */
[-C--:B------:R-:W-:Y:S01]  /*c4c0*/  IMAD R189, R189, R136.reuse, RZ ;  /* 0x00000088bdbd7224 */ /* 0x080fe200078e02ff */
[----:B------:R-:W-:Y:S01]  /*c4d0*/  R2UR UR51, R142 ;  /* 0x000000008e3372ca */ /* 0x000fe200000e0000 */
[-C--:B------:R-:W-:Y:S01]  /*c4e0*/  IMAD R177, R177, R136.reuse, RZ ;  /* 0x00000088b1b17224 */ /* 0x080fe200078e02ff */
[----:B------:R-:W-:Y:S01]  /*c4f0*/  R2UR UR12, R27 ;  /* 0x000000001b0c72ca */ /* 0x000fe200000e0000 */
[-C--:B------:R-:W-:Y:S01]  /*c500*/  IMAD R163, R233, R136.reuse, RZ ;  /* 0x00000088e9a37224 */ /* 0x080fe200078e02ff */
[----:B------:R-:W-:Y:S01]  /*c510*/  R2UR UR7, R29 ;  /* 0x000000001d0772ca */ /* 0x000fe200000e0000 */
[----:B------:R-:W-:Y:S01]  /*c520*/  IMAD R162, R217, R136, RZ ;  /* 0x00000088d9a27224 */ /* 0x000fe200078e02ff */
[----:B------:R-:W-:Y:S01]  /*c530*/  R2UR UR18, R32 ;  /* 0x00000000201272ca */ /* 0x000fe200000e0000 */
[----:B------:R-:W-:Y:S01]  /*c540*/  VIADD R205, R21, 0xfffffffe ;  /* 0xfffffffe15cd7836 */ /* 0x000fe20000000000 */
[----:B------:R-:W-:-:S02]  /*c550*/  R2UR UR28, R31 ;  /* 0x000000001f1c72ca */ /* 0x000fc400000e0000 */
[----:B------:R-:W-:Y:S02]  /*c560*/  R2UR UR30, R30 ;  /* 0x000000001e1e72ca */ /* 0x000fe400000e0000 */
[----:B------:R-:W-:Y:S02]  /*c570*/  CS2R R30, SRZ ;  /* 0x00000000001e7805 */ /* 0x000fe4000001ff00 */
[----:B------:R-:W-:Y:S02]  /*c580*/  R2UR UR32, R40 ;  /* 0x00000000282072ca */ /* 0x000fe400000e0000 */
[----:B------:R-:W-:Y:S02]  /*c590*/  R2UR UR34, R39 ;  /* 0x00000000272272ca */ /* 0x000fe400000e0000 */
[----:B------:R-:W-:Y:S02]  /*c5a0*/  R2UR UR36, R37 ;  /* 0x00000000252472ca */ /* 0x000fe400000e0000 */
[----:B------:R-:W-:-:S02]  /*c5b0*/  R2UR UR38, R38 ;  /* 0x00000000262672ca */ /* 0x000fc400000e0000 */
[----:B------:R-:W-:Y:S02]  /*c5c0*/  CS2R R38, SRZ ;  /* 0x0000000000267805 */ /* 0x000fe4000001ff00 */
[----:B------:R-:W-:Y:S02]  /*c5d0*/  R2UR UR40, R48 ;  /* 0x00000000302872ca */ /* 0x000fe400000e0000 */
[----:B------:R-:W-:Y:S02]  /*c5e0*/  R2UR UR42, R47 ;  /* 0x000000002f2a72ca */ /* 0x000fe400000e0000 */
[----:B------:R-:W-:Y:S02]  /*c5f0*/  R2UR UR44, R46 ;  /* 0x000000002e2c72ca */ /* 0x000fe400000e0000 */
[----:B------:R-:W-:Y:S02]  /*c600*/  CS2R R46, SRZ ;  /* 0x00000000002e7805 */ /* 0x000fe4000001ff00 */
[----:B------:R-:W-:-:S02]  /*c610*/  R2UR UR46, R45 ;  /* 0x000000002d2e72ca */ /* 0x000fc400000e0000 */
[----:B------:R-:W-:Y:S02]  /*c620*/  R2UR UR50, R55 ;  /* 0x00000000373272ca */ /* 0x000fe400000e0000 */
[----:B------:R-:W-:Y:S02]  /*c630*/  R2UR UR52, R54 ;  /* 0x00000000363472ca */ /* 0x000fe400000e0000 */
[----:B------:R-:W-:Y:S02]  /*c640*/  CS2R R54, SRZ ;  /* 0x0000000000367805 */ /* 0x000fe4000001ff00 */
[----:B------:R-:W-:Y:S02]  /*c650*/  R2UR UR54, R53 ;  /* 0x00000000353672ca */ /* 0x000fe400000e0000 */
[----:B------:R-:W-:Y:S02]  /*c660*/  R2UR UR8, R28 ;  /* 0x000000001c0872ca */ /* 0x000fe400000e0000 */
[----:B------:R-:W-:-:S02]  /*c670*/  CS2R R28, SRZ ;  /* 0x00000000001c7805 */ /* 0x000fc4000001ff00 */
[----:B------:R-:W-:Y:S02]  /*c680*/  R2UR UR9, R33 ;  /* 0x00000000210972ca */ /* 0x000fe400000e0000 */
[----:B------:R-:W-:Y:S02]  /*c690*/  CS2R R32, SRZ ;  /* 0x0000000000207805 */ /* 0x000fe4000001ff00 */
[----:B------:R-:W-:Y:S02]  /*c6a0*/  R2UR UR10, R34 ;  /* 0x00000000220a72ca */ /* 0x000fe400000e0000 */
[----:B------:R-:W-:Y:S02]  /*c6b0*/  R2UR UR15, R35 ;  /* 0x00000000230f72ca */ /* 0x000fe400000e0000 */
[----:B------:R-:W-:Y:S02]  /*c6c0*/  CS2R R34, SRZ ;  /* 0x0000000000227805 */ /* 0x000fe4000001ff00 */
[----:B------:R-:W-:-:S02]  /*c6d0*/  R2UR UR19, R36 ;  /* 0x00000000241372ca */ /* 0x000fc400000e0000 */
[----:B------:R-:W-:Y:S02]  /*c6e0*/  CS2R R36, SRZ ;  /* 0x0000000000247805 */ /* 0x000fe4000001ff00 */
        /* <DEDUP_REMOVED lines=8> */
[----:B------:R-:W-:Y:S02]  /*c770*/  CS2R R48, SRZ ;  /* 0x0000000000307805 */ /* 0x000fe4000001ff00 */
[----:B------:R-:W-:Y:S02]  /*c780*/  R2UR UR39, R50 ;  /* 0x00000000322772ca */ /* 0x000fe400000e0000 */
[----:B------:R-:W-:-:S02]  /*c790*/  R2UR UR41, R51 ;  /* 0x00000000332972ca */ /* 0x000fc400000e0000 */
[----:B------:R-:W-:Y:S02]  /*c7a0*/  CS2R R50, SRZ ;  /* 0x0000000000327805 */ /* 0x000fe4000001ff00 */
[----:B------:R-:W-:Y:S02]  /*c7b0*/  R2UR UR43, R52 ;  /* 0x00000000342b72ca */ /* 0x000fe400000e0000 */
[----:B------:R-:W-:Y:S02]  /*c7c0*/  CS2R R52, SRZ ;  /* 0x0000000000347805 */ /* 0x000fe4000001ff00 */
[----:B------:R-:W-:Y:S02]  /*c7d0*/  R2UR UR47, R26 ;  /* 0x000000001a2f72ca */ /* 0x000fe400000e0000 */
[----:B------:R-:W-:Y:S02]  /*c7e0*/  CS2R R26, SRZ ;  /* 0x00000000001a7805 */ /* 0x000fe4000001ff00 */
[----:B------:R-:W-:-:S02]  /*c7f0*/  IADD3.X R142, R25, UR23, RZ, P1, !PT ;  /* 0x00000017198e7c10 */ /* 0x000fc40008ffe4ff */
[C---:B------:R-:W-:Y:S01]  /*c800*/  SHF.L.U64.HI R136, R137.reuse, 0x2, R24 ;  /* 0x0000000289887819 */ /* 0x040fe20000010218 */
[----:B------:R-:W-:Y:S01]  /*c810*/  IMAD.SHL.U32 R137, R137, 0x4, RZ ;  /* 0x0000000489897824 */ /* 0x000fe200078e00ff */
[----:B------:R-:W-:Y:S02]  /*c820*/  IADD3.X R130, R130, UR21, RZ, P6, !PT ;  /* 0x0000001582827c10 */ /* 0x000fe4000b7fe4ff */
[----:B------:R-:W-:Y:S02]  /*c830*/  CS2R R24, SRZ ;  /* 0x0000000000187805 */ /* 0x000fe4000001ff00 */
[----:B------:R-:W-:Y:S02]  /*c840*/  IADD3.X R132, R132, UR21, RZ, P3, !PT ;  /* 0x0000001584847c10 */ /* 0x000fe40009ffe4ff */
[----:B------:R-:W-:Y:S02]  /*c850*/  IADD3.X R133, R133, UR21, RZ, P4, !PT ;  /* 0x0000001585857c10 */ /* 0x000fe4000a7fe4ff */
[----:B------:R-:W-:-:S02]  /*c860*/  IADD3.X R134, R134, UR21, RZ, P5, !PT ;  /* 0x0000001586867c10 */ /* 0x000fc4000affe4ff */
[----:B------:R-:W-:Y:S02]  /*c870*/  SHF.L.U64.HI R138, R14, 0x2, R138 ;  /* 0x000000020e8a7819 */ /* 0x000fe4000001028a */
[----:B------:R-:W-:Y:S02]  /*c880*/  SHF.L.U64.HI R148, R12, 0x2, R148 ;  /* 0x000000020c947819 */ /* 0x000fe40000010294 */
[----:B------:R-:W-:Y:S02]  /*c890*/  SHF.L.U64.HI R149, R11, 0x2, R149 ;  /* 0x000000020b957819 */ /* 0x000fe40000010295 */
[----:B------:R-:W-:Y:S02]  /*c8a0*/  SHF.L.U64.HI R150, R10, 0x2, R150 ;  /* 0x000000020a967819 */ /* 0x000fe40000010296 */
[----:B------:R-:W-:Y:S02]  /*c8b0*/  SHF.L.U64.HI R151, R216, 0x2, R151 ;  /* 0x00000002d8977819 */ /* 0x000fe40000010297 */
[----:B------:R-:W-:-:S02]  /*c8c0*/  SHF.L.U64.HI R152, R9, 0x2, R152 ;  /* 0x0000000209987819 */ /* 0x000fc40000010298 */
[----:B------:R-:W-:Y:S02]  /*c8d0*/  SHF.L.U64.HI R153, R8, 0x2, R153 ;  /* 0x0000000208997819 */ /* 0x000fe40000010299 */
[----:B------:R-:W-:Y:S02]  /*c8e0*/  SHF.L.U64.HI R154, R252, 0x2, R154 ;  /* 0x00000002fc9a7819 */ /* 0x000fe4000001029a */
[----:B------:R-:W-:Y:S02]  /*c8f0*/  SHF.L.U64.HI R155, R7, 0x2, R155 ;  /* 0x00000002079b7819 */ /* 0x000fe4000001029b */
[----:B------:R-:W-:Y:S02]  /*c900*/  SHF.L.U64.HI R156, R6, 0x2, R156 ;  /* 0x00000002069c7819 */ /* 0x000fe4000001029c */
[----:B------:R-:W-:Y:S02]  /*c910*/  SHF.L.U64.HI R157, R5, 0x2, R157 ;  /* 0x00000002059d7819 */ /* 0x000fe4000001029d */
[----:B------:R-:W-:Y:S01]  /*c920*/  SHF.L.U64.HI R158, R246, 0x2, R158 ;  /* 0x00000002f69e7819 */ /* 0x000fe2000001029e */
[----:B------:R-:W-:Y:S01]  /*c930*/  IMAD.U32 R141, RZ, RZ, UR4 ;  /* 0x00000004ff8d7e24 */ /* 0x000fe2000f8e00ff */
[----:B------:R-:W-:Y:S01]  /*c940*/  UIADD3 UR11, UR11, -0x100, URZ ;  /* 0xffffff000b0b7890 */ /* 0x000fe2000fffe03f */
[----:B------:R-:W-:Y:S01]  /*c950*/  UMOV UR14, 0x1 ;  /* 0x00000001000e7882 */ /* 0x000fe20000000000 */
[----:B------:R-:W-:Y:S01]  /*c960*/  UMOV UR13, 0xffffffff ;  /* 0xffffffff000d7882 */ /* 0x000fe20000000000 */
[----:B------:R-:W-:-:S09]  /*c970*/  UMOV UR4, URZ ;  /* 0x0000003f00047c82 */ /* 0x000fd20008000000 */
.L_x_1:
[----:B------:R-:W-:Y:S01]  /*c980*/  UIADD3 UR13, UR13, 0x1, URZ ;  /* 0x000000010d0d7890 */ /* 0x000fe2000fffe03f */
[----:B------:R-:W-:-:S04]  /*c990*/  DEPBAR.LE SB0, 0x2 ;  /* 0x000080800000791a */ /* 0x000fc80000000000 */
[----:B------:R-:W-:Y:S01]  /*c9a0*/  BAR.SYNC.DEFER_BLOCKING 0x0 ;  /* 0x0000000000007b1d */ /* 0x000fe20000010000 */
[----:B------:R-:W-:-:S04]  /*c9b0*/  UISETP.GT.AND UP0, UPT, UR13, 0x2, UPT ;  /* 0x000000020d00788c */ /* 0x000fc8000bf04270 */
[----:B------:R-:W-:Y:S01]  /*c9c0*/  USEL UR13, UR13, URZ, !UP0 ;  /* 0x0000003f0d0d7287 */ /* 0x000fe2000c000000 */
[----:B------:R-:W-:Y:S01]  /*c9d0*/  UMOV UR23, 0x40000040 ;  /* 0x4000004000177882 */ /* 0x000fe20000000000 */
[----:B------:R-:W2:Y:S02]  /*c9e0*/  LDL R143, [R1+0x40] ;  /* 0x00004000018f7983 */ /* 0x000ea40000100800 */
[----:B------:R-:W-:Y:S01]  /*c9f0*/  ULEA UR20, UR13, UR5, 0xf ;  /* 0x000000050d147291 */ /* 0x000fe2000f8e783f */
[C---:B------:R-:W-:Y:S01]  /*ca00*/  ISETP.GE.AND P2, PT, R4.reuse, UR11, PT ;  /* 0x0000000b04007c0c */ /* 0x040fe2000bf46270 */
[----:B------:R-:W-:Y:S01]  /*ca10*/  UIADD3 UR14, UR14, 0x1, URZ ;  /* 0x000000010e0e7890 */ /* 0x000fe2000fffe03f */
[----:B------:R-:W-:Y:S01]  /*ca20*/  ISETP.LE.AND P1, PT, R205, UR4, PT ;  /* 0x00000004cd007c0c */ /* 0x000fe2000bf23270 */
[----:B------:R-:W-:Y:S01]  /*ca30*/  UIADD3 UR21, UR20, 0x18000, URZ ;  /* 0x0001800014157890 */ /* 0x000fe2000fffe03f */
[----:B------:R-:W-:Y:S01]  /*ca40*/  LOP3.LUT R210, R4, 0x2, RZ, 0xfc, !PT ;  /* 0x0000000204d27812 */ /* 0x000fe200078efcff */
[----:B------:R-:W-:Y:S01]  /*ca50*/  USHF.R.U32.HI UR20, URZ, 0x4, UR20 ;  /* 0x000000043f147899 */ /* 0x000fe20008011614 */
[----:B------:R-:W-:Y:S01]  /*ca60*/  LOP3.LUT R211, R3, 0x10, RZ, 0x3c, !PT ;  /* 0x0000001003d37812 */ /* 0x000fe200078e3cff */
[----:B------:R-:W-:Y:S01]  /*ca70*/  USHF.R.U32.HI UR21, URZ, 0x4, UR21 ;  /* 0x000000043f157899 */ /* 0x000fe20008011615 */
[----:B------:R-:W3:Y:S01]  /*ca80*/  LDL R213, [R1+0x9c] ;  /* 0x00009c0001d57983 */ /* 0x000ee20000100800 */
[----:B------:R-:W-:-:S02]  /*ca90*/  USGXT.U32 UR20, UR20, 0xe ;  /* 0x0000000e1414789a */ /* 0x000fc40008000000 */
[----:B------:R-:W-:Y:S01]  /*caa0*/  USGXT.U32 UR22, UR21, 0xe ;  /* 0x0000000e1516789a */ /* 0x000fe20008000000 */
[----:B------:R-:W-:Y:S02]  /*cab0*/  WARPGROUP.ARRIVE ;  /* 0x00000000000079c5 */ /* 0x000fe40000000000 */
[----:B------:R-:W-:-:S06]  /*cac0*/  UMOV UR21, 0x40000040 ;  /* 0x4000004000157882 */ /* 0x000fcc0000000000 */
[----:B------:R-:W-:Y:S01]  /*cad0*/  HGMMA.64x64x8.F32.TF32 R24, gdesc[UR20], R24 ;  /* 0x04e00000141879f0 */ /* 0x000fe20008702818 */
[----:B------:R-:W-:Y:S02]  /*cae0*/  UIADD3 UR23, UP0, UR20, 0x2, URZ ;  /* 0x0000000214177890 */ /* 0x000fe4000ff1e03f */
[----:B------:R-:W-:Y:S01]  /*caf0*/  UIADD3 UR22, UP1, UR22, 0x2, URZ ;  /* 0x0000000216167890 */ /* 0x000fe2000ff3e03f */
[----:B------:R-:W-:Y:S01]  /*cb00*/  UMOV UR20, URZ ;  /* 0x0000003f00147c82 */ /* 0x000fe20008000000 */
[----:B------:R-:W-:Y:S01]  /*cb10*/  UMOV UR21, URZ ;  /* 0x0000003f00157c82 */ /* 0x000fe20008000000 */
[----:B------:R-:W-:Y:S02]  /*cb20*/  UIADD3.X UR24, UR20, 0x40000040, URZ, UP0, !UPT ;  /* 0x4000004014187890 */ /* 0x000fe400087fe43f */
[----:B------:R-:W-:Y:S01]  /*cb30*/  UIADD3.X UR25, UR21, 0x40000040, URZ, UP1, !UPT ;  /* 0x4000004015197890 */ /* 0x000fe20008ffe43f */
[----:B------:R-:W-:Y:S01]  /*cb40*/  UMOV UR20, UR23 ;  /* 0x0000001700147c82 */ /* 0x000fe20008000000 */
[----:B------:R-:W-:-:S03]  /*cb50*/  UISETP.GT.AND UP0, UPT, UR14, 0x2, UPT ;  /* 0x000000020e00788c */ /* 0x000fc6000bf04270 */
[----:B------:R-:W-:Y:S02]  /*cb60*/  UMOV UR21, UR24 ;  /* 0x0000001800157c82 */ /* 0x000fe40008000000 */
[----:B------:R-:W-:Y:S01]  /*cb70*/  UMOV UR23, UR25 ;  /* 0x0000001900177c82 */ /* 0x000fe20008000000 */
[----:B------:R-:W-:Y:S02]  /*cb80*/  UIADD3.64 UR24, UR20, 0x2, URZ ;  /* 0x0000000214187897 */ /* 0x000fe4000fffe03f */
[----:B------:R-:W-:Y:S02]  /*cb90*/  UIADD3.64 UR26, UR22, 0x2, URZ ;  /* 0x00000002161a7897 */ /* 0x000fe4000fffe03f */
[----:B------:R-:W-:Y:S01]  /*cba0*/  USEL UR14, UR14, URZ, !UP0 ;  /* 0x0000003f0e0e7287 */ /* 0x000fe2000c000000 */
[----:B------:R-:W-:Y:S06]  /*cbb0*/  HGMMA.64x64x8.F32.TF32 R24, gdesc[UR20], R24 ;  /* 0x04e00000141879f0 */ /* 0x000fec0008702818 */
[----:B------:R-:W-:Y:S01]  /*cbc0*/  HGMMA.64x64x8.F32.TF32 R24, gdesc[UR24], R24 ;  /* 0x04e00000181879f0 */ /* 0x000fe20008702818 */
[----:B------:R-:W-:-:S02]  /*cbd0*/  UIADD3.64 UR24, UR20, 0x4, URZ ;  /* 0x0000000414187897 */ /* 0x000fc4000fffe03f */
[----:B------:R-:W-:-:S09]  /*cbe0*/  UIADD3.64 UR26, UR22, 0x4, URZ ;  /* 0x00000004161a7897 */ /* 0x000fd2000fffe03f */
[----:B------:R-:W-:Y:S01]  /*cbf0*/  HGMMA.64x64x8.F32.TF32 R24, gdesc[UR24], R24 ;  /* 0x04e00000181879f0 */ /* 0x000fe20008702818 */
[----:B------:R-:W-:Y:S02]  /*cc00*/  UIADD3.64 UR24, UR20, 0x1fe, URZ ;  /* 0x000001fe14187897 */ /* 0x000fe4000fffe03f */
        /* <DEDUP_REMOVED lines=30> */
[----:B------:R-:W-:Y:S02]  /*cdf0*/  UIADD3.64 UR26, UR22, 0x602, URZ ;  /* 0x00000602161a7897 */ /* 0x000fe4000fffe03f */
[----:B------:R-:W-:Y:S02]  /*ce00*/  UIADD3.64 UR20, UR20, 0x604, URZ ;  /* 0x0000060414147897 */ /* 0x000fe4000fffe03f */
[----:B------:R-:W-:-:S05]  /*ce10*/  UIADD3.64 UR22, UR22, 0x604, URZ ;  /* 0x0000060416167897 */ /* 0x000fca000fffe03f */
[----:B------:R-:W-:Y:S01]  /*ce20*/  HGMMA.64x64x8.F32.TF32 R24, gdesc[UR24], R24 ;  /* 0x04e00000181879f0 */ /* 0x000fe20008702818 */
[----:B------:R-:W-:Y:S02]  /*ce30*/  R2UR UR27, R141 ;  /* 0x000000008d1b72ca */ /* 0x000fe400000e0000 */
[----:B------:R-:W-:-:S04]  /*ce40*/  SEL R141, RZ, 0x4, P2 ;  /* 0x00000004ff8d7807 */ /* 0x000fc80001000000 */
[----:B------:R-:W-:-:S04]  /*ce50*/  SEL R141, R141, RZ, !P1 ;  /* 0x000000ff8d8d7207 */ /* 0x000fc80004800000 */
[----:B------:R-:W-:Y:S01]  /*ce60*/  ISETP.NE.U32.AND P2, PT, R141, RZ, PT ;  /* 0x000000ff8d00720c */ /* 0x000fe20003f45070 */
[----:B------:R-:W-:Y:S01]  /*ce70*/  IMAD.MOV.U32 R141, RZ, RZ, R142 ;  /* 0x000000ffff8d7224 */ /* 0x000fe200078e008e */
[----:B--2---:R-:W-:-:S05]  /*ce80*/  LEA R142, P3, R143, R140, 0x2 ;  /* 0x0000008c8f8e7211 */ /* 0x004fca00078610ff */
[----:B------:R-:W-:Y:S01]  /*ce90*/  IMAD.X R143, R141, 0x1, R158, P3 ;  /* 0x000000018d8f7824 */ /* 0x000fe200018e069e */
[----:B------:R-:W-:Y:S01]  /*cea0*/  HGMMA.64x64x8.F32.TF32 R24, gdesc[UR20], R24, gsb0 ;  /* 0x04e00000141879f0 */ /* 0x000fe20008002818 */
[----:B------:R-:W-:-:S06]  /*ceb0*/  ULEA UR20, UR14, UR5, 0xf ;  /* 0x000000050e147291 */ /* 0x000fcc000f8e783f */
[----:B------:R-:W-:Y:S01]  /*cec0*/  VIADD R206, R3, UR20 ;  /* 0x0000001403ce7c36 */ /* 0x000fe20008000000 */
[----:B------:R-:W-:Y:S02]  /*ced0*/  WARPGROUP.DEPBAR.LE gsb0, 0x1 ;  /* 0x00008000000079c5 */ /* 0x000fe40000010100 */
[----:B------:R-:W-:Y:S06]  /*cee0*/  BAR.SYNC.DEFER_BLOCKING 0x0 ;  /* 0x0000000000007b1d */ /* 0x000fec0000010000 */
[----:B------:R-:W-:Y:S01]  /*cef0*/  @!PT LDS RZ, [RZ] ;  /* 0x00000000fffff984 */ /* 0x000fe20000000800 */
[----:B------:R-:W-:Y:S01]  /*cf00*/  @!PT LDS RZ, [RZ] ;  /* 0x00000000fffff984 */ /* 0x000fe20000000800 */
[----:B------:R-:W-:Y:S01]  /*cf10*/  @!PT LDS RZ, [RZ] ;  /* 0x00000000fffff984 */ /* 0x000fe20000000800 */
[----:B------:R1:W-:Y:S01]  /*cf20*/  LDGSTS.E [R206], desc[UR16][R142.64], P2 ;  /* 0x000000008ece7fae */ /* 0x0003e20009121850 */
[----:B------:R-:W-:-:S02]  /*cf30*/  ISETP.GE.AND P2, PT, R210, UR11, PT ;  /* 0x0000000bd2007c0c */ /* 0x000fc4000bf46270 */
[----:B------:R-:W-:Y:S02]  /*cf40*/  LOP3.LUT R210, R4, 0x20, RZ, 0xfc, !PT ;  /* 0x0000002004d27812 */ /* 0x000fe400078efcff */
[----:B-1----:R-:W-:-:S04]  /*cf50*/  SEL R142, RZ, 0x4, P2 ;  /* 0x00000004ff8e7807 */ /* 0x002fc80001000000 */
[----:B------:R-:W-:-:S04]  /*cf60*/  SEL R142, R142, RZ, !P1 ;  /* 0x000000ff8e8e7207 */ /* 0x000fc80004800000 */
[----:B------:R-:W-:Y:S02]  /*cf70*/  ISETP.NE.U32.AND P2, PT, R142, RZ, PT ;  /* 0x000000ff8e00720c */ /* 0x000fe40003f45070 */
[----:B------:R-:W-:-:S05]  /*cf80*/  LEA R142, P3, R5, R140, 0x2 ;  /* 0x0000008c058e7211 */ /* 0x000fca00078610ff */
[----:B------:R-:W-:-:S06]  /*cf90*/  IMAD.X R143, R141, 0x1, R157, P3 ;  /* 0x000000018d8f7824 */ /* 0x000fcc00018e069d */
[----:B------:R1:W-:Y:S01]  /*cfa0*/  LDGSTS.E [R206+0x8], desc[UR16][R142.64], P2 ;  /* 0x000080008ece7fae */ /* 0x0003e20009121850 */
[----:B------:R-:W-:Y:S02]  /*cfb0*/  ISETP.GE.AND P2, PT, R210, UR11, PT ;  /* 0x0000000bd2007c0c */ /* 0x000fe4000bf46270 */
[----:B------:R-:W-:Y:S02]  /*cfc0*/  LOP3.LUT R210, R4, 0x22, RZ, 0xfc, !PT ;  /* 0x0000002204d27812 */ /* 0x000fe400078efcff */
[----:B-1----:R-:W-:-:S04]  /*cfd0*/  SEL R142, RZ, 0x4, P2 ;  /* 0x00000004ff8e7807 */ /* 0x002fc80001000000 */
[----:B------:R-:W-:-:S04]  /*cfe0*/  SEL R142, R142, RZ, !P1 ;  /* 0x000000ff8e8e7207 */ /* 0x000fc80004800000 */
[----:B------:R-:W-:Y:S01]  /*cff0*/  ISETP.NE.U32.AND P2, PT, R142, RZ, PT ;  /* 0x000000ff8e00720c */ /* 0x000fe20003f45070 */
[----:B------:R-:W-:-:S12]  /*d000*/  IMAD.WIDE R142, R163, 0x4, R140 ;  /* 0x00000004a38e7825 */ /* 0x000fd800078e028c */
        /* <DEDUP_REMOVED lines=38> */
[----:B-1----:R-:W-:Y:S01]  /*d270*/  SEL R142, RZ, 0x4, P2 ;  /* 0x00000004ff8e7807 */ /* 0x002fe20001000000 */
[----:B------:R-:W-:Y:S01]  /*d280*/  VIADD R206, R211, UR20 ;  /* 0x00000014d3ce7c36 */ /* 0x000fe20008000000 */
[----:B------:R-:W-:Y:S02]  /*d290*/  LOP3.LUT R211, R3, 0x20, RZ, 0x3c, !PT ;  /* 0x0000002003d37812 */ /* 0x000fe400078e3cff */
[----:B------:R-:W-:-:S04]  /*d2a0*/  SEL R142, R142, RZ, !P1 ;  /* 0x000000ff8e8e7207 */ /* 0x000fc80004800000 */
[----:B------:R-:W-:Y:S02]  /*d2b0*/  ISETP.NE.U32.AND P2, PT, R142, RZ, PT ;  /* 0x000000ff8e00720c */ /* 0x000fe40003f45070 */
[----:B------:R-:W-:-:S05]  /*d2c0*/  LEA R142, P3, R6, R140, 0x2 ;  /* 0x0000008c068e7211 */ /* 0x000fca00078610ff */
[----:B------:R-:W-:-:S06]  /*d2d0*/  IMAD.X R143, R141, 0x1, R156, P3 ;  /* 0x000000018d8f7824 */ /* 0x000fcc00018e069c */
[----:B------:R1:W-:Y:S01]  /*d2e0*/  LDGSTS.E [R206], desc[UR16][R142.64], P2 ;  /* 0x000000008ece7fae */ /* 0x0003e20009121850 */
[----:B------:R-:W-:Y:S02]  /*d2f0*/  ISETP.GE.AND P2, PT, R210, UR11, PT ;  /* 0x0000000bd2007c0c */ /* 0x000fe4000bf46270 */
        /* <DEDUP_REMOVED lines=50> */
[----:B------:R-:W-:Y:S01]  /*d620*/  LOP3.LUT R210, R4, 0xa, RZ, 0xfc, !PT ;  /* 0x0000000a04d27812 */ /* 0x000fe200078efcff */
[----:B-1----:R-:W-:Y:S01]  /*d630*/  VIADD R206, R211, UR20 ;  /* 0x00000014d3ce7c36 */ /* 0x002fe20008000000 */
[----:B------:R-:W-:Y:S01]  /*d640*/  SEL R142, RZ, 0x4, P2 ;  /* 0x00000004ff8e7807 */ /* 0x000fe20001000000 */
[----:B------:R-:W2:Y:S03]  /*d650*/  LDL R211, [R1+0x44] ;  /* 0x0000440001d37983 */ /* 0x000ea60000100800 */
        /* <DEDUP_REMOVED lines=34> */
[----:B------:R-:W-:-:S04]  /*d880*/  ISETP.GE.AND P2, PT, R210, UR11, PT ;  /* 0x0000000bd2007c0c */ /* 0x000fc8000bf46270 */
[----:B-1----:R-:W-:-:S04]  /*d890*/  SEL R142, RZ, 0x4, P2 ;  /* 0x00000004ff8e7807 */ /* 0x002fc80001000000 */
[----:B------:R-:W-:-:S04]  /*d8a0*/  SEL R142, R142, RZ, !P1 ;  /* 0x000000ff8e8e7207 */ /* 0x000fc80004800000 */
[----:B------:R-:W-:Y:S01]  /*d8b0*/  ISETP.NE.U32.AND P2, PT, R142, RZ, PT ;  /* 0x000000ff8e00720c */ /* 0x000fe20003f45070 */
[----:B------:R-:W-:Y:S01]  /*d8c0*/  IMAD.WIDE R142, R182, 0x4, R140 ;  /* 0x00000004b68e7825 */ /* 0x000fe200078e028c */
[----:B------:R-:W-:-:S11]  /*d8d0*/  LOP3.LUT R210, R4, 0x68, RZ, 0xfc, !PT ;  /* 0x0000006804d27812 */ /* 0x000fd600078efcff */
        /* <DEDUP_REMOVED lines=13> */
[----:B------:R-:W-:Y:S02]  /*d9b0*/  LOP3.LUT R212, R3, 0x30, RZ, 0x3c, !PT ;  /* 0x0000003003d47812 */ /* 0x000fe400078e3cff */
[----:B------:R-:W-:-:S09]  /*d9c0*/  LOP3.LUT R210, R4, 0xc, RZ, 0xfc, !PT ;  /* 0x0000000c04d27812 */ /* 0x000fd200078efcff */
[----:B------:R1:W-:Y:S02]  /*d9d0*/  LDGSTS.E [R206+0x6008], desc[UR16][R142.64], P2 ;  /* 0x060080008ece7fae */ /* 0x0003e40009121850 */
[----:B-1----:R-:W-:Y:S02]  /*d9e0*/  VIADD R206, R212, UR20 ;  /* 0x00000014d4ce7c36 */ /* 0x002fe40008000000 */
[----:B------:R-:W4:Y:S01]  /*d9f0*/  LDL R212, [R1+0x94] ;  /* 0x0000940001d47983 */ /* 0x000f220000100800 */
[----:B------:R-:W-:Y:S02]  /*da00*/  ISETP.GE.AND P2, PT, R210, UR11, PT ;  /* 0x0000000bd2007c0c */ /* 0x000fe4000bf46270 */
[----:B------:R-:W1:Y:S02]  /*da10*/  S2R R210, SR_TID.X ;  /* 0x0000000000d27919 */ /* 0x000e640000002100 */
[----:B------:R-:W-:-:S04]  /*da20*/  SEL R142, RZ, 0x4, P2 ;  /* 0x00000004ff8e7807 */ /* 0x000fc80001000000 */
[----:B------:R-:W-:-:S04]  /*da30*/  SEL R142, R142, RZ, !P1 ;  /* 0x000000ff8e8e7207 */ /* 0x000fc80004800000 */
[----:B------:R-:W-:Y:S02]  /*da40*/  ISETP.NE.U32.AND P2, PT, R142, RZ, PT ;  /* 0x000000ff8e00720c */ /* 0x000fe40003f45070 */
[----:B------:R-:W-:-:S05]  /*da50*/  LEA R142, P3, R9, R140, 0x2 ;  /* 0x0000008c098e7211 */ /* 0x000fca00078610ff */
[----:B------:R-:W-:-:S06]  /*da60*/  IMAD.X R143, R141, 0x1, R152, P3 ;  /* 0x000000018d8f7824 */ /* 0x000fcc00018e0698 */
[----:B------:R5:W-:Y:S01]  /*da70*/  LDGSTS.E [R206], desc[UR16][R142.64], P2 ;  /* 0x000000008ece7fae */ /* 0x000be20009121850 */
[----:B-1----:R-:W-:-:S04]  /*da80*/  LEA.HI R210, R210, 0xe, RZ, 0x1a ;  /* 0x0000000ed2d27811 */ /* 0x002fc800078fd0ff */
[----:B------:R-:W-:-:S04]  /*da90*/  ISETP.GE.AND P2, PT, R210, UR11, PT ;  /* 0x0000000bd2007c0c */ /* 0x000fc8000bf46270 */
[----:B-----5:R-:W-:-:S04]  /*daa0*/  SEL R142, RZ, 0x4, P2 ;  /* 0x00000004ff8e7807 */ /* 0x020fc80001000000 */
[----:B------:R-:W-:-:S04]  /*dab0*/  SEL R142, R142, RZ, !P1 ;  /* 0x000000ff8e8e7207 */ /* 0x000fc80004800000 */
[----:B------:R-:W-:Y:S02]  /*dac0*/  ISETP.NE.U32.AND P2, PT, R142, RZ, PT ;  /* 0x000000ff8e00720c */ /* 0x000fe40003f45070 */
[----:B--2---:R-:W-:Y:S02]  /*dad0*/  LEA R142, P3, R211, R140, 0x2 ;  /* 0x0000008cd38e7211 */ /* 0x004fe400078610ff */
[----:B------:R-:W2:Y:S01]  /*dae0*/  LDL R211, [R1+0x8c] ;  /* 0x00008c0001d37983 */ /* 0x000ea20000100800 */
[----:B------:R-:W-:Y:S02]  /*daf0*/  LOP3.LUT R210, R4, 0x2c, RZ, 0xfc, !PT ;  /* 0x0000002c04d27812 */ /* 0x000fe400078efcff */
[----:B------:R-:W-:-:S06]  /*db00*/  IMAD.X R143, R141, 0x1, R151, P3 ;  /* 0x000000018d8f7824 */ /* 0x000fcc00018e0697 */
[----:B------:R1:W-:Y:S01]  /*db10*/  LDGSTS.E [R206+0x8], desc[UR16][R142.64], P2 ;  /* 0x000080008ece7fae */ /* 0x0003e20009121850 */
[----:B------:R-:W-:Y:S02]  /*db20*/  ISETP.GE.AND P2, PT, R210, UR11, PT ;  /* 0x0000000bd2007c0c */ /* 0x000fe4000bf46270 */
[----:B------:R-:W5:Y:S02]  /*db30*/  S2R R210, SR_TID.X ;  /* 0x0000000000d27919 */ /* 0x000f640000002100 */
[----:B-1----:R-:W-:-:S04]  /*db40*/  SEL R142, RZ, 0x4, P2 ;  /* 0x00000004ff8e7807 */ /* 0x002fc80001000000 */
[----:B------:R-:W-:-:S04]  /*db50*/  SEL R142, R142, RZ, !P1 ;  /* 0x000000ff8e8e7207 */ /* 0x000fc80004800000 */
[----:B------:R-:W-:Y:S01]  /*db60*/  ISETP.NE.U32.AND P2, PT, R142, RZ, PT ;  /* 0x000000ff8e00720c */ /* 0x000fe20003f45070 */
[----:B------:R-:W-:-:S12]  /*db70*/  IMAD.WIDE R142, R169, 0x4, R140 ;  /* 0x00000004a98e7825 */ /* 0x000fd800078e028c */
[----:B------:R1:W-:Y:S01]  /*db80*/  LDGSTS.E [R206+0x2000], desc[UR16][R142.64], P2 ;  /* 0x020000008ece7fae */ /* 0x0003e20009121850 */
[----:B-----5:R-:W-:-:S04]  /*db90*/  LEA.HI R210, R210, 0x2e, RZ, 0x1a ;  /* 0x0000002ed2d27811 */ /* 0x020fc800078fd0ff */
[----:B------:R-:W-:-:S04]  /*dba0*/  ISETP.GE.AND P2, PT, R210, UR11, PT ;  /* 0x0000000bd2007c0c */ /* 0x000fc8000bf46270 */
[----:B-1----:R-:W-:-:S04]  /*dbb0*/  SEL R142, RZ, 0x4, P2 ;  /* 0x00000004ff8e7807 */ /* 0x002fc80001000000 */
[----:B------:R-:W-:-:S04]  /*dbc0*/  SEL R142, R142, RZ, !P1 ;  /* 0x000000ff8e8e7207 */ /* 0x000fc80004800000 */
[----:B------:R-:W-:Y:S02]  /*dbd0*/  ISETP.NE.U32.AND P2, PT, R142, RZ, PT ;  /* 0x000000ff8e00720c */ /* 0x000fe40003f45070 */
[----:B---3--:R-:W-:Y:S02]  /*dbe0*/  IADD3 R142, P3, R213, R140, RZ ;  /* 0x0000008cd58e7210 */ /* 0x008fe40007f7e0ff */
[----:B------:R-:W-:Y:S01]  /*dbf0*/  LOP3.LUT R210, R4, 0x4c, RZ, 0xfc, !PT ;  /* 0x0000004c04d27812 */ /* 0x000fe200078efcff */
[----:B------:R-:W3:Y:S02]  /*dc00*/  LDL R213, [R1+0x98] ;  /* 0x0000980001d57983 */ /* 0x000ee40000100800 */
        /* <DEDUP_REMOVED lines=14> */
[----:B------:R-:W-:Y:S02]  /*dcf0*/  LOP3.LUT R210, R4, 0x6c, RZ, 0xfc, !PT ;  /* 0x0000006c04d27812 */ /* 0x000fe400078efcff */
[----:B----4-:R-:W-:-:S05]  /*dd00*/  IADD3 R142, P3, R212, R140, RZ ;  /* 0x0000008cd48e7210 */ /* 0x010fca0007f7e0ff */
[----:B------:R-:W-:-:S05]  /*dd10*/  IMAD.X R143, R141, 0x1, R144, P3 ;  /* 0x000000018d8f7824 */ /* 0x000fca00018e0690 */
[----:B------:R1:W-:Y:S01]  /*dd20*/  LDGSTS.E [R206+0x4008], desc[UR16][R142.64], P2 ;  /* 0x040080008ece7fae */ /* 0x0003e20009121850 */
[----:B------:R-:W-:Y:S02]  /*dd30*/  ISETP.GE.AND P2, PT, R210, UR11, PT ;  /* 0x0000000bd2007c0c */ /* 0x000fe4000bf46270 */
[----:B------:R-:W4:Y:S02]  /*dd40*/  S2R R210, SR_TID.X ;  /* 0x0000000000d27919 */ /* 0x000f240000002100 */
[----:B-1----:R-:W-:-:S04]  /*dd50*/  SEL R142, RZ, 0x4, P2 ;  /* 0x00000004ff8e7807 */ /* 0x002fc80001000000 */
[----:B------:R-:W-:-:S04]  /*dd60*/  SEL R142, R142, RZ, !P1 ;  /* 0x000000ff8e8e7207 */ /* 0x000fc80004800000 */
[----:B------:R-:W-:Y:S01]  /*dd70*/  ISETP.NE.U32.AND P2, PT, R142, RZ, PT ;  /* 0x000000ff8e00720c */ /* 0x000fe20003f45070 */
[----:B------:R-:W-:-:S12]  /*dd80*/  IMAD.WIDE R142, R197, 0x4, R140 ;  /* 0x00000004c58e7825 */ /* 0x000fd800078e028c */
[----:B------:R1:W-:Y:S01]  /*dd90*/  LDGSTS.E [R206+0x6000], desc[UR16][R142.64], P2 ;  /* 0x060000008ece7fae */ /* 0x0003e20009121850 */
[----:B----4-:R-:W-:-:S04]  /*dda0*/  LEA.HI R210, R210, 0x6e, RZ, 0x1a ;  /* 0x0000006ed2d27811 */ /* 0x010fc800078fd0ff */
[----:B------:R-:W-:-:S04]  /*ddb0*/  ISETP.GE.AND P2, PT, R210, UR11, PT ;  /* 0x0000000bd2007c0c */ /* 0x000fc8000bf46270 */
[----:B-1----:R-:W-:-:S04]  /*ddc0*/  SEL R142, RZ, 0x4, P2 ;  /* 0x00000004ff8e7807 */ /* 0x002fc80001000000 */
[----:B------:R-:W-:-:S04]  /*ddd0*/  SEL R142, R142, RZ, !P1 ;  /* 0x000000ff8e8e7207 */ /* 0x000fc80004800000 */
[----:B------:R-:W-:Y:S02]  /*dde0*/  ISETP.NE.U32.AND P2, PT, R142, RZ, PT ;  /* 0x000000ff8e00720c */ /* 0x000fe40003f45070 */
[----:B--2---:R-:W-:Y:S02]  /*ddf0*/  IADD3 R142, P3, R211, R140, RZ ;  /* 0x0000008cd38e7210 */ /* 0x004fe40007f7e0ff */
[----:B------:R-:W-:-:S03]  /*de00*/  LOP3.LUT R210, R4, 0x10, RZ, 0xfc, !PT ;  /* 0x0000001004d27812 */ /* 0x000fc600078efcff */
[----:B------:R-:W-:-:S06]  /*de10*/  IMAD.X R143, R141, 0x1, R16, P3 ;  /* 0x000000018d8f7824 */ /* 0x000fcc00018e0610 */
[----:B------:R1:W-:Y:S01]  /*de20*/  LDGSTS.E [R206+0x6008], desc[UR16][R142.64], P2 ;  /* 0x060080008ece7fae */ /* 0x0003e20009121850 */
[----:B------:R-:W-:-:S04]  /*de30*/  ISETP.GE.AND P2, PT, R210, UR11, PT ;  /* 0x0000000bd2007c0c */ /* 0x000fc8000bf46270 */
[----:B-1----:R-:W-:-:S04]  /*de40*/  SEL R142, RZ, 0x4, P2 ;  /* 0x00000004ff8e7807 */ /* 0x002fc80001000000 */
[----:B------:R-:W-:-:S04]  /*de50*/  SEL R142, R142, RZ, !P1 ;  /* 0x000000ff8e8e7207 */ /* 0x000fc80004800000 */
[----:B------:R-:W-:Y:S02]  /*de60*/  ISETP.NE.U32.AND P2, PT, R142, RZ, PT ;  /* 0x000000ff8e00720c */ /* 0x000fe40003f45070 */
[----:B------:R-:W-:Y:S02]  /*de70*/  LOP3.LUT R211, R3, 0x40, RZ, 0x3c, !PT ;  /* 0x0000004003d37812 */ /* 0x000fe400078e3cff */
[----:B------:R-:W-:-:S03]  /*de80*/  LEA R142, P3, R10, R140, 0x2 ;  /* 0x0000008c0a8e7211 */ /* 0x000fc600078610ff */
[----:B------:R-:W-:Y:S02]  /*de90*/  VIADD R206, R211, UR20 ;  /* 0x00000014d3ce7c36 */ /* 0x000fe40008000000 */
[----:B------:R-:W-:Y:S01]  /*dea0*/  IMAD.X R143, R141, 0x1, R150, P3 ;  /* 0x000000018d8f7824 */ /* 0x000fe200018e0696 */
[----:B------:R-:W-:-:S04]  /*deb0*/  LOP3.LUT R210, R4, 0x12, RZ, 0xfc, !PT ;  /* 0x0000001204d27812 */ /* 0x000fc800078efcff */
[----:B------:R1:W-:Y:S01]  /*dec0*/  LDGSTS.E [R206], desc[UR16][R142.64], P2 ;  /* 0x000000008ece7fae */ /* 0x0003e20009121850 */
[----:B------:R-:W-:-:S04]  /*ded0*/  ISETP.GE.AND P2, PT, R210, UR11, PT ;  /* 0x0000000bd2007c0c */ /* 0x000fc8000bf46270 */
[----:B-1----:R-:W-:-:S04]  /*dee0*/  SEL R142, RZ, 0x4, P2 ;  /* 0x00000004ff8e7807 */ /* 0x002fc80001000000 */
[----:B------:R-:W-:-:S04]  /*def0*/  SEL R142, R142, RZ, !P1 ;  /* 0x000000ff8e8e7207 */ /* 0x000fc80004800000 */
[----:B------:R-:W-:Y:S02]  /*df00*/  ISETP.NE.U32.AND P2, PT, R142, RZ, PT ;  /* 0x000000ff8e00720c */ /* 0x000fe40003f45070 */
[----:B------:R-:W-:Y:S02]  /*df10*/  LEA R142, P3, R11, R140, 0x2 ;  /* 0x0000008c0b8e7211 */ /* 0x000fe400078610ff */
[----:B------:R-:W-:-:S03]  /*df20*/  LOP3.LUT R210, R4, 0x30, RZ, 0xfc, !PT ;  /* 0x0000003004d27812 */ /* 0x000fc600078efcff */
[----:B------:R-:W-:-:S06]  /*df30*/  IMAD.X R143, R141, 0x1, R149, P3 ;  /* 0x000000018d8f7824 */ /* 0x000fcc00018e0695 */
        /* <DEDUP_REMOVED lines=101> */
[----:B------:R1:W-:Y:S02]  /*e590*/  LDGSTS.E [R206+0x6008], desc[UR16][R142.64], P2 ;  /* 0x060080008ece7fae */ /* 0x0003e40009121850 */
[----:B-1----:R-:W-:Y:S02]  /*e5a0*/  VIADD R206, R211, UR20 ;  /* 0x00000014d3ce7c36 */ /* 0x002fe40008000000 */
[----:B------:R-:W2:Y:S01]  /*e5b0*/  LDL R211, [R1+0xa0] ;  /* 0x0000a00001d37983 */ /* 0x000ea20000100800 */
[----:B------:R-:W-:-:S04]  /*e5c0*/  LOP3.LUT R210, R4, 0x18, RZ, 0xfc, !PT ;  /* 0x0000001804d27812 */ /* 0x000fc800078efcff */
[----:B------:R-:W-:-:S04]  /*e5d0*/  ISETP.GE.AND P2, PT, R210, UR11, PT ;  /* 0x0000000bd2007c0c */ /* 0x000fc8000bf46270 */
[----:B------:R-:W-:-:S04]  /*e5e0*/  SEL R142, RZ, 0x4, P2 ;  /* 0x00000004ff8e7807 */ /* 0x000fc80001000000 */
[----:B------:R-:W-:-:S04]  /*e5f0*/  SEL R142, R142, RZ, !P1 ;  /* 0x000000ff8e8e7207 */ /* 0x000fc80004800000 */
[----:B------:R-:W-:Y:S01]  /*e600*/  ISETP.NE.U32.AND P2, PT, R142, RZ, PT ;  /* 0x000000ff8e00720c */ /* 0x000fe20003f45070 */
[----:B------:R-:W-:Y:S01]  /*e610*/  IMAD.WIDE R142, R160, 0x4, R140 ;  /* 0x00000004a08e7825 */ /* 0x000fe200078e028c */
[----:B------:R-:W-:-:S11]  /*e620*/  LOP3.LUT R210, R4, 0x1a, RZ, 0xfc, !PT ;  /* 0x0000001a04d27812 */ /* 0x000fd600078efcff */
        /* <DEDUP_REMOVED lines=51> */
[----:B------:R-:W4:Y:S01]  /*e960*/  LDL R212, [R1+0x90] ;  /* 0x0000900001d47983 */ /* 0x000f220000100800 */
[----:B------:R-:W-:-:S04]  /*e970*/  LOP3.LUT R210, R4, 0x1c, RZ, 0xfc, !PT ;  /* 0x0000001c04d27812 */ /* 0x000fc800078efcff */
[----:B------:R-:W-:Y:S02]  /*e980*/  ISETP.GE.AND P2, PT, R210, UR11, PT ;  /* 0x0000000bd2007c0c */ /* 0x000fe4000bf46270 */
[----:B------:R-:W1:Y:S02]  /*e990*/  S2R R210, SR_TID.X ;  /* 0x0000000000d27919 */ /* 0x000e640000002100 */
[----:B------:R-:W-:-:S04]  /*e9a0*/  SEL R142, RZ, 0x4, P2 ;  /* 0x00000004ff8e7807 */ /* 0x000fc80001000000 */
[----:B------:R-:W-:-:S04]  /*e9b0*/  SEL R142, R142, RZ, !P1 ;  /* 0x000000ff8e8e7207 */ /* 0x000fc80004800000 */
[----:B------:R-:W-:Y:S01]  /*e9c0*/  ISETP.NE.U32.AND P2, PT, R142, RZ, PT ;  /* 0x000000ff8e00720c */ /* 0x000fe20003f45070 */
[----:B------:R-:W-:-:S12]  /*e9d0*/  IMAD.WIDE R142, R162, 0x4, R140 ;  /* 0x00000004a28e7825 */ /* 0x000fd800078e028c */
[----:B------:R5:W-:Y:S01]  /*e9e0*/  LDGSTS.E [R206], desc[UR16][R142.64], P2 ;  /* 0x000000008ece7fae */ /* 0x000be20009121850 */
[----:B-1----:R-:W-:-:S04]  /*e9f0*/  LEA.HI R210, R210, 0x1e, RZ, 0x1a ;  /* 0x0000001ed2d27811 */ /* 0x002fc800078fd0ff */
[----:B------:R-:W-:-:S04]  /*ea00*/  ISETP.GE.AND P2, PT, R210, UR11, PT ;  /* 0x0000000bd2007c0c */ /* 0x000fc8000bf46270 */
[----:B-----5:R-:W-:-:S04]  /*ea10*/  SEL R142, RZ, 0x4, P2 ;  /* 0x00000004ff8e7807 */ /* 0x020fc80001000000 */
[----:B------:R-:W-:-:S04]  /*ea20*/  SEL R142, R142, RZ, !P1 ;  /* 0x000000ff8e8e7207 */ /* 0x000fc80004800000 */
[----:B------:R-:W-:Y:S02]  /*ea30*/  ISETP.NE.U32.AND P2, PT, R142, RZ, PT ;  /* 0x000000ff8e00720c */ /* 0x000fe40003f45070 */
[----:B--2---:R-:W-:Y:S02]  /*ea40*/  IADD3 R142, P3, R211, R140, RZ ;  /* 0x0000008cd38e7210 */ /* 0x004fe40007f7e0ff */
        /* <DEDUP_REMOVED lines=17> */
[----:B------:R-:W-:-:S03]  /*eb60*/  LOP3.LUT R210, R4, 0x5c, RZ, 0xfc, !PT ;  /* 0x0000005c04d27812 */ /* 0x000fc600078efcff */
[----:B------:R-:W-:-:S06]  /*eb70*/  IMAD.X R143, R141, 0x1, R145, P3 ;  /* 0x000000018d8f7824 */ /* 0x000fcc00018e0691 */
[----:B------:R1:W-:Y:S01]  /*eb80*/  LDGSTS.E [R206+0x2008], desc[UR16][R142.64], P2 ;  /* 0x020080008ece7fae */ /* 0x0003e20009121850 */
[----:B------:R-:W-:Y:S02]  /*eb90*/  ISETP.GE.AND P2, PT, R210, UR11, PT ;  /* 0x0000000bd2007c0c */ /* 0x000fe4000bf46270 */
[----:B------:R-:W3:Y:S02]  /*eba0*/  S2R R210, SR_TID.X ;  /* 0x0000000000d27919 */ /* 0x000ee40000002100 */
[----:B-1----:R-:W-:-:S04]  /*ebb0*/  SEL R142, RZ, 0x4, P2 ;  /* 0x00000004ff8e7807 */ /* 0x002fc80001000000 */
[----:B------:R-:W-:-:S04]  /*ebc0*/  SEL R142, R142, RZ, !P1 ;  /* 0x000000ff8e8e7207 */ /* 0x000fc80004800000 */
[----:B------:R-:W-:Y:S01]  /*ebd0*/  ISETP.NE.U32.AND P2, PT, R142, RZ, PT ;  /* 0x000000ff8e00720c */ /* 0x000fe20003f45070 */
[----:B------:R-:W-:-:S12]  /*ebe0*/  IMAD.WIDE R142, R190, 0x4, R140 ;  /* 0x00000004be8e7825 */ /* 0x000fd800078e028c */
[----:B------:R1:W-:Y:S01]  /*ebf0*/  LDGSTS.E [R206+0x4000], desc[UR16][R142.64], P2 ;  /* 0x040000008ece7fae */ /* 0x0003e20009121850 */
[----:B---3--:R-:W-:-:S04]  /*ec00*/  LEA.HI R210, R210, 0x5e, RZ, 0x1a ;  /* 0x0000005ed2d27811 */ /* 0x008fc800078fd0ff */
        /* <DEDUP_REMOVED lines=16> */
[----:B------:R-:W-:Y:S02]  /*ed10*/  ISETP.GE.AND P2, PT, R210, UR11, PT ;  /* 0x0000000bd2007c0c */ /* 0x000fe4000bf46270 */
[----:B------:R-:W3:Y:S02]  /*ed20*/  S2R R210, SR_TID.X ;  /* 0x0000000000d27919 */ /* 0x000ee40000002100 */
[----:B-1----:R-:W-:-:S04]  /*ed30*/  SEL R142, RZ, 0x4, P2 ;  /* 0x00000004ff8e7807 */ /* 0x002fc80001000000 */
[----:B------:R-:W-:-:S04]  /*ed40*/  SEL R142, R142, RZ, !P1 ;  /* 0x000000ff8e8e7207 */ /* 0x000fc80004800000 */
[----:B------:R-:W-:Y:S02]  /*ed50*/  ISETP.NE.U32.AND P2, PT, R142, RZ, PT ;  /* 0x000000ff8e00720c */ /* 0x000fe40003f45070 */
[----:B--2---:R-:W-:-:S05]  /*ed60*/  IADD3 R142, P3, R211, R140, RZ ;  /* 0x0000008cd38e7210 */ /* 0x004fca0007f7e0ff */
[----:B------:R-:W-:-:S06]  /*ed70*/  IMAD.X R143, R141, 0x1, R17, P3 ;  /* 0x000000018d8f7824 */ /* 0x000fcc00018e0611 */
[----:B------:R1:W-:Y:S04]  /*ed80*/  LDGSTS.E [R206+0x6008], desc[UR16][R142.64], P2 ;  /* 0x060080008ece7fae */ /* 0x0003e80009121850 */
[----:B------:R-:W0:Y:S01]  /*ed90*/  LDGDEPBAR ;  /* 0x00000000000079af */ /* 0x000e220000000000 */
[----:B---3--:R-:W-:-:S04]  /*eda0*/  LOP3.LUT R210, R210, 0x7f, RZ, 0xc0, !PT ;  /* 0x0000007fd2d27812 */ /* 0x008fc800078ec0ff */
[----:B------:R-:W-:-:S04]  /*edb0*/  ISETP.GE.AND P2, PT, R210, UR11, PT ;  /* 0x0000000bd2007c0c */ /* 0x000fc8000bf46270 */
[----:B-1----:R-:W-:-:S04]  /*edc0*/  SEL R142, RZ, 0x4, P2 ;  /* 0x00000004ff8e7807 */ /* 0x002fc80001000000 */
[----:B------:R-:W-:-:S04]  /*edd0*/  SEL R142, R142, RZ, !P1 ;  /* 0x000000ff8e8e7207 */ /* 0x000fc80004800000 */
[----:B------:R-:W-:Y:S02]  /*ede0*/  ISETP.NE.U32.AND P1, PT, R142, RZ, PT ;  /* 0x000000ff8e00720c */ /* 0x000fe40003f25070 */
[----:B------:R-:W-:Y:S01]  /*edf0*/  IADD3 R142, P2, R13, R126, RZ ;  /* 0x0000007e0d8e7210 */ /* 0x000fe20007f5e0ff */
[----:B------:R-:W-:-:S04]  /*ee00*/  VIADD R206, R2, UR20 ;  /* 0x0000001402ce7c36 */ /* 0x000fc80008000000 */
[----:B------:R-:W-:-:S06]  /*ee10*/  IMAD.X R143, R134, 0x1, R18, P2 ;  /* 0x00000001868f7824 */ /* 0x000fcc00010e0612 */
[----:B------:R1:W-:Y:S02]  /*ee20*/  LDGSTS.E [R206+0x18000], desc[UR16][R142.64], P1 ;  /* 0x180000008ece7fae */ /* 0x0003e40008921850 */
[----:B-1----:R-:W-:-:S04]  /*ee30*/  IADD3 R142, P2, R13, UR50, RZ ;  /* 0x000000320d8e7c10 */ /* 0x002fc8000ff5e0ff */
[----:B------:R-:W-:-:S05]  /*ee40*/  IADD3.X R143, R18, UR49, RZ, P2, !PT ;  /* 0x00000031128f7c10 */ /* 0x000fca00097fe4ff */
[----:B------:R1:W-:Y:S02]  /*ee50*/  LDGSTS.E [R206+0x18400], desc[UR16][R142.64], P1 ;  /* 0x184000008ece7fae */ /* 0x0003e40008921850 */
[----:B-1----:R-:W-:-:S04]  /*ee60*/  IADD3 R142, P2, R13, UR34, RZ ;  /* 0x000000220d8e7c10 */ /* 0x002fc8000ff5e0ff */
[----:B------:R-:W-:-:S05]  /*ee70*/  IADD3.X R143, R18, UR33, RZ, P2, !PT ;  /* 0x00000021128f7c10 */ /* 0x000fca00097fe4ff */
[----:B------:R1:W-:Y:S02]  /*ee80*/  LDGSTS.E [R206+0x18800], desc[UR16][R142.64], P1 ;  /* 0x188000008ece7fae */ /* 0x0003e40008921850 */
[----:B-1----:R-:W-:-:S05]  /*ee90*/  IADD3 R142, P2, R13, R122, RZ ;  /* 0x0000007a0d8e7210 */ /* 0x002fca0007f5e0ff */
[----:B------:R-:W-:-:S05]  /*eea0*/  IMAD.X R143, R132, 0x1, R18, P2 ;  /* 0x00000001848f7824 */ /* 0x000fca00010e0612 */
        /* <DEDUP_REMOVED lines=9> */
[----:B------:R1:W-:Y:S01]  /*ef40*/  LDGSTS.E [R206+0x19800], desc[UR16][R142.64], P1 ;  /* 0x198000008ece7fae */ /* 0x0003e20008921850 */
[----:B------:R-:W-:Y:S02]  /*ef50*/  LOP3.LUT R210, R2, 0x10, RZ, 0x3c, !PT ;  /* 0x0000001002d27812 */ /* 0x000fe400078e3cff */
[----:B-1----:R-:W-:-:S05]  /*ef60*/  IADD3 R142, P2, R13, R58, RZ ;  /* 0x0000003a0d8e7210 */ /* 0x002fca0007f5e0ff */
[----:B------:R-:W-:-:S05]  /*ef70*/  IMAD.X R143, R73, 0x1, R18, P2 ;  /* 0x00000001498f7824 */ /* 0x000fca00010e0612 */
[----:B------:R1:W-:Y:S02]  /*ef80*/  LDGSTS.E [R206+0x19c00], desc[UR16][R142.64], P1 ;  /* 0x19c000008ece7fae */ /* 0x0003e40008921850 */
[----:B-1----:R-:W-:Y:S01]  /*ef90*/  IADD3 R142, P2, R13, R124, RZ ;  /* 0x0000007c0d8e7210 */ /* 0x002fe20007f5e0ff */
[----:B------:R-:W-:-:S04]  /*efa0*/  VIADD R206, R210, UR20 ;  /* 0x00000014d2ce7c36 */ /* 0x000fc80008000000 */
[----:B------:R-:W-:-:S05]  /*efb0*/  IMAD.X R143, R133, 0x1, R18, P2 ;  /* 0x00000001858f7824 */ /* 0x000fca00010e0612 */
        /* <DEDUP_REMOVED lines=23> */
[----:B-1----:R-:W-:Y:S01]  /*f130*/  IADD3 R142, P2, R13, UR27, RZ ;  /* 0x0000001b0d8e7c10 */ /* 0x002fe2000ff5e0ff */
[----:B------:R-:W-:-:S03]  /*f140*/  VIADD R206, R210, UR20 ;  /* 0x00000014d2ce7c36 */ /* 0x000fc60008000000 */
[----:B------:R-:W-:-:S05]  /*f150*/  IADD3.X R143, R18, UR61, RZ, P2, !PT ;  /* 0x0000003d128f7c10 */ /* 0x000fca00097fe4ff */
        /* <DEDUP_REMOVED lines=149> */
[----:B-1----:R-:W-:Y:S02]  /*fab0*/  IADD3 R142, P2, R13, R135, RZ ;  /* 0x000000870d8e7210 */ /* 0x002fe40007f5e0ff */
[----:B------:R-:W-:-:S03]  /*fac0*/  IADD3 R135, P6, R135, R137, RZ ;  /* 0x0000008987877210 */ /* 0x000fc60007fde0ff */
[C---:B------:R-:W-:Y:S02]  /*fad0*/  IMAD.X R143, R59.reuse, 0x1, R18, P2 ;  /* 0x000000013b8f7824 */ /* 0x040fe400010e0612 */
[--C-:B------:R-:W-:Y:S01]  /*fae0*/  IMAD.X R59, R59, 0x1, R136.reuse, P6 ;  /* 0x000000013b3b7824 */ /* 0x100fe200030e0688 */
[-C--:B------:R-:W-:Y:S02]  /*faf0*/  IADD3 R56, P6, R56, R137.reuse, RZ ;  /* 0x0000008938387210 */ /* 0x080fe40007fde0ff */
[----:B------:R1:W-:Y:S01]  /*fb00*/  LDGSTS.E [R206+0x19f80], desc[UR16][R142.64], P1 ;  /* 0x19f800008ece7fae */ /* 0x0003e20008921850 */
[----:B------:R-:W-:Y:S02]  /*fb10*/  LEA R140, P1, R14, R140, 0x2 ;  /* 0x0000008c0e8c7211 */ /* 0x000fe400078210ff */
[--C-:B------:R-:W-:Y:S01]  /*fb20*/  IMAD.X R71, R71, 0x1, R136.reuse, P6 ;  /* 0x0000000147477824 */ /* 0x100fe200030e0688 */
[-C--:B------:R-:W-:Y:S02]  /*fb30*/  IADD3 R68, P6, R68, R137.reuse, RZ ;  /* 0x0000008944447210 */ /* 0x080fe40007fde0ff */
[----:B------:R-:W-:Y:S01]  /*fb40*/  R2UR UR21, R136 ;  /* 0x00000000881572ca */ /* 0x000fe200000e0000 */
[----:B------:R-:W-:Y:S01]  /*fb50*/  UIADD3 UR4, UR4, 0x1, URZ ;  /* 0x0000000104047890 */ /* 0x000fe2000fffe03f */
[-C--:B------:R-:W-:Y:S01]  /*fb60*/  IADD3 R19, P2, R19, R137.reuse, RZ ;  /* 0x0000008913137210 */ /* 0x080fe20007f5e0ff */
[----:B------:R-:W-:Y:S01]  /*fb70*/  IMAD.X R83, R83, 0x1, R136, P6 ;  /* 0x0000000153537824 */ /* 0x000fe200030e0688 */
[-C--:B------:R-:W-:Y:S01]  /*fb80*/  IADD3 R22, P3, R22, R137.reuse, RZ ;  /* 0x0000008916167210 */ /* 0x080fe20007f7e0ff */
[----:B------:R-:W-:Y:S01]  /*fb90*/  UIADD3 UR11, UR11, -0x80, URZ ;  /* 0xffffff800b0b7890 */ /* 0x000fe2000fffe03f */
[----:B-1----:R-:W-:Y:S01]  /*fba0*/  IMAD.X R142, R141, 0x1, R138, P1 ;  /* 0x000000018d8e7824 */ /* 0x002fe200008e068a */
[-C--:B------:R-:W-:Y:S01]  /*fbb0*/  IADD3 R20, P1, R20, R137.reuse, RZ ;  /* 0x0000008914147210 */ /* 0x080fe20007f3e0ff */
[----:B------:R-:W0:Y:S01]  /*fbc0*/  LDGDEPBAR ;  /* 0x00000000000079af */ /* 0x000e220000000000 */
[----:B------:R-:W-:-:S02]  /*fbd0*/  IADD3 R23, P4, R23, R137, RZ ;  /* 0x0000008917177210 */ /* 0x000fc40007f9e0ff */
[-C--:B------:R-:W-:Y:S02]  /*fbe0*/  IADD3 R57, P5, R57, R137.reuse, RZ ;  /* 0x0000008939397210 */ /* 0x080fe40007fbe0ff */
[-C--:B------:R-:W-:Y:S01]  /*fbf0*/  IADD3 R80, P6, R80, R137.reuse, RZ ;  /* 0x0000008950507210 */ /* 0x080fe20007fde0ff */
[--C-:B------:R-:W-:Y:S01]  /*fc00*/  IMAD.X R61, R61, 0x1, R136.reuse, P1 ;  /* 0x000000013d3d7824 */ /* 0x100fe200008e0688 */
[----:B------:R-:W-:Y:S01]  /*fc10*/  R2UR UR20, R137 ;  /* 0x00000000891472ca */ /* 0x000fe200000e0000 */
[--C-:B------:R-:W-:Y:S01]  /*fc20*/  IMAD.X R63, R63, 0x1, R136.reuse, P2 ;  /* 0x000000013f3f7824 */ /* 0x100fe200010e0688 */
[-C--:B------:R-:W-:Y:S01]  /*fc30*/  IADD3 R58, P1, R58, R137.reuse, RZ ;  /* 0x000000893a3a7210 */ /* 0x080fe20007f3e0ff */
[--C-:B------:R-:W-:Y:S01]  /*fc40*/  IMAD.X R65, R65, 0x1, R136.reuse, P3 ;  /* 0x0000000141417824 */ /* 0x100fe200018e0688 */
[-C--:B------:R-:W-:Y:S01]  /*fc50*/  IADD3 R60, P2, R60, R137.reuse, RZ ;  /* 0x000000893c3c7210 */ /* 0x080fe20007f5e0ff */
[--C-:B------:R-:W-:Y:S01]  /*fc60*/  IMAD.X R67, R67, 0x1, R136.reuse, P4 ;  /* 0x0000000143437824 */ /* 0x100fe200020e0688 */
[-C--:B------:R-:W-:Y:S01]  /*fc70*/  IADD3 R62, P3, R62, R137.reuse, RZ ;  /* 0x000000893e3e7210 */ /* 0x080fe20007f7e0ff */
[--C-:B------:R-:W-:Y:S01]  /*fc80*/  IMAD.X R69, R69, 0x1, R136.reuse, P5 ;  /* 0x0000000145457824 */ /* 0x100fe200028e0688 */
[-C--:B------:R-:W-:Y:S01]  /*fc90*/  IADD3 R64, P4, R64, R137.reuse, RZ ;  /* 0x0000008940407210 */ /* 0x080fe20007f9e0ff */
[----:B------:R-:W-:Y:S01]  /*fca0*/  IMAD.X R95, R95, 0x1, R136, P6 ;  /* 0x000000015f5f7824 */ /* 0x000fe200030e0688 */
[----:B------:R-:W-:-:S02]  /*fcb0*/  IADD3 R66, P5, R66, R137, RZ ;  /* 0x0000008942427210 */ /* 0x000fc40007fbe0ff */
[-C--:B------:R-:W-:Y:S01]  /*fcc0*/  IADD3 R92, P6, R92, R137.reuse, RZ ;  /* 0x000000895c5c7210 */ /* 0x080fe20007fde0ff */
        /* <DEDUP_REMOVED lines=12> */
[----:B------:R-:W-:Y:S01]  /*fd90*/  UIADD3 UR12, UP6, UR12, UR20, URZ ;  /* 0x000000140c0c7290 */ /* 0x000fe2000ffde03f */
        /* <DEDUP_REMOVED lines=12> */
[----:B------:R-:W-:Y:S01]  /*fe60*/  UIADD3.X UR8, UR8, UR21, URZ, UP6, !UPT ;  /* 0x0000001508087290 */ /* 0x000fe2000b7fe43f */
[--C-:B------:R-:W-:Y:S01]  /*fe70*/  IMAD.X R97, R97, 0x1, R136.reuse, P1 ;  /* 0x0000000161617824 */ /* 0x100fe200008e0688 */
[----:B------:R-:W-:Y:S01]  /*fe80*/  UIADD3 UR34, UP6, UR34, UR20, URZ ;  /* 0x0000001422227290 */ /* 0x000fe2000ffde03f */
        /* <DEDUP_REMOVED lines=8> */
[-C--:B------:R-:W-:Y:S01]  /*ff10*/  IADD3 R94, P1, R94, R137.reuse, RZ ;  /* 0x000000895e5e7210 */ /* 0x080fe20007f3e0ff */
[----:B------:R-:W-:Y:S01]  /*ff20*/  UIADD3 UR30, UP2, UR30, UR20, URZ ;  /* 0x000000141e1e7290 */ /* 0x000fe2000ff5e03f */
[-C--:B------:R-:W-:Y:S01]  /*ff30*/  IADD3 R96, P2, R96, R137.reuse, RZ ;  /* 0x0000008960607210 */ /* 0x080fe20007f5e0ff */
[----:B------:R-:W-:Y:S01]  /*ff40*/  UIADD3 UR32, UP1, UR32, UR20, URZ ;  /* 0x0000001420207290 */ /* 0x000fe2000ff3e03f */
[-C--:B------:R-:W-:Y:S01]  /*ff50*/  IADD3 R98, P3, R98, R137.reuse, RZ ;  /* 0x0000008962627210 */ /* 0x080fe20007f7e0ff */
[----:B------:R-:W-:Y:S01]  /*ff60*/  IMAD.X R131, R131, 0x1, R136, P6 ;  /* 0x0000000183837824 */ /* 0x000fe200030e0688 */
[----:B------:R-:W-:-:S02]  /*ff70*/  IADD3 R100, P4, R100, R137, RZ ;  /* 0x0000008964647210 */ /* 0x000fc40007f9e0ff */
[----:B------:R-:W-:Y:S01]  /*ff80*/  IADD3 R102, P5, R102, R137, RZ ;  /* 0x0000008966667210 */ /* 0x000fe20007fbe0ff */
[----:B------:R-:W-:Y:S01]  /*ff90*/  UIADD3.X UR33, UR33, UR21, URZ, UP6, !UPT ;  /* 0x0000001521217290 */ /* 0x000fe2000b7fe43f */
[----:B------:R-:W-:Y:S01]  /*ffa0*/  ISETP.NE.U32.AND P6, PT, R21, UR4, PT ;  /* 0x0000000415007c0c */ /* 0x000fe2000bfc5070 */
[----:B------:R-:W-:Y:S01]  /*ffb0*/  UIADD3 UR48, UP6, UR48, UR20, URZ ;  /* 0x0000001430307290 */ /* 0x000fe2000ffde03f */
[--C-:B------:R-:W-:Y:S01]  /*ffc0*/  IMAD.X R109, R109, 0x1, R136.reuse, P1 ;  /* 0x000000016d6d7824 */ /* 0x100fe200008e0688 */
[----:B------:R-:W-:Y:S01]  /*ffd0*/  UIADD3.X UR9, UR9, UR21, URZ, UP5, !UPT ;  /* 0x0000001509097290 */ /* 0x000fe2000affe43f */
[--C-:B------:R-:W-:Y:S01]  /*ffe0*/  IMAD.X R111, R111, 0x1, R136.reuse, P2 ;  /* 0x000000016f6f7824 */ /* 0x100fe200010e0688 */
[----:B------:R-:W-:Y:S01]  /*fff0*/  UIADD3.X UR10, UR10, UR21, URZ, UP0, !UPT ;  /* 0x000000150a0a7290 */ /* 0x000fe200087fe43f */
[--C-:B------:R-:W-:Y:S01]  /*10000*/  IMAD.X R113, R113, 0x1, R136.reuse, P3 ;  /* 0x0000000171717824 */ /* 0x100fe200018e0688 */
[----:B------:R-:W-:Y:S01]  /*10010*/  UIADD3.X UR15, UR15, UR21, URZ, UP4, !UPT ;  /* 0x000000150f0f7290 */ /* 0x000fe2000a7fe43f */
[--C-:B------:R-:W-:Y:S01]  /*10020*/  IMAD.X R115, R115, 0x1, R136.reuse, P4 ;  /* 0x0000000173737824 */ /* 0x100fe200020e0688 */
[----:B------:R-:W-:Y:S01]  /*10030*/  UIADD3.X UR19, UR19, UR21, URZ, UP3, !UPT ;  /* 0x0000001513137290 */ /* 0x000fe20009ffe43f */
[----:B------:R-:W-:Y:S01]  /*10040*/  IMAD.X R117, R117, 0x1, R136, P5 ;  /* 0x0000000175757824 */ /* 0x000fe200028e0688 */
[----:B------:R-:W-:-:S02]  /*10050*/  UIADD3.X UR29, UR29, UR21, URZ, UP2, !UPT ;  /* 0x000000151d1d7290 */ /* 0x000fc400097fe43f */
[----:B------:R-:W-:Y:S01]  /*10060*/  UIADD3.X UR31, UR31, UR21, URZ, UP1, !UPT ;  /* 0x000000151f1f7290 */ /* 0x000fe20008ffe43f */
[-C--:B------:R-:W-:Y:S01]  /*10070*/  IADD3 R106, P1, R106, R137.reuse, RZ ;  /* 0x000000896a6a7210 */ /* 0x080fe20007f3e0ff */
[----:B------:R-:W-:Y:S01]  /*10080*/  UIADD3 UR36, UP5, UR36, UR20, URZ ;  /* 0x0000001424247290 */ /* 0x000fe2000ffbe03f */
[-C--:B------:R-:W-:Y:S01]  /*10090*/  IADD3 R108, P2, R108, R137.reuse, RZ ;  /* 0x000000896c6c7210 */ /* 0x080fe20007f5e0ff */
[----:B------:R-:W-:Y:S01]  /*100a0*/  UIADD3 UR38, UP0, UR38, UR20, URZ ;  /* 0x0000001426267290 */ /* 0x000fe2000ff1e03f */
[-C--:B------:R-:W-:Y:S01]  /*100b0*/  IADD3 R110, P3, R110, R137.reuse, RZ ;  /* 0x000000896e6e7210 */ /* 0x080fe20007f7e0ff */
[----:B------:R-:W-:Y:S01]  /*100c0*/  UIADD3 UR40, UP4, UR40, UR20, URZ ;  /* 0x0000001428287290 */ /* 0x000fe2000ff9e03f */
[-C--:B------:R-:W-:Y:S01]  /*100d0*/  IADD3 R112, P4, R112, R137.reuse, RZ ;  /* 0x0000008970707210 */ /* 0x080fe20007f9e0ff */
[----:B------:R-:W-:Y:S01]  /*100e0*/  UIADD3 UR42, UP3, UR42, UR20, URZ ;  /* 0x000000142a2a7290 */ /* 0x000fe2000ff7e03f */
[----:B------:R-:W-:Y:S01]  /*100f0*/  IADD3 R114, P5, R114, R137, RZ ;  /* 0x0000008972727210 */ /* 0x000fe20007fbe0ff */
[----:B------:R-:W-:-:S02]  /*10100*/  UIADD3 UR44, UP2, UR44, UR20, URZ ;  /* 0x000000142c2c7290 */ /* 0x000fc4000ff5e03f */
[----:B------:R-:W-:Y:S02]  /*10110*/  UIADD3 UR46, UP1, UR46, UR20, URZ ;  /* 0x000000142e2e7290 */ /* 0x000fe4000ff3e03f */
[----:B------:R-:W-:Y:S02]  /*10120*/  UIADD3.X UR47, UR47, UR21, URZ, UP6, !UPT ;  /* 0x000000152f2f7290 */ /* 0x000fe4000b7fe43f */
[----:B------:R-:W-:Y:S02]  /*10130*/  UIADD3 UR27, UP6, UR27, UR20, URZ ;  /* 0x000000141b1b7290 */ /* 0x000fe4000ffde03f */
[----:B------:R-:W-:Y:S02]  /*10140*/  UIADD3.X UR35, UR35, UR21, URZ, UP5, !UPT ;  /* 0x0000001523237290 */ /* 0x000fe4000affe43f */
[----:B------:R-:W-:Y:S02]  /*10150*/  UIADD3.X UR37, UR37, UR21, URZ, UP0, !UPT ;  /* 0x0000001525257290 */ /* 0x000fe400087fe43f */
[----:B------:R-:W-:-:S02]  /*10160*/  UIADD3.X UR39, UR39, UR21, URZ, UP4, !UPT ;  /* 0x0000001527277290 */ /* 0x000fc4000a7fe43f */
[----:B------:R-:W-:Y:S02]  /*10170*/  UIADD3.X UR41, UR41, UR21, URZ, UP3, !UPT ;  /* 0x0000001529297290 */ /* 0x000fe40009ffe43f */
[----:B------:R-:W-:Y:S02]  /*10180*/  UIADD3.X UR43, UR43, UR21, URZ, UP2, !UPT ;  /* 0x000000152b2b7290 */ /* 0x000fe400097fe43f */
        /* <DEDUP_REMOVED lines=9> */
[----:B------:R-:W-:Y:S01]  /*10220*/  IMAD.X R129, R129, 0x1, R136, P5 ;  /* 0x0000000181817824 */ /* 0x000fe200028e0688 */
[----:B------:R-:W-:-:S02]  /*10230*/  UIADD3 UR58, UP2, UR58, UR20, URZ ;  /* 0x000000143a3a7290 */ /* 0x000fc4000ff5e03f */
[----:B------:R-:W-:Y:S01]  /*10240*/  UIADD3 UR60, UP1, UR60, UR20, URZ ;  /* 0x000000143c3c7290 */ /* 0x000fe2000ff3e03f */
[-C--:B------:R-:W-:Y:S02]  /*10250*/  IADD3 R118, P1, R118, R137.reuse, RZ ;  /* 0x0000008976767210 */ /* 0x080fe40007f3e0ff */
[-C--:B------:R-:W-:Y:S02]  /*10260*/  IADD3 R120, P2, R120, R137.reuse, RZ ;  /* 0x0000008978787210 */ /* 0x080fe40007f5e0ff */
[-C--:B------:R-:W-:Y:S02]  /*10270*/  IADD3 R122, P3, R122, R137.reuse, RZ ;  /* 0x000000897a7a7210 */ /* 0x080fe40007f7e0ff */
[-C--:B------:R-:W-:Y:S02]  /*10280*/  IADD3 R124, P4, R124, R137.reuse, RZ ;  /* 0x000000897c7c7210 */ /* 0x080fe40007f9e0ff */
[----:B------:R-:W-:Y:S01]  /*10290*/  IADD3 R126, P5, R126, R137, RZ ;  /* 0x000000897e7e7210 */ /* 0x000fe20007fbe0ff */
[----:B------:R-:W-:Y:S01]  /*102a0*/  IMAD.U32 R141, RZ, RZ, UR27 ;  /* 0x0000001bff8d7e24 */ /* 0x000fe2000f8e00ff */
[----:B------:R-:W-:-:S02]  /*102b0*/  UIADD3.X UR49, UR49, UR21, URZ, UP5, !UPT ;  /* 0x0000001531317290 */ /* 0x000fc4000affe43f */
[----:B------:R-:W-:Y:S02]  /*102c0*/  UIADD3.X UR51, UR51, UR21, URZ, UP0, !UPT ;  /* 0x0000001533337290 */ /* 0x000fe400087fe43f */
[----:B------:R-:W-:Y:S02]  /*102d0*/  UIADD3.X UR53, UR53, UR21, URZ, UP4, !UPT ;  /* 0x0000001535357290 */ /* 0x000fe4000a7fe43f */
[----:B------:R-:W-:Y:S02]  /*102e0*/  UIADD3.X UR55, UR55, UR21, URZ, UP3, !UPT ;  /* 0x0000001537377290 */ /* 0x000fe40009ffe43f */
[----:B------:R-:W-:Y:S02]  /*102f0*/  UIADD3.X UR57, UR57, UR21, URZ, UP2, !UPT ;  /* 0x0000001539397290 */ /* 0x000fe400097fe43f */
[----:B------:R-:W-:Y:S02]  /*10300*/  UIADD3.X UR59, UR59, UR21, URZ, UP1, !UPT ;  /* 0x000000153b3b7290 */ /* 0x000fe40008ffe43f */
[----:B------:R-:W-:Y:S01]  /*10310*/  UIADD3.X UR61, UR61, UR21, URZ, UP6, !UPT ;  /* 0x000000153d3d7290 */ /* 0x000fe2000b7fe43f */
[----:B------:R-:W-:-:S02]  /*10320*/  IMAD.X R128, R128, 0x1, R136, P1 ;  /* 0x0000000180807824 */ /* 0x000fc400008e0688 */
[--C-:B------:R-:W-:Y:S02]  /*10330*/  IMAD.X R130, R130, 0x1, R136.reuse, P2 ;  /* 0x0000000182827824 */ /* 0x100fe400010e0688 */
[--C-:B------:R-:W-:Y:S02]  /*10340*/  IMAD.X R132, R132, 0x1, R136.reuse, P3 ;  /* 0x0000000184847824 */ /* 0x100fe400018e0688 */
[--C-:B------:R-:W-:Y:S02]  /*10350*/  IMAD.X R133, R133, 0x1, R136.reuse, P4 ;  /* 0x0000000185857824 */ /* 0x100fe400020e0688 */
[----:B------:R-:W-:Y:S01]  /*10360*/  IMAD.X R134, R134, 0x1, R136, P5 ;  /* 0x0000000186867824 */ /* 0x000fe200028e0688 */
[----:B------:R-:W-:Y:S06]  /*10370*/  @P6 BRA `(.L_x_1) ;  /* 0xffffffc400806947 */ /* 0x000fec000383ffff */
.L_x_0:
[----:B------:R-:W-:Y:S02]  /*10380*/  WARPGROUP.DEPBAR.LE gsb0, 0x0 ;  /* 0x00008000000079c5 */ /* 0x000fe40000010000 */
[----:B------:R-:W-:-:S04]  /*10390*/  DEPBAR.LE SB0, 0x0 ;  /* 0x000080000000791a */ /* 0x000fc80000000000 */
[----:B------:R-:W-:Y:S01]  /*103a0*/  IMAD.SHL.U32 R2, R209, 0x10, RZ ;  /* 0x00000010d1027824 */ /* 0x000fe200078e00ff */
[----:B------:R-:W-:Y:S01]  /*103b0*/  IADD3 R207, R207, UR5, R208 ;  /* 0x00000005cfcf7c10 */ /* 0x000fe2000fffe0d0 */
[----:B------:R-:W2:Y:S01]  /*103c0*/  LDL.LU R143, [R1+0x154] ;  /* 0x00015400018f7983 */ /* 0x000ea20000300800 */
[C---:B------:R-:W-:Y:S01]  /*103d0*/  LOP3.LUT R3, R209.reuse, 0x40, RZ, 0xc0, !PT ;  /* 0x00000040d1037812 */ /* 0x040fe200078ec0ff */
[----:B------:R-:W-:Y:S01]  /*103e0*/  ULDC UR4, c[0x0][0x244] ;  /* 0x0000910000047ab9 */ /* 0x000fe20000000800 */
[----:B-----5:R-:W-:Y:S01]  /*103f0*/  LOP3.LUT R6, R2, 0x70, RZ, 0xc0, !PT ;  /* 0x0000007002067812 */ /* 0x020fe200078ec0ff */
[----:B------:R-:W-:Y:S01]  /*10400*/  ULDC UR6, c[0x0][0x248] ;  /* 0x0000920000067ab9 */ /* 0x000fe20000000800 */
[----:B------:R-:W-:Y:S01]  /*10410*/  LOP3.LUT R56, R209, 0x3f, RZ, 0xc0, !PT ;  /* 0x0000003fd1387812 */ /* 0x000fe200078ec0ff */
[----:B------:R-:W1:Y:S01]  /*10420*/  S2R R206, SR_TID.X ;  /* 0x0000000000ce7919 */ /* 0x000e620000002100 */
[----:B------:R-:W-:Y:S01]  /*10430*/  LEA R3, R3, UR5, 0x6 ;  /* 0x0000000503037c11 */ /* 0x000fe2000f8e30ff */
[----:B------:R-:W-:Y:S01]  /*10440*/  IMAD.IADD R207, R6, 0x1, R207 ;  /* 0x0000000106cf7824 */ /* 0x000fe200078e02cf */
[C---:B------:R-:W-:Y:S01]  /*10450*/  LOP3.LUT R2, R0.reuse, R4, RZ, 0xfc, !PT ;  /* 0x0000000400027212 */ /* 0x040fe200078efcff */
[----:B------:R-:W-:Y:S01]  /*10460*/  BAR.SYNC.DEFER_BLOCKING 0x0 ;  /* 0x0000000000007b1d */ /* 0x000fe20000010000 */
[----:B------:R-:W-:Y:S01]  /*10470*/  LOP3.LUT R6, R0, 0x4, R4, 0xfe, !PT ;  /* 0x0000000400067812 */ /* 0x000fe200078efe04 */
[----:B------:R-:W-:Y:S01]  /*10480*/  IMAD R56, R56, 0x10, R3 ;  /* 0x0000001038387824 */ /* 0x000fe200078e0203 */
[CC--:B------:R-:W-:Y:S01]  /*10490*/  ISETP.LT.AND P1, PT, R2.reuse, R139.reuse, !P0 ;  /* 0x0000008b0200720c */ /* 0x0c0fe20004721270 */
[----:B------:R-:W-:Y:S01]  /*104a0*/  IMAD R5, R2, UR6, RZ ;  /* 0x0000000602057c24 */ /* 0x000fe2000f8e02ff */
[----:B------:R-:W-:Y:S01]  /*104b0*/  ISETP.LT.AND P3, PT, R6, R139, !P0 ;  /* 0x0000008b0600720c */ /* 0x000fe20004761270 */
[----:B------:R-:W-:Y:S02]  /*104c0*/  STSM.16.M88.4 [R207], R24 ;  /* 0x00000018cf007844 */ /* 0x000fe40000000200 */
[----:B------:R-:W-:Y:S01]  /*104d0*/  BAR.SYNC.DEFER_BLOCKING 0x0 ;  /* 0x0000000000007b1d */ /* 0x000fe20000010000 */
[----:B-1----:R-:W-:-:S05]  /*104e0*/  LEA.HI R206, R206, 0x3e, RZ, 0x1a ;  /* 0x0000003ecece7811 */ /* 0x002fca00078fd0ff */
[----:B------:R-:W1:Y:S02]  /*104f0*/  LDS.128 R60, [R56] ;  /* 0x00000000383c7984 */ /* 0x000e640000000c00 */
[----:B------:R-:W-:Y:S06]  /*10500*/  BAR.SYNC.DEFER_BLOCKING 0x0 ;  /* 0x0000000000007b1d */ /* 0x000fec0000010000 */
[----:B------:R3:W-:Y:S02]  /*10510*/  STSM.16.M88.4 [R207], R28 ;  /* 0x0000001ccf007844 */ /* 0x0007e40000000200 */
[----:B------:R-:W-:Y:S01]  /*10520*/  BAR.SYNC.DEFER_BLOCKING 0x0 ;  /* 0x0000000000007b1d */ /* 0x000fe20000010000 */
[--C-:B---3--:R-:W-:Y:S01]  /*10530*/  LOP3.LUT R28, R0, 0x2, R4.reuse, 0xfe, !PT ;  /* 0x00000002001c7812 */ /* 0x108fe200078efe04 */
[----:B------:R-:W-:Y:S01]  /*10540*/  IMAD R29, R6, UR6, RZ ;  /* 0x00000006061d7c24 */ /* 0x000fe2000f8e02ff */
[----:B------:R-:W-:-:S03]  /*10550*/  LOP3.LUT R30, R0, 0x8, R4, 0xfe, !PT ;  /* 0x00000008001e7812 */ /* 0x000fc600078efe04 */
[----:B------:R-:W3:Y:S02]  /*10560*/  LDS.128 R64, [R56] ;  /* 0x0000000038407984 */ /* 0x000ee40000000c00 */
[----:B------:R-:W-:Y:S06]  /*10570*/  BAR.SYNC.DEFER_BLOCKING 0x0 ;  /* 0x0000000000007b1d */ /* 0x000fec0000010000 */
[----:B------:R4:W-:Y:S02]  /*10580*/  STSM.16.M88.4 [R207], R32 ;  /* 0x00000020cf007844 */ /* 0x0009e40000000200 */
[----:B------:R-:W-:Y:S01]  /*10590*/  BAR.SYNC.DEFER_BLOCKING 0x0 ;  /* 0x0000000000007b1d */ /* 0x000fe20000010000 */
[----:B----4-:R-:W-:-:S02]  /*105a0*/  LOP3.LUT R32, R0, 0xa, R4, 0xfe, !PT ;  /* 0x0000000a00207812 */ /* 0x010fc400078efe04 */
[----:B------:R-:W-:-:S03]  /*105b0*/  LOP3.LUT R34, R0, 0xc, R4, 0xfe, !PT ;  /* 0x0000000c00227812 */ /* 0x000fc600078efe04 */
[----:B------:R-:W4:Y:S02]  /*105c0*/  LDS.128 R24, [R56] ;  /* 0x0000000038187984 */ /* 0x000f240000000c00 */
[----:B------:R-:W-:Y:S06]  /*105d0*/  BAR.SYNC.DEFER_BLOCKING 0x0 ;  /* 0x0000000000007b1d */ /* 0x000fec0000010000 */
[----:B------:R1:W-:Y:S02]  /*105e0*/  STSM.16.M88.4 [R207], R36 ;  /* 0x00000024cf007844 */ /* 0x0003e40000000200 */
[----:B------:R-:W-:Y:S06]  /*105f0*/  BAR.SYNC.DEFER_BLOCKING 0x0 ;  /* 0x0000000000007b1d */ /* 0x000fec0000010000 */
[----:B------:R-:W4:Y:S02]  /*10600*/  LDS.128 R20, [R56] ;  /* 0x0000000038147984 */ /* 0x000f240000000c00 */
[----:B------:R-:W-:Y:S06]  /*10610*/  BAR.SYNC.DEFER_BLOCKING 0x0 ;  /* 0x0000000000007b1d */ /* 0x000fec0000010000 */
[----:B------:R-:W-:Y:S02]  /*10620*/  STSM.16.M88.4 [R207], R40 ;  /* 0x00000028cf007844 */ /* 0x000fe40000000200 */
[----:B------:R-:W-:Y:S06]  /*10630*/  BAR.SYNC.DEFER_BLOCKING 0x0 ;  /* 0x0000000000007b1d */ /* 0x000fec0000010000 */
[----:B------:R-:W4:Y:S02]  /*10640*/  LDS.128 R16, [R56] ;  /* 0x0000000038107984 */ /* 0x000f240000000c00 */
[----:B------:R-:W-:Y:S01]  /*10650*/  BAR.SYNC.DEFER_BLOCKING 0x0 ;  /* 0x0000000000007b1d */ /* 0x000fe20000010000 */
[----:B--2---:R-:W-:-:S05]  /*10660*/  IMAD R3, R143, UR4, RZ ;  /* 0x000000048f037c24 */ /* 0x004fca000f8e02ff */
[----:B------:R-:W-:Y:S01]  /*10670*/  ULDC.64 UR4, c[0x0][0x220] ;  /* 0x0000880000047ab9 */ /* 0x000fe20000000a00 */
[----:B------:R-:W2:Y:S01]  /*10680*/  S2R R143, SR_TID.X ;  /* 0x00000000008f7919 */ /* 0x000ea20000002100 */
[----:B------:R-:W-:-:S04]  /*10690*/  LEA R68, P2, R3, UR4, 0x2 ;  /* 0x0000000403447c11 */ /* 0x000fc8000f8410ff */
[----:B-1----:R-:W-:Y:S02]  /*106a0*/  LEA.HI.X.SX32 R36, R3, UR5, 0x2, P2 ;  /* 0x0000000503247c11 */ /* 0x002fe400090f16ff */
[C---:B------:R-:W-:Y:S01]  /*106b0*/  LEA R2, P2, R5.reuse, R68, 0x2 ;  /* 0x0000004405027211 */ /* 0x040fe200078410ff */
[----:B------:R-:W-:Y:S03]  /*106c0*/  STSM.16.M88.4 [R207], R44 ;  /* 0x0000002ccf007844 */ /* 0x000fe60000000200 */
[----:B------:R-:W-:Y:S01]  /*106d0*/  LEA.HI.X.SX32 R3, R5, R36, 0x2, P2 ;  /* 0x0000002405037211 */ /* 0x000fe200010f16ff */
[C---:B------:R-:W-:Y:S01]  /*106e0*/  IMAD R5, R28.reuse, UR6, RZ ;  /* 0x000000061c057c24 */ /* 0x040fe2000f8e02ff */
[----:B------:R-:W-:Y:S01]  /*106f0*/  BAR.SYNC.DEFER_BLOCKING 0x0 ;  /* 0x0000000000007b1d */ /* 0x000fe20000010000 */
[----:B------:R-:W-:Y:S02]  /*10700*/  ISETP.LT.AND P2, PT, R28, R139, !P0 ;  /* 0x0000008b1c00720c */ /* 0x000fe40004741270 */
[----:B------:R-:W-:-:S04]  /*10710*/  LOP3.LUT R28, R0, 0x6, R4, 0xfe, !PT ;  /* 0x00000006001c7812 */ /* 0x000fc800078efe04 */
[C---:B------:R-:W-:Y:S01]  /*10720*/  ISETP.LT.AND P4, PT, R28.reuse, R139, !P0 ;  /* 0x0000008b1c00720c */ /* 0x040fe20004781270 */
[----:B------:R-:W-:Y:S01]  /*10730*/  IMAD R31, R28, UR6, RZ ;  /* 0x000000061c1f7c24 */ /* 0x000fe2000f8e02ff */
[----:B------:R-:W-:-:S04]  /*10740*/  LEA R28, P5, R29, R68, 0x2 ;  /* 0x000000441d1c7211 */ /* 0x000fc800078a10ff */
[----:B------:R-:W-:Y:S02]  /*10750*/  LEA.HI.X.SX32 R29, R29, R36, 0x2, P5 ;  /* 0x000000241d1d7211 */ /* 0x000fe400028f16ff */
[----:B--2---:R-:W-:Y:S01]  /*10760*/  LEA.HI R143, R143, 0xe, RZ, 0x1a ;  /* 0x0000000e8f8f7811 */ /* 0x004fe200078fd0ff */
[----:B------:R-:W1:Y:S01]  /*10770*/  LDS.128 R12, [R56] ;  /* 0x00000000380c7984 */ /* 0x000e620000000c00 */
[----:B------:R-:W-:Y:S06]  /*10780*/  BAR.SYNC.DEFER_BLOCKING 0x0 ;  /* 0x0000000000007b1d */ /* 0x000fec0000010000 */
[----:B------:R-:W-:Y:S02]  /*10790*/  STSM.16.M88.4 [R207], R48 ;  /* 0x00000030cf007844 */ /* 0x000fe40000000200 */
[----:B------:R-:W-:Y:S06]  /*107a0*/  BAR.SYNC.DEFER_BLOCKING 0x0 ;  /* 0x0000000000007b1d */ /* 0x000fec0000010000 */
[----:B------:R-:W2:Y:S02]  /*107b0*/  LDS.128 R8, [R56] ;  /* 0x0000000038087984 */ /* 0x000ea40000000c00 */
[----:B------:R-:W-:Y:S06]  /*107c0*/  BAR.SYNC.DEFER_BLOCKING 0x0 ;  /* 0x0000000000007b1d */ /* 0x000fec0000010000 */
[----:B------:R-:W-:Y:S02]  /*107d0*/  STSM.16.M88.4 [R207], R52 ;  /* 0x00000034cf007844 */ /* 0x000fe40000000200 */
[----:B------:R-:W-:Y:S06]  /*107e0*/  BAR.SYNC.DEFER_BLOCKING 0x0 ;  /* 0x0000000000007b1d */ /* 0x000fec0000010000 */
[----:B------:R3:W-:Y:S01]  /*107f0*/  @P1 STG.E desc[UR16][R2.64], R60 ;  /* 0x0000003c02001986 */ /* 0x0007e2000c101910 */
[----:B------:R-:W-:-:S03]  /*10800*/  LEA R6, P1, R5, R68, 0x2 ;  /* 0x0000004405067211 */ /* 0x000fc600078210ff */
[----:B------:R-:W2:Y:S01]  /*10810*/  LDS.128 R56, [R56] ;  /* 0x0000000038387984 */ /* 0x000ea20000000c00 */
[----:B------:R-:W-:Y:S01]  /*10820*/  LEA.HI.X.SX32 R7, R5, R36, 0x2, P1 ;  /* 0x0000002405077211 */ /* 0x000fe200008f16ff */
[C---:B------:R-:W-:Y:S01]  /*10830*/  IMAD R5, R30.reuse, UR6, RZ ;  /* 0x000000061e057c24 */ /* 0x040fe2000f8e02ff */
[----:B------:R-:W-:-:S03]  /*10840*/  ISETP.LT.AND P1, PT, R30, R139, !P0 ;  /* 0x0000008b1e00720c */ /* 0x000fc60004721270 */
[----:B------:R-:W-:Y:S01]  /*10850*/  @P2 STG.E desc[UR16][R6.64], R61 ;  /* 0x0000003d06002986 */ /* 0x000fe2000c101910 */
[-C--:B------:R-:W-:Y:S02]  /*10860*/  LEA R30, P2, R5, R68.reuse, 0x2 ;  /* 0x00000044051e7211 */ /* 0x080fe400078410ff */
[C---:B---3--:R-:W-:Y:S01]  /*10870*/  LEA R2, P6, R31.reuse, R68, 0x2 ;  /* 0x000000441f027211 */ /* 0x048fe200078c10ff */
[----:B------:R3:W-:Y:S01]  /*10880*/  @P3 STG.E desc[UR16][R28.64], R62 ;  /* 0x0000003e1c003986 */ /* 0x0007e2000c101910 */
[CC--:B------:R-:W-:Y:S01]  /*10890*/  ISETP.LT.AND P3, PT, R34.reuse, R139.reuse, !P0 ;  /* 0x0000008b2200720c */ /* 0x0c0fe20004761270 */
[----:B------:R-:W-:Y:S01]  /*108a0*/  IMAD R34, R34, UR6, RZ ;  /* 0x0000000622227c24 */ /* 0x000fe2000f8e02ff */
[-C--:B------:R-:W-:Y:S02]  /*108b0*/  LEA.HI.X.SX32 R3, R31, R36.reuse, 0x2, P6 ;  /* 0x000000241f037211 */ /* 0x080fe400030f16ff */
[----:B------:R-:W-:Y:S01]  /*108c0*/  LEA.HI.X.SX32 R31, R5, R36, 0x2, P2 ;  /* 0x00000024051f7211 */ /* 0x000fe200010f16ff */
[C---:B------:R-:W-:Y:S01]  /*108d0*/  IMAD R5, R32.reuse, UR6, RZ ;  /* 0x0000000620057c24 */ /* 0x040fe2000f8e02ff */
[----:B------:R-:W-:Y:S01]  /*108e0*/  ISETP.LT.AND P2, PT, R32, R139, !P0 ;  /* 0x0000008b2000720c */ /* 0x000fe20004741270 */
[----:B------:R4:W-:Y:S01]  /*108f0*/  @P4 STG.E desc[UR16][R2.64], R63 ;  /* 0x0000003f02004986 */ /* 0x0009e2000c101910 */
[----:B------:R-:W-:-:S03]  /*10900*/  LOP3.LUT R32, R0, R143, RZ, 0xfc, !PT ;  /* 0x0000008f00207212 */ /* 0x000fc600078efcff */
[----:B------:R1:W-:Y:S01]  /*10910*/  @P1 STG.E desc[UR16][R30.64], R64 ;  /* 0x000000401e001986 */ /* 0x0003e2000c101910 */
[----:B---3--:R-:W-:Y:S02]  /*10920*/  LOP3.LUT R28, R0, 0x10, R4, 0xfe, !PT ;  /* 0x00000010001c7812 */ /* 0x008fe400078efe04 */
[C---:B------:R-:W-:Y:S01]  /*10930*/  LEA R6, P1, R5.reuse, R68, 0x2 ;  /* 0x0000004405067211 */ /* 0x040fe200078210ff */
[----:B------:R-:W3:Y:S01]  /*10940*/  S2R R143, SR_TID.X ;  /* 0x00000000008f7919 */ /* 0x000ee20000002100 */
[CC--:B------:R-:W-:Y:S01]  /*10950*/  ISETP.LT.AND P4, PT, R32.reuse, R139.reuse, !P0 ;  /* 0x0000008b2000720c */ /* 0x0c0fe20004781270 */
[----:B------:R-:W-:Y:S01]  /*10960*/  IMAD R32, R32, UR6, RZ ;  /* 0x0000000620207c24 */ /* 0x000fe2000f8e02ff */
[----:B------:R-:W-:Y:S01]  /*10970*/  LEA.HI.X.SX32 R7, R5, R36, 0x2, P1 ;  /* 0x0000002405077211 */ /* 0x000fe200008f16ff */
[----:B------:R-:W-:Y:S01]  /*10980*/  IMAD R5, R28, UR6, RZ ;  /* 0x000000061c057c24 */ /* 0x000fe2000f8e02ff */
[-C--:B----4-:R-:W-:Y:S02]  /*10990*/  LEA R2, P5, R34, R68.reuse, 0x2 ;  /* 0x0000004422027211 */ /* 0x090fe400078a10ff */
[----:B------:R-:W-:Y:S01]  /*109a0*/  ISETP.LT.AND P1, PT, R28, R139, !P0 ;  /* 0x0000008b1c00720c */ /* 0x000fe20004721270 */
[----:B------:R4:W-:Y:S01]  /*109b0*/  @P2 STG.E desc[UR16][R6.64], R65 ;  /* 0x0000004106002986 */ /* 0x0009e2000c101910 */
[----:B------:R-:W-:-:S02]  /*109c0*/  LEA R28, P6, R32, R68, 0x2 ;  /* 0x00000044201c7211 */ /* 0x000fc400078c10ff */
[----:B------:R-:W-:Y:S02]  /*109d0*/  LEA.HI.X.SX32 R3, R34, R36, 0x2, P5 ;  /* 0x0000002422037211 */ /* 0x000fe400028f16ff */
[C---:B-1----:R-:W-:Y:S02]  /*109e0*/  LEA R30, P2, R5.reuse, R68, 0x2 ;  /* 0x00000044051e7211 */ /* 0x042fe400078410ff */
[--C-:B------:R-:W-:Y:S01]  /*109f0*/  LOP3.LUT R34, R0, 0x12, R4.reuse, 0xfe, !PT ;  /* 0x0000001200227812 */ /* 0x100fe200078efe04 */
[----:B------:R1:W-:Y:S01]  /*10a00*/  @P3 STG.E desc[UR16][R2.64], R66 ;  /* 0x0000004202003986 */ /* 0x0003e2000c101910 */
[-C--:B------:R-:W-:Y:S02]  /*10a10*/  LEA.HI.X.SX32 R29, R32, R36.reuse, 0x2, P6 ;  /* 0x00000024201d7211 */ /* 0x080fe400030f16ff */
[----:B------:R-:W-:Y:S02]  /*10a20*/  LEA.HI.X.SX32 R31, R5, R36, 0x2, P2 ;  /* 0x00000024051f7211 */ /* 0x000fe400010f16ff */
[--C-:B------:R-:W-:Y:S01]  /*10a30*/  LOP3.LUT R32, R0, 0x14, R4.reuse, 0xfe, !PT ;  /* 0x0000001400207812 */ /* 0x100fe200078efe04 */
[----:B------:R2:W-:Y:S01]  /*10a40*/  @P4 STG.E desc[UR16][R28.64], R67 ;  /* 0x000000431c004986 */ /* 0x0005e2000c101910 */
[CC--:B------:R-:W-:Y:S01]  /*10a50*/  ISETP.LT.AND P2, PT, R34.reuse, R139.reuse, !P0 ;  /* 0x0000008b2200720c */ /* 0x0c0fe20004741270 */
[----:B------:R-:W-:Y:S01]  /*10a60*/  IMAD R34, R34, UR6, RZ ;  /* 0x0000000622227c24 */ /* 0x000fe2000f8e02ff */
[--C-:B----4-:R-:W-:Y:S01]  /*10a70*/  LOP3.LUT R6, R0, 0x16, R4.reuse, 0xfe, !PT ;  /* 0x0000001600067812 */ /* 0x110fe200078efe04 */
[----:B------:R4:W-:Y:S01]  /*10a80*/  @P1 STG.E desc[UR16][R30.64], R24 ;  /* 0x000000181e001986 */ /* 0x0009e2000c101910 */
[C---:B------:R-:W-:Y:S01]  /*10a90*/  ISETP.LT.AND P3, PT, R32.reuse, R139, !P0 ;  /* 0x0000008b2000720c */ /* 0x040fe20004761270 */
[----:B------:R-:W-:Y:S01]  /*10aa0*/  IMAD R5, R32, UR6, RZ ;  /* 0x0000000620057c24 */ /* 0x000fe2000f8e02ff */
[----:B------:R-:W-:-:S02]  /*10ab0*/  LOP3.LUT R32, R0, 0x18, R4, 0xfe, !PT ;  /* 0x0000001800207812 */ /* 0x000fc400078efe04 */
[----:B-1----:R-:W-:Y:S02]  /*10ac0*/  LEA R2, P1, R34, R68, 0x2 ;  /* 0x0000004422027211 */ /* 0x002fe400078210ff */
[CC--:B------:R-:W-:Y:S01]  /*10ad0*/  ISETP.LT.AND P4, PT, R6.reuse, R139.reuse, !P0 ;  /* 0x0000008b0600720c */ /* 0x0c0fe20004781270 */
[----:B--2---:R-:W-:Y:S01]  /*10ae0*/  IMAD R29, R6, UR6, RZ ;  /* 0x00000006061d7c24 */ /* 0x004fe2000f8e02ff */
[----:B------:R-:W-:Y:S02]  /*10af0*/  LEA.HI.X.SX32 R3, R34, R36, 0x2, P1 ;  /* 0x0000002422037211 */ /* 0x000fe400008f16ff */
[C---:B------:R-:W-:Y:S01]  /*10b00*/  ISETP.LT.AND P1, PT, R32.reuse, R139, !P0 ;  /* 0x0000008b2000720c */ /* 0x040fe20004721270 */
[----:B----4-:R-:W-:Y:S01]  /*10b10*/  IMAD R24, R32, UR6, RZ ;  /* 0x0000000620187c24 */ /* 0x010fe2000f8e02ff */
[-C--:B------:R-:W-:Y:S01]  /*10b20*/  LEA R6, P5, R5, R68.reuse, 0x2 ;  /* 0x0000004405067211 */ /* 0x080fe200078a10ff */
[----:B------:R1:W-:Y:S01]  /*10b30*/  @P2 STG.E desc[UR16][R2.64], R25 ;  /* 0x0000001902002986 */ /* 0x0003e2000c101910 */
[----:B------:R-:W-:-:S02]  /*10b40*/  LEA R28, P6, R29, R68, 0x2 ;  /* 0x000000441d1c7211 */ /* 0x000fc400078c10ff */
[----:B------:R-:W-:Y:S02]  /*10b50*/  LEA R30, P2, R24, R68, 0x2 ;  /* 0x00000044181e7211 */ /* 0x000fe400078410ff */
[--C-:B------:R-:W-:Y:S02]  /*10b60*/  LOP3.LUT R32, R0, 0x1a, R4.reuse, 0xfe, !PT ;  /* 0x0000001a00207812 */ /* 0x100fe400078efe04 */
[-C--:B------:R-:W-:Y:S02]  /*10b70*/  LEA.HI.X.SX32 R7, R5, R36.reuse, 0x2, P5 ;  /* 0x0000002405077211 */ /* 0x080fe400028f16ff */
[-C--:B------:R-:W-:Y:S01]  /*10b80*/  LEA.HI.X.SX32 R29, R29, R36.reuse, 0x2, P6 ;  /* 0x000000241d1d7211 */ /* 0x080fe200030f16ff */
[----:B------:R-:W-:Y:S01]  /*10b90*/  IMAD R5, R32, UR6, RZ ;  /* 0x0000000620057c24 */ /* 0x000fe2000f8e02ff */
[----:B------:R-:W-:Y:S01]  /*10ba0*/  LEA.HI.X.SX32 R31, R24, R36, 0x2, P2 ;  /* 0x00000024181f7211 */ /* 0x000fe200010f16ff */
[----:B------:R2:W-:Y:S01]  /*10bb0*/  @P3 STG.E desc[UR16][R6.64], R26 ;  /* 0x0000001a06003986 */ /* 0x0005e2000c101910 */
[----:B------:R-:W-:-:S02]  /*10bc0*/  LOP3.LUT R24, R0, 0x1c, R4, 0xfe, !PT ;  /* 0x0000001c00187812 */ /* 0x000fc400078efe04 */
[----:B---3--:R-:W-:Y:S01]  /*10bd0*/  LEA.HI R143, R143, 0x1e, RZ, 0x1a ;  /* 0x0000001e8f8f7811 */ /* 0x008fe200078fd0ff */
[----:B------:R-:W-:Y:S01]  /*10be0*/  @P4 STG.E desc[UR16][R28.64], R27 ;  /* 0x0000001b1c004986 */ /* 0x000fe2000c101910 */
[----:B------:R-:W-:Y:S01]  /*10bf0*/  ISETP.LT.AND P2, PT, R32, R139, !P0 ;  /* 0x0000008b2000720c */ /* 0x000fe20004741270 */
[----:B-1----:R-:W-:Y:S01]  /*10c00*/  IMAD R25, R24, UR6, RZ ;  /* 0x0000000618197c24 */ /* 0x002fe2000f8e02ff */
[----:B------:R-:W-:Y:S01]  /*10c10*/  LOP3.LUT R32, R0, R143, RZ, 0xfc, !PT ;  /* 0x0000008f00207212 */ /* 0x000fe200078efcff */
[----:B------:R1:W-:Y:S01]  /*10c20*/  @P1 STG.E desc[UR16][R30.64], R20 ;  /* 0x000000141e001986 */ /* 0x0003e2000c101910 */
[----:B------:R-:W-:Y:S02]  /*10c30*/  ISETP.LT.AND P1, PT, R24, R139, !P0 ;  /* 0x0000008b1800720c */ /* 0x000fe40004721270 */
[----:B------:R-:W-:Y:S01]  /*10c40*/  LOP3.LUT R24, R0, 0x20, R4, 0xfe, !PT ;  /* 0x0000002000187812 */ /* 0x000fe200078efe04 */
[----:B------:R-:W3:Y:S01]  /*10c50*/  S2R R143, SR_TID.X ;  /* 0x00000000008f7919 */ /* 0x000ee20000002100 */
[----:B------:R-:W-:-:S02]  /*10c60*/  LEA R2, P5, R5, R68, 0x2 ;  /* 0x0000004405027211 */ /* 0x000fc400078a10ff */
[CC--:B------:R-:W-:Y:S01]  /*10c70*/  ISETP.LT.AND P3, PT, R32.reuse, R139.reuse, !P0 ;  /* 0x0000008b2000720c */ /* 0x0c0fe20004761270 */
[----:B------:R-:W-:Y:S01]  /*10c80*/  IMAD R32, R32, UR6, RZ ;  /* 0x0000000620207c24 */ /* 0x000fe2000f8e02ff */
[----:B------:R-:W-:Y:S01]  /*10c90*/  LEA.HI.X.SX32 R3, R5, R36, 0x2, P5 ;  /* 0x0000002405037211 */ /* 0x000fe200028f16ff */
[C---:B------:R-:W-:Y:S01]  /*10ca0*/  IMAD R5, R24.reuse, UR6, RZ ;  /* 0x0000000618057c24 */ /* 0x040fe2000f8e02ff */
[-C--:B--2---:R-:W-:Y:S02]  /*10cb0*/  LEA R6, P4, R25, R68.reuse, 0x2 ;  /* 0x0000004419067211 */ /* 0x084fe400078810ff */
[----:B------:R-:W-:Y:S01]  /*10cc0*/  ISETP.LT.AND P5, PT, R24, R139, !P0 ;  /* 0x0000008b1800720c */ /* 0x000fe200047a1270 */
[----:B------:R2:W-:Y:S01]  /*10cd0*/  @P2 STG.E desc[UR16][R2.64], R21 ;  /* 0x0000001502002986 */ /* 0x0005e2000c101910 */
[-C--:B------:R-:W-:Y:S02]  /*10ce0*/  LEA R24, P6, R32, R68.reuse, 0x2 ;  /* 0x0000004420187211 */ /* 0x080fe400078c10ff */
[----:B------:R-:W-:-:S02]  /*10cf0*/  LEA R26, P2, R5, R68, 0x2 ;  /* 0x00000044051a7211 */ /* 0x000fc400078410ff */
[--C-:B-1----:R-:W-:Y:S02]  /*10d00*/  LOP3.LUT R20, R0, 0x22, R4.reuse, 0xfe, !PT ;  /* 0x0000002200147812 */ /* 0x102fe400078efe04 */
[-C--:B------:R-:W-:Y:S02]  /*10d10*/  LEA.HI.X.SX32 R7, R25, R36.reuse, 0x2, P4 ;  /* 0x0000002419077211 */ /* 0x080fe400020f16ff */
[-C--:B------:R-:W-:Y:S02]  /*10d20*/  LEA.HI.X.SX32 R25, R32, R36.reuse, 0x2, P6 ;  /* 0x0000002420197211 */ /* 0x080fe400030f16ff */
[----:B------:R-:W-:Y:S01]  /*10d30*/  LEA.HI.X.SX32 R27, R5, R36, 0x2, P2 ;  /* 0x00000024051b7211 */ /* 0x000fe200010f16ff */
[C---:B------:R-:W-:Y:S01]  /*10d40*/  IMAD R5, R20.reuse, UR6, RZ ;  /* 0x0000000614057c24 */ /* 0x040fe2000f8e02ff */
[----:B------:R-:W-:Y:S01]  /*10d50*/  ISETP.LT.AND P4, PT, R20, R139, !P0 ;  /* 0x0000008b1400720c */ /* 0x000fe20004781270 */
[----:B------:R1:W-:Y:S01]  /*10d60*/  @P1 STG.E desc[UR16][R6.64], R22 ;  /* 0x0000001606001986 */ /* 0x0003e2000c101910 */
[----:B------:R-:W-:-:S02]  /*10d70*/  LOP3.LUT R32, R0, 0x24, R4, 0xfe, !PT ;  /* 0x0000002400207812 */ /* 0x000fc400078efe04 */
[C-C-:B------:R-:W-:Y:S01]  /*10d80*/  LOP3.LUT R30, R0.reuse, 0x26, R4.reuse, 0xfe, !PT ;  /* 0x00000026001e7812 */ /* 0x140fe200078efe04 */
[----:B------:R-:W-:Y:S01]  /*10d90*/  @P3 STG.E desc[UR16][R24.64], R23 ;  /* 0x0000001718003986 */ /* 0x000fe2000c101910 */
[C---:B--2---:R-:W-:Y:S02]  /*10da0*/  LEA R2, P3, R5.reuse, R68, 0x2 ;  /* 0x0000004405027211 */ /* 0x044fe400078610ff */
[--C-:B------:R-:W-:Y:S01]  /*10db0*/  LOP3.LUT R20, R0, 0x28, R4.reuse, 0xfe, !PT ;  /* 0x0000002800147812 */ /* 0x100fe200078efe04 */
[----:B------:R2:W-:Y:S01]  /*10dc0*/  @P5 STG.E desc[UR16][R26.64], R16 ;  /* 0x000000101a005986 */ /* 0x0005e2000c101910 */
[CC--:B------:R-:W-:Y:S01]  /*10dd0*/  ISETP.LT.AND P1, PT, R32.reuse, R139.reuse, !P0 ;  /* 0x0000008b2000720c */ /* 0x0c0fe20004721270 */
[----:B------:R-:W-:Y:S01]  /*10de0*/  IMAD R32, R32, UR6, RZ ;  /* 0x0000000620207c24 */ /* 0x000fe2000f8e02ff */
[C---:B------:R-:W-:Y:S01]  /*10df0*/  ISETP.LT.AND P2, PT, R30.reuse, R139, !P0 ;  /* 0x0000008b1e00720c */ /* 0x040fe20004741270 */
[----:B------:R-:W-:Y:S01]  /*10e00*/  IMAD R30, R30, UR6, RZ ;  /* 0x000000061e1e7c24 */ /* 0x000fe2000f8e02ff */
[----:B------:R-:W-:Y:S01]  /*10e10*/  LEA.HI.X.SX32 R3, R5, R36, 0x2, P3 ;  /* 0x0000002405037211 */ /* 0x000fe200018f16ff */
[----:B------:R-:W-:Y:S01]  /*10e20*/  IMAD R5, R20, UR6, RZ ;  /* 0x0000000614057c24 */ /* 0x000fe2000f8e02ff */
[----:B------:R-:W-:-:S02]  /*10e30*/  LOP3.LUT R28, R0, 0x2a, R4, 0xfe, !PT ;  /* 0x0000002a001c7812 */ /* 0x000fc400078efe04 */
[-C--:B------:R-:W-:Y:S01]  /*10e40*/  ISETP.LT.AND P3, PT, R20, R139.reuse, !P0 ;  /* 0x0000008b1400720c */ /* 0x080fe20004761270 */
[----:B------:R4:W-:Y:S01]  /*10e50*/  @P4 STG.E desc[UR16][R2.64], R17 ;  /* 0x0000001102004986 */ /* 0x0009e2000c101910 */
[-C--:B-1----:R-:W-:Y:S01]  /*10e60*/  LEA R6, P6, R32, R68.reuse, 0x2 ;  /* 0x0000004420067211 */ /* 0x082fe200078c10ff */
[----:B--2---:R-:W-:Y:S01]  /*10e70*/  IMAD R16, R28, UR6, RZ ;  /* 0x000000061c107c24 */ /* 0x004fe2000f8e02ff */
[-C--:B------:R-:W-:Y:S02]  /*10e80*/  LEA R20, P4, R30, R68.reuse, 0x2 ;  /* 0x000000441e147211 */ /* 0x080fe400078810ff */
[----:B------:R-:W-:Y:S02]  /*10e90*/  LEA R22, P5, R5, R68, 0x2 ;  /* 0x0000004405167211 */ /* 0x000fe400078a10ff */
[----:B------:R-:W-:Y:S02]  /*10ea0*/  LEA.HI.X.SX32 R7, R32, R36, 0x2, P6 ;  /* 0x0000002420077211 */ /* 0x000fe400030f16ff */
[----:B------:R-:W-:-:S02]  /*10eb0*/  ISETP.LT.AND P6, PT, R28, R139, !P0 ;  /* 0x0000008b1c00720c */ /* 0x000fc400047c1270 */
[----:B---3--:R-:W-:Y:S01]  /*10ec0*/  LEA.HI R143, R143, 0x2e, RZ, 0x1a ;  /* 0x0000002e8f8f7811 */ /* 0x008fe200078fd0ff */
[----:B------:R1:W-:Y:S01]  /*10ed0*/  @P1 STG.E desc[UR16][R6.64], R18 ;  /* 0x0000001206001986 */ /* 0x0003e2000c101910 */
[-C--:B------:R-:W-:Y:S02]  /*10ee0*/  LEA.HI.X.SX32 R21, R30, R36.reuse, 0x2, P4 ;  /* 0x000000241e157211 */ /* 0x080fe400020f16ff */
[----:B------:R-:W-:Y:S02]  /*10ef0*/  LEA.HI.X.SX32 R23, R5, R36, 0x2, P5 ;  /* 0x0000002405177211 */ /* 0x000fe400028f16ff */
[----:B------:R-:W-:Y:S01]  /*10f00*/  LEA R24, P4, R16, R68, 0x2 ;  /* 0x0000004410187211 */ /* 0x000fe200078810ff */
[----:B------:R2:W-:Y:S01]  /*10f10*/  @P2 STG.E desc[UR16][R20.64], R19 ;  /* 0x0000001314002986 */ /* 0x0005e2000c101910 */
[C---:B------:R-:W-:Y:S02]  /*10f20*/  LOP3.LUT R34, R0.reuse, 0x2c, R4, 0xfe, !PT ;  /* 0x0000002c00227812 */ /* 0x040fe400078efe04 */
[----:B------:R-:W-:Y:S01]  /*10f30*/  LOP3.LUT R32, R0, R143, RZ, 0xfc, !PT ;  /* 0x0000008f00207212 */ /* 0x000fe200078efcff */
[----:B------:R3:W-:Y:S01]  /*10f40*/  @P3 STG.E desc[UR16][R22.64], R12 ;  /* 0x0000000c16003986 */ /* 0x0007e2000c101910 */
[----:B------:R-:W-:-:S02]  /*10f50*/  LEA.HI.X.SX32 R25, R16, R36, 0x2, P4 ;  /* 0x0000002410197211 */ /* 0x000fc400020f16ff */
[--C-:B----4-:R-:W-:Y:S02]  /*10f60*/  LOP3.LUT R2, R0, 0x30, R4.reuse, 0xfe, !PT ;  /* 0x0000003000027812 */ /* 0x110fe400078efe04 */
[CC--:B------:R-:W-:Y:S01]  /*10f70*/  ISETP.LT.AND P1, PT, R34.reuse, R139.reuse, !P0 ;  /* 0x0000008b2200720c */ /* 0x0c0fe20004721270 */
[----:B------:R-:W-:Y:S01]  /*10f80*/  IMAD R34, R34, UR6, RZ ;  /* 0x0000000622227c24 */ /* 0x000fe2000f8e02ff */
[CC--:B------:R-:W-:Y:S01]  /*10f90*/  ISETP.LT.AND P3, PT, R32.reuse, R139.reuse, !P0 ;  /* 0x0000008b2000720c */ /* 0x0c0fe20004761270 */
[----:B------:R-:W-:Y:S01]  /*10fa0*/  IMAD R32, R32, UR6, RZ ;  /* 0x0000000620207c24 */ /* 0x000fe2000f8e02ff */
[----:B------:R-:W-:Y:S01]  /*10fb0*/  LOP3.LUT R30, R0, 0x32, R4, 0xfe, !PT ;  /* 0x00000032001e7812 */ /* 0x000fe200078efe04 */
[----:B------:R4:W-:Y:S01]  /*10fc0*/  @P6 STG.E desc[UR16][R24.64], R13 ;  /* 0x0000000d18006986 */ /* 0x0009e2000c101910 */
[C---:B------:R-:W-:Y:S01]  /*10fd0*/  ISETP.LT.AND P2, PT, R2.reuse, R139, !P0 ;  /* 0x0000008b0200720c */ /* 0x040fe20004741270 */
[----:B------:R-:W-:Y:S01]  /*10fe0*/  IMAD R5, R2, UR6, RZ ;  /* 0x0000000602057c24 */ /* 0x000fe2000f8e02ff */
[----:B------:R-:W-:-:S02]  /*10ff0*/  LEA R2, P6, R34, R68, 0x2 ;  /* 0x0000004422027211 */ /* 0x000fc400078c10ff */
[C---:B------:R-:W-:Y:S01]  /*11000*/  ISETP.LT.AND P4, PT, R30.reuse, R139, !P0 ;  /* 0x0000008b1e00720c */ /* 0x040fe20004781270 */
[----:B------:R-:W-:Y:S01]  /*11010*/  IMAD R30, R30, UR6, RZ ;  /* 0x000000061e1e7c24 */ /* 0x000fe2000f8e02ff */
[----:B-1----:R-:W-:Y:S02]  /*11020*/  LEA R6, P5, R32, R68, 0x2 ;  /* 0x0000004420067211 */ /* 0x002fe400078a10ff */
[C---:B------:R-:W-:Y:S02]  /*11030*/  LOP3.LUT R16, R0.reuse, R206, RZ, 0xfc, !PT ;  /* 0x000000ce00107212 */ /* 0x040fe400078efcff */
[C-C-:B------:R-:W-:Y:S02]  /*11040*/  LOP3.LUT R28, R0.reuse, 0x34, R4.reuse, 0xfe, !PT ;  /* 0x00000034001c7812 */ /* 0x140fe400078efe04 */
[C-C-:B------:R-:W-:Y:S02]  /*11050*/  LOP3.LUT R26, R0.reuse, 0x36, R4.reuse, 0xfe, !PT ;  /* 0x00000036001a7812 */ /* 0x140fe400078efe04 */
[----:B--2---:R-:W-:-:S02]  /*11060*/  LOP3.LUT R20, R0, 0x38, R4, 0xfe, !PT ;  /* 0x0000003800147812 */ /* 0x004fc400078efe04 */
[--C-:B------:R-:W-:Y:S02]  /*11070*/  LOP3.LUT R18, R0, 0x3a, R4.reuse, 0xfe, !PT ;  /* 0x0000003a00127812 */ /* 0x100fe400078efe04 */
[----:B------:R-:W-:Y:S02]  /*11080*/  LEA.HI.X.SX32 R3, R34, R36, 0x2, P6 ;  /* 0x0000002422037211 */ /* 0x000fe400030f16ff */
[C---:B---3--:R-:W-:Y:S02]  /*11090*/  LEA R12, P6, R5.reuse, R68, 0x2 ;  /* 0x00000044050c7211 */ /* 0x048fe400078c10ff */
[----:B------:R-:W-:Y:S01]  /*110a0*/  LOP3.LUT R0, R0, 0x3c, R4, 0xfe, !PT ;  /* 0x0000003c00007812 */ /* 0x000fe200078efe04 */
[----:B------:R1:W-:Y:S01]  /*110b0*/  @P1 STG.E desc[UR16][R2.64], R14 ;  /* 0x0000000e02001986 */ /* 0x0003e2000c101910 */
[----:B------:R-:W-:Y:S02]  /*110c0*/  LEA.HI.X.SX32 R7, R32, R36, 0x2, P5 ;  /* 0x0000002420077211 */ /* 0x000fe400028f16ff */
[----:B------:R-:W-:Y:S01]  /*110d0*/  LEA R4, P5, R30, R68, 0x2 ;  /* 0x000000441e047211 */ /* 0x000fe200078a10ff */
[----:B------:R-:W-:Y:S01]  /*110e0*/  IMAD R17, R0, UR6, RZ ;  /* 0x0000000600117c24 */ /* 0x000fe2000f8e02ff */
[-C--:B----4-:R-:W-:Y:S01]  /*110f0*/  LEA.HI.X.SX32 R13, R5, R36.reuse, 0x2, P6 ;  /* 0x00000024050d7211 */ /* 0x090fe200030f16ff */
[----:B------:R2:W-:Y:S01]  /*11100*/  @P3 STG.E desc[UR16][R6.64], R15 ;  /* 0x0000000f06003986 */ /* 0x0005e2000c101910 */
[----:B------:R-:W-:-:S02]  /*11110*/  LEA.HI.X.SX32 R5, R30, R36, 0x2, P5 ;  /* 0x000000241e057211 */ /* 0x000fc400028f16ff */
[CC--:B------:R-:W-:Y:S01]  /*11120*/  ISETP.LT.AND P5, PT, R28.reuse, R139.reuse, !P0 ;  /* 0x0000008b1c00720c */ /* 0x0c0fe200047a1270 */
[----:B------:R-:W-:Y:S01]  /*11130*/  IMAD R28, R28, UR6, RZ ;  /* 0x000000061c1c7c24 */ /* 0x000fe2000f8e02ff */
[CC--:B------:R-:W-:Y:S01]  /*11140*/  ISETP.LT.AND P3, PT, R20.reuse, R139.reuse, !P0 ;  /* 0x0000008b1400720c */ /* 0x0c0fe20004761270 */
[----:B------:R-:W-:Y:S01]  /*11150*/  IMAD R20, R20, UR6, RZ ;  /* 0x0000000614147c24 */ /* 0x000fe2000f8e02ff */
[----:B------:R3:W-:Y:S01]  /*11160*/  @P2 STG.E desc[UR16][R12.64], R8 ;  /* 0x000000080c002986 */ /* 0x0007e2000c101910 */
[----:B-1----:R-:W-:Y:S01]  /*11170*/  IMAD R14, R18, UR6, RZ ;  /* 0x00000006120e7c24 */ /* 0x002fe2000f8e02ff */
[-C--:B------:R-:W-:Y:S02]  /*11180*/  LEA R2, P1, R28, R68.reuse, 0x2 ;  /* 0x000000441c027211 */ /* 0x080fe400078210ff */
[----:B------:R1:W-:Y:S01]  /*11190*/  @P4 STG.E desc[UR16][R4.64], R9 ;  /* 0x0000000904004986 */ /* 0x0003e2000c101910 */
[C---:B------:R-:W-:Y:S01]  /*111a0*/  ISETP.LT.AND P4, PT, R26.reuse, R139, !P0 ;  /* 0x0000008b1a00720c */ /* 0x040fe20004781270 */
[----:B------:R-:W-:Y:S01]  /*111b0*/  IMAD R26, R26, UR6, RZ ;  /* 0x000000061a1a7c24 */ /* 0x000fe2000f8e02ff */
[----:B--2---:R-:W-:Y:S01]  /*111c0*/  LEA R6, P2, R20, R68, 0x2 ;  /* 0x0000004414067211 */ /* 0x004fe200078410ff */
[----:B------:R-:W-:Y:S01]  /*111d0*/  IMAD R15, R16, UR6, RZ ;  /* 0x00000006100f7c24 */ /* 0x000fe2000f8e02ff */
[----:B------:R-:W-:-:S02]  /*111e0*/  LEA.HI.X.SX32 R3, R28, R36, 0x2, P1 ;  /* 0x000000241c037211 */ /* 0x000fc400008f16ff */
[----:B------:R-:W-:Y:S02]  /*111f0*/  LEA.HI.X.SX32 R7, R20, R36, 0x2, P2 ;  /* 0x0000002414077211 */ /* 0x000fe400010f16ff */
[-C--:B---3--:R-:W-:Y:S01]  /*11200*/  LEA R8, P1, R14, R68.reuse, 0x2 ;  /* 0x000000440e087211 */ /* 0x088fe200078210ff */
[----:B------:R2:W-:Y:S01]  /*11210*/  @P5 STG.E desc[UR16][R2.64], R10 ;  /* 0x0000000a02005986 */ /* 0x0005e2000c101910 */
[-C--:B------:R-:W-:Y:S02]  /*11220*/  ISETP.LT.AND P2, PT, R18, R139.reuse, !P0 ;  /* 0x0000008b1200720c */ /* 0x080fe40004741270 */
[----:B-1----:R-:W-:Y:S02]  /*11230*/  LEA R4, P6, R26, R68, 0x2 ;  /* 0x000000441a047211 */ /* 0x002fe400078c10ff */
[----:B------:R-:W-:Y:S02]  /*11240*/  LEA.HI.X.SX32 R9, R14, R36, 0x2, P1 ;  /* 0x000000240e097211 */ /* 0x000fe400008f16ff */
[----:B------:R-:W-:-:S02]  /*11250*/  ISETP.LT.AND P1, PT, R0, R139, !P0 ;  /* 0x0000008b0000720c */ /* 0x000fc40004721270 */
[----:B------:R-:W-:Y:S02]  /*11260*/  ISETP.LT.AND P0, PT, R16, R139, !P0 ;  /* 0x0000008b1000720c */ /* 0x000fe40004701270 */
[----:B------:R-:W-:Y:S02]  /*11270*/  LEA.HI.X.SX32 R5, R26, R36, 0x2, P6 ;  /* 0x000000241a057211 */ /* 0x000fe400030f16ff */
[----:B------:R-:W-:-:S03]  /*11280*/  LEA R12, P6, R17, R68, 0x2 ;  /* 0x00000044110c7211 */ /* 0x000fc600078c10ff */
[----:B------:R2:W-:Y:S01]  /*11290*/  @P4 STG.E desc[UR16][R4.64], R11 ;  /* 0x0000000b04004986 */ /* 0x0005e2000c101910 */
[----:B------:R-:W-:Y:S02]  /*112a0*/  LEA.HI.X.SX32 R13, R17, R36, 0x2, P6 ;  /* 0x00000024110d7211 */ /* 0x000fe400030f16ff */
[C---:B------:R-:W-:Y:S01]  /*112b0*/  LEA R14, P6, R15.reuse, R68, 0x2 ;  /* 0x000000440f0e7211 */ /* 0x040fe200078c10ff */
[----:B------:R2:W-:Y:S03]  /*112c0*/  @P3 STG.E desc[UR16][R6.64], R56 ;  /* 0x0000003806003986 */ /* 0x0005e6000c101910 */
[----:B------:R-:W-:Y:S01]  /*112d0*/  LEA.HI.X.SX32 R15, R15, R36, 0x2, P6 ;  /* 0x000000240f0f7211 */ /* 0x000fe200030f16ff */
[----:B------:R2:W-:Y:S04]  /*112e0*/  @P2 STG.E desc[UR16][R8.64], R57 ;  /* 0x0000003908002986 */ /* 0x0005e8000c101910 */
[----:B------:R2:W-:Y:S01]  /*112f0*/  @P1 STG.E desc[UR16][R12.64], R58 ;  /* 0x0000003a0c001986 */ /* 0x0005e2000c101910 */
[----:B------:R-:W-:Y:S05]  /*11300*/  @!P0 EXIT ;  /* 0x000000000000894d */ /* 0x000fea0003800000 */
[----:B------:R-:W-:Y:S01]  /*11310*/  STG.E desc[UR16][R14.64], R59 ;  /* 0x0000003b0e007986 */ /* 0x000fe2000c101910 */
[----:B------:R-:W-:Y:S05]  /*11320*/  EXIT ;  /* 0x000000000000794d */ /* 0x000fea0003800000 */
.L_x_2:
[----:B------:R-:W-:-:S00]  /*11330*/  BRA `(.L_x_2) ;  /* 0xfffffffc00fc7947 */ /* 0x000fc0000383ffff */
[----:B------:R-:W-:-:S00]  /*11340*/  NOP ;  /* 0x0000000000007918 */ /* 0x000fc00000000000 */
        /* <DEDUP_REMOVED lines=11> */
.L_x_3:


//--------------------- .nv.shared.matmul_kernel  --------------------------
	.section	.nv.shared.matmul_kernel,"aw",@nobits
	.sectionflags	@""
	.align	16
	.zero		1024


//--------------------- .nv.shared.reserved.0     --------------------------
	.section	.nv.shared.reserved.0,"aw",@nobits
	.weak		__nv_reservedSMEM_offset_0_alias
	.size		__nv_reservedSMEM_offset_0_alias, 0, 0
	.other		__nv_reservedSMEM_offset_0_alias,@"STO_CUDA_RESERVED_SHARED STV_DEFAULT"
__nv_reservedSMEM_offset_0_alias:
	.zero		0


//--------------------- .nv.constant0.matmul_kernel --------------------------
	.section	.nv.constant0.matmul_kernel,"a",@progbits
	.sectionflags	@""
	.align	4
.nv.constant0.matmul_kernel:
	.zero		608


//--------------------- SYMBOLS --------------------------

	.type		.nv.reservedSmem.offset0,@object
	.size		.nv.reservedSmem.offset0,0x4
